//
// Generated by NVIDIA NVVM Compiler
//
// Compiler Build ID: CL-36424714
// Cuda compilation tools, release 13.0, V13.0.88
// Based on NVVM 20.0.0
//

.version 9.0
.target sm_100
.address_size 64

	// .globl	Transpose

.visible .entry Transpose(
	.param .u32 Transpose_param_0,
	.param .u64 .ptr .align 1 Transpose_param_1,
	.param .u64 .ptr .align 1 Transpose_param_2,
	.param .u32 Transpose_param_3,
	.param .u64 .ptr .align 1 Transpose_param_4
)
{
	.reg .pred 	%p<12>;
	.reg .b32 	%r<165>;
	.reg .b32 	%f<3>;
	.reg .b64 	%rd<78>;

	ld.param.u32 	%r39, [Transpose_param_0];
	ld.param.u64 	%rd12, [Transpose_param_1];
	ld.param.u64 	%rd13, [Transpose_param_2];
	ld.param.u32 	%r40, [Transpose_param_3];
	ld.param.u64 	%rd14, [Transpose_param_4];
	cvta.to.global.u64 	%rd1, %rd13;
	cvta.to.global.u64 	%rd2, %rd14;
	cvta.to.global.u64 	%rd3, %rd12;
	cvt.s64.s32 	%rd4, %r40;
	shl.b32 	%r41, %r40, 1;
	cvt.s64.s32 	%rd5, %r41;
	mov.u32 	%r42, %ctaid.x;
	mov.u32 	%r1, %ntid.x;
	mov.u32 	%r43, %tid.x;
	mad.lo.s32 	%r147, %r42, %r1, %r43;
	setp.ge.s32 	%p1, %r147, %r39;
	@%p1 bra 	$L__BB0_17;
	setp.gt.s32 	%p2, %r40, 0;
	mov.u32 	%r44, %nctaid.x;
	mul.lo.s32 	%r3, %r1, %r44;
	@%p2 bra 	$L__BB0_4;
	ld.global.f32 	%f1, [%rd3];
$L__BB0_3:
	mul.wide.s32 	%rd15, %r147, 4;
	add.s64 	%rd16, %rd2, %rd15;
	st.global.f32 	[%rd16], %f1;
	add.s32 	%r147, %r147, %r3;
	setp.lt.s32 	%p3, %r147, %r39;
	@%p3 bra 	$L__BB0_3;
	bra.uni 	$L__BB0_17;
$L__BB0_4:
	and.b32  	%r4, %r40, 7;
	and.b32  	%r5, %r40, 3;
	and.b32  	%r6, %r40, 2147483640;
	and.b32  	%r7, %r40, 1;
	neg.s32 	%r8, %r6;
$L__BB0_5:
	setp.lt.u32 	%p4, %r40, 8;
	mov.b32 	%r156, 0;
	mov.u32 	%r153, %r147;
	mov.u32 	%r163, %r156;
	@%p4 bra 	$L__BB0_8;
	shl.b64 	%rd17, %rd4, 2;
	add.s64 	%rd18, %rd17, %rd1;
	add.s64 	%rd77, %rd18, 16;
	shl.b64 	%rd19, %rd5, 2;
	add.s64 	%rd20, %rd19, %rd1;
	add.s64 	%rd76, %rd20, 16;
	mov.b32 	%r163, 0;
	mov.u32 	%r148, %r8;
	mov.u32 	%r153, %r147;
$L__BB0_7:
	.pragma "nounroll";
	ld.global.u32 	%r48, [%rd77+-16];
	div.s32 	%r49, %r153, %r48;
	mul.lo.s32 	%r50, %r49, %r48;
	sub.s32 	%r51, %r153, %r50;
	ld.global.u32 	%r52, [%rd76+-16];
	mul.wide.s32 	%rd21, %r52, 4;
	add.s64 	%rd22, %rd1, %rd21;
	ld.global.u32 	%r53, [%rd22];
	mad.lo.s32 	%r54, %r53, %r49, %r163;
	ld.global.u32 	%r55, [%rd77+-12];
	div.s32 	%r56, %r51, %r55;
	mul.lo.s32 	%r57, %r56, %r55;
	sub.s32 	%r58, %r51, %r57;
	ld.global.u32 	%r59, [%rd76+-12];
	mul.wide.s32 	%rd23, %r59, 4;
	add.s64 	%rd24, %rd1, %rd23;
	ld.global.u32 	%r60, [%rd24];
	mad.lo.s32 	%r61, %r60, %r56, %r54;
	ld.global.u32 	%r62, [%rd77+-8];
	div.s32 	%r63, %r58, %r62;
	mul.lo.s32 	%r64, %r63, %r62;
	sub.s32 	%r65, %r58, %r64;
	ld.global.u32 	%r66, [%rd76+-8];
	mul.wide.s32 	%rd25, %r66, 4;
	add.s64 	%rd26, %rd1, %rd25;
	ld.global.u32 	%r67, [%rd26];
	mad.lo.s32 	%r68, %r67, %r63, %r61;
	ld.global.u32 	%r69, [%rd77+-4];
	div.s32 	%r70, %r65, %r69;
	mul.lo.s32 	%r71, %r70, %r69;
	sub.s32 	%r72, %r65, %r71;
	ld.global.u32 	%r73, [%rd76+-4];
	mul.wide.s32 	%rd27, %r73, 4;
	add.s64 	%rd28, %rd1, %rd27;
	ld.global.u32 	%r74, [%rd28];
	mad.lo.s32 	%r75, %r74, %r70, %r68;
	ld.global.u32 	%r76, [%rd77];
	div.s32 	%r77, %r72, %r76;
	mul.lo.s32 	%r78, %r77, %r76;
	sub.s32 	%r79, %r72, %r78;
	ld.global.u32 	%r80, [%rd76];
	mul.wide.s32 	%rd29, %r80, 4;
	add.s64 	%rd30, %rd1, %rd29;
	ld.global.u32 	%r81, [%rd30];
	mad.lo.s32 	%r82, %r81, %r77, %r75;
	ld.global.u32 	%r83, [%rd77+4];
	div.s32 	%r84, %r79, %r83;
	mul.lo.s32 	%r85, %r84, %r83;
	sub.s32 	%r86, %r79, %r85;
	ld.global.u32 	%r87, [%rd76+4];
	mul.wide.s32 	%rd31, %r87, 4;
	add.s64 	%rd32, %rd1, %rd31;
	ld.global.u32 	%r88, [%rd32];
	mad.lo.s32 	%r89, %r88, %r84, %r82;
	ld.global.u32 	%r90, [%rd77+8];
	div.s32 	%r91, %r86, %r90;
	mul.lo.s32 	%r92, %r91, %r90;
	sub.s32 	%r93, %r86, %r92;
	ld.global.u32 	%r94, [%rd76+8];
	mul.wide.s32 	%rd33, %r94, 4;
	add.s64 	%rd34, %rd1, %rd33;
	ld.global.u32 	%r95, [%rd34];
	mad.lo.s32 	%r96, %r95, %r91, %r89;
	ld.global.u32 	%r97, [%rd77+12];
	div.s32 	%r98, %r93, %r97;
	mul.lo.s32 	%r99, %r98, %r97;
	sub.s32 	%r153, %r93, %r99;
	ld.global.u32 	%r100, [%rd76+12];
	mul.wide.s32 	%rd35, %r100, 4;
	add.s64 	%rd36, %rd1, %rd35;
	ld.global.u32 	%r101, [%rd36];
	mad.lo.s32 	%r163, %r101, %r98, %r96;
	add.s32 	%r148, %r148, 8;
	add.s64 	%rd77, %rd77, 32;
	add.s64 	%rd76, %rd76, 32;
	setp.ne.s32 	%p5, %r148, 0;
	mov.u32 	%r156, %r6;
	@%p5 bra 	$L__BB0_7;
$L__BB0_8:
	setp.eq.s32 	%p6, %r4, 0;
	@%p6 bra 	$L__BB0_16;
	add.s32 	%r103, %r4, -1;
	setp.lt.u32 	%p7, %r103, 3;
	@%p7 bra 	$L__BB0_11;
	cvt.u64.u32 	%rd37, %r156;
	add.s64 	%rd38, %rd37, %rd4;
	shl.b64 	%rd39, %rd38, 2;
	add.s64 	%rd40, %rd1, %rd39;
	ld.global.u32 	%r104, [%rd40];
	div.s32 	%r105, %r153, %r104;
	mul.lo.s32 	%r106, %r105, %r104;
	sub.s32 	%r107, %r153, %r106;
	add.s64 	%rd41, %rd37, %rd5;
	shl.b64 	%rd42, %rd41, 2;
	add.s64 	%rd43, %rd1, %rd42;
	ld.global.u32 	%r108, [%rd43];
	mul.wide.s32 	%rd44, %r108, 4;
	add.s64 	%rd45, %rd1, %rd44;
	ld.global.u32 	%r109, [%rd45];
	mad.lo.s32 	%r110, %r109, %r105, %r163;
	ld.global.u32 	%r111, [%rd40+4];
	div.s32 	%r112, %r107, %r111;
	mul.lo.s32 	%r113, %r112, %r111;
	sub.s32 	%r114, %r107, %r113;
	ld.global.u32 	%r115, [%rd43+4];
	mul.wide.s32 	%rd46, %r115, 4;
	add.s64 	%rd47, %rd1, %rd46;
	ld.global.u32 	%r116, [%rd47];
	mad.lo.s32 	%r117, %r116, %r112, %r110;
	ld.global.u32 	%r118, [%rd40+8];
	div.s32 	%r119, %r114, %r118;
	mul.lo.s32 	%r120, %r119, %r118;
	sub.s32 	%r121, %r114, %r120;
	ld.global.u32 	%r122, [%rd43+8];
	mul.wide.s32 	%rd48, %r122, 4;
	add.s64 	%rd49, %rd1, %rd48;
	ld.global.u32 	%r123, [%rd49];
	mad.lo.s32 	%r124, %r123, %r119, %r117;
	ld.global.u32 	%r125, [%rd40+12];
	div.s32 	%r126, %r121, %r125;
	mul.lo.s32 	%r127, %r126, %r125;
	sub.s32 	%r153, %r121, %r127;
	ld.global.u32 	%r128, [%rd43+12];
	mul.wide.s32 	%rd50, %r128, 4;
	add.s64 	%rd51, %rd1, %rd50;
	ld.global.u32 	%r129, [%rd51];
	mad.lo.s32 	%r163, %r129, %r126, %r124;
	add.s32 	%r156, %r156, 4;
$L__BB0_11:
	setp.eq.s32 	%p8, %r5, 0;
	@%p8 bra 	$L__BB0_16;
	setp.eq.s32 	%p9, %r5, 1;
	@%p9 bra 	$L__BB0_14;
	cvt.u64.u32 	%rd52, %r156;
	add.s64 	%rd53, %rd52, %rd4;
	shl.b64 	%rd54, %rd53, 2;
	add.s64 	%rd55, %rd1, %rd54;
	ld.global.u32 	%r131, [%rd55];
	div.s32 	%r132, %r153, %r131;
	mul.lo.s32 	%r133, %r132, %r131;
	sub.s32 	%r134, %r153, %r133;
	add.s64 	%rd56, %rd52, %rd5;
	shl.b64 	%rd57, %rd56, 2;
	add.s64 	%rd58, %rd1, %rd57;
	ld.global.u32 	%r135, [%rd58];
	mul.wide.s32 	%rd59, %r135, 4;
	add.s64 	%rd60, %rd1, %rd59;
	ld.global.u32 	%r136, [%rd60];
	mad.lo.s32 	%r137, %r136, %r132, %r163;
	ld.global.u32 	%r138, [%rd55+4];
	div.s32 	%r139, %r134, %r138;
	mul.lo.s32 	%r140, %r139, %r138;
	sub.s32 	%r153, %r134, %r140;
	ld.global.u32 	%r141, [%rd58+4];
	mul.wide.s32 	%rd61, %r141, 4;
	add.s64 	%rd62, %rd1, %rd61;
	ld.global.u32 	%r142, [%rd62];
	mad.lo.s32 	%r163, %r142, %r139, %r137;
	add.s32 	%r156, %r156, 2;
$L__BB0_14:
	setp.eq.s32 	%p10, %r7, 0;
	@%p10 bra 	$L__BB0_16;
	cvt.u64.u32 	%rd63, %r156;
	add.s64 	%rd64, %rd63, %rd4;
	shl.b64 	%rd65, %rd64, 2;
	add.s64 	%rd66, %rd1, %rd65;
	ld.global.u32 	%r143, [%rd66];
	div.s32 	%r144, %r153, %r143;
	add.s64 	%rd67, %rd63, %rd5;
	shl.b64 	%rd68, %rd67, 2;
	add.s64 	%rd69, %rd1, %rd68;
	ld.global.u32 	%r145, [%rd69];
	mul.wide.s32 	%rd70, %r145, 4;
	add.s64 	%rd71, %rd1, %rd70;
	ld.global.u32 	%r146, [%rd71];
	mad.lo.s32 	%r163, %r146, %r144, %r163;
$L__BB0_16:
	mul.wide.s32 	%rd72, %r163, 4;
	add.s64 	%rd73, %rd3, %rd72;
	ld.global.f32 	%f2, [%rd73];
	mul.wide.s32 	%rd74, %r147, 4;
	add.s64 	%rd75, %rd2, %rd74;
	st.global.f32 	[%rd75], %f2;
	add.s32 	%r147, %r147, %r3;
	setp.lt.s32 	%p11, %r147, %r39;
	@%p11 bra 	$L__BB0_5;
$L__BB0_17:
	ret;

}
	// .globl	ShapetoBatch4DNHWC
.visible .entry ShapetoBatch4DNHWC(
	.param .u32 ShapetoBatch4DNHWC_param_0,
	.param .u32 ShapetoBatch4DNHWC_param_1,
	.param .u32 ShapetoBatch4DNHWC_param_2,
	.param .u32 ShapetoBatch4DNHWC_param_3,
	.param .u32 ShapetoBatch4DNHWC_param_4,
	.param .u32 ShapetoBatch4DNHWC_param_5,
	.param .u32 ShapetoBatch4DNHWC_param_6,
	.param .u32 ShapetoBatch4DNHWC_param_7,
	.param .u32 ShapetoBatch4DNHWC_param_8,
	.param .u64 .ptr .align 1 ShapetoBatch4DNHWC_param_9,
	.param .u64 .ptr .align 1 ShapetoBatch4DNHWC_param_10,
	.param .u32 ShapetoBatch4DNHWC_param_11
)
{
	.reg .pred 	%p<23>;
	.reg .b32 	%r<115>;
	.reg .b32 	%f<3>;
	.reg .b64 	%rd<15>;

	ld.param.u32 	%r47, [ShapetoBatch4DNHWC_param_0];
	ld.param.u32 	%r48, [ShapetoBatch4DNHWC_param_1];
	ld.param.u32 	%r49, [ShapetoBatch4DNHWC_param_2];
	ld.param.u32 	%r50, [ShapetoBatch4DNHWC_param_3];
	ld.param.u32 	%r51, [ShapetoBatch4DNHWC_param_4];
	ld.param.u32 	%r53, [ShapetoBatch4DNHWC_param_6];
	ld.param.u32 	%r54, [ShapetoBatch4DNHWC_param_7];
	ld.param.u64 	%rd3, [ShapetoBatch4DNHWC_param_9];
	ld.param.u64 	%rd4, [ShapetoBatch4DNHWC_param_10];
	ld.param.u32 	%r56, [ShapetoBatch4DNHWC_param_11];
	cvta.to.global.u64 	%rd1, %rd3;
	cvta.to.global.u64 	%rd2, %rd4;
	setp.lt.s32 	%p2, %r54, 1;
	@%p2 bra 	$L__BB1_29;
	ld.param.u32 	%r98, [ShapetoBatch4DNHWC_param_8];
	setp.lt.s32 	%p3, %r98, 1;
	mov.u32 	%r57, %ntid.x;
	mov.u32 	%r58, %ctaid.y;
	mov.u32 	%r59, %ntid.y;
	mov.u32 	%r60, %tid.y;
	mad.lo.s32 	%r1, %r58, %r59, %r60;
	mov.u32 	%r61, %ctaid.z;
	mov.u32 	%r62, %ntid.z;
	mul.lo.s32 	%r2, %r61, %r62;
	mov.u32 	%r3, %tid.z;
	add.s32 	%r4, %r2, %r3;
	mov.u32 	%r63, %nctaid.z;
	mul.lo.s32 	%r5, %r62, %r63;
	mov.u32 	%r64, %nctaid.y;
	mul.lo.s32 	%r6, %r59, %r64;
	mov.u32 	%r65, %nctaid.x;
	mul.lo.s32 	%r7, %r57, %r65;
	@%p3 bra 	$L__BB1_29;
	setp.gt.s32 	%p4, %r56, 0;
	@%p4 bra 	$L__BB1_5;
	mul.lo.s32 	%r8, %r49, %r48;
	mov.b32 	%r110, 0;
$L__BB1_4:
	mov.b32 	%r111, 0;
	bra.uni 	$L__BB1_21;
$L__BB1_5:
	ld.param.u32 	%r95, [ShapetoBatch4DNHWC_param_5];
	add.s32 	%r82, %r3, %r95;
	add.s32 	%r9, %r82, %r2;
	add.s32 	%r83, %r3, %r53;
	add.s32 	%r10, %r83, %r2;
	mov.b32 	%r103, 0;
$L__BB1_6:
	mov.b32 	%r104, 0;
$L__BB1_7:
	mov.u32 	%r85, %ctaid.x;
	mov.u32 	%r86, %ntid.x;
	mov.u32 	%r87, %tid.x;
	mad.lo.s32 	%r105, %r85, %r86, %r87;
	setp.lt.s32 	%p13, %r105, %r47;
	@%p13 bra 	$L__BB1_10;
$L__BB1_8:
	ld.param.u32 	%r102, [ShapetoBatch4DNHWC_param_8];
	add.s32 	%r104, %r104, 1;
	setp.eq.s32 	%p21, %r104, %r102;
	@%p21 bra 	$L__BB1_9;
	bra.uni 	$L__BB1_7;
$L__BB1_9:
	ld.param.u32 	%r97, [ShapetoBatch4DNHWC_param_7];
	add.s32 	%r103, %r103, 1;
	setp.eq.s32 	%p22, %r103, %r97;
	@%p22 bra 	$L__BB1_29;
	bra.uni 	$L__BB1_6;
$L__BB1_10:
	mul.lo.s32 	%r15, %r104, %r48;
$L__BB1_11:
	setp.lt.s32 	%p14, %r1, %r48;
	@%p14 bra 	$L__BB1_13;
$L__BB1_12:
	add.s32 	%r105, %r105, %r7;
	setp.lt.s32 	%p20, %r105, %r47;
	@%p20 bra 	$L__BB1_11;
	bra.uni 	$L__BB1_8;
$L__BB1_13:
	ld.param.u32 	%r101, [ShapetoBatch4DNHWC_param_8];
	mad.lo.s32 	%r18, %r103, %r47, %r105;
	mul.lo.s32 	%r19, %r18, %r50;
	mad.lo.s32 	%r88, %r101, %r103, %r104;
	mad.lo.s32 	%r89, %r47, %r88, %r105;
	mul.lo.s32 	%r20, %r48, %r89;
	mov.u32 	%r106, %r1;
$L__BB1_14:
	setp.lt.s32 	%p15, %r4, %r49;
	@%p15 bra 	$L__BB1_16;
$L__BB1_15:
	add.s32 	%r106, %r106, %r6;
	setp.lt.s32 	%p19, %r106, %r48;
	@%p19 bra 	$L__BB1_14;
	bra.uni 	$L__BB1_12;
$L__BB1_16:
	setp.lt.s32 	%p16, %r18, %r50;
	add.s32 	%r90, %r106, %r15;
	setp.lt.s32 	%p17, %r90, %r51;
	and.pred  	%p1, %p16, %p17;
	add.s32 	%r91, %r90, %r19;
	add.s32 	%r92, %r20, %r106;
	mad.lo.s32 	%r108, %r49, %r92, %r9;
	mad.lo.s32 	%r107, %r91, %r49, %r10;
	mov.u32 	%r109, %r4;
$L__BB1_17:
	@%p1 bra 	$L__BB1_19;
	mul.wide.s32 	%rd9, %r108, 4;
	add.s64 	%rd10, %rd2, %rd9;
	mov.b32 	%r93, 0;
	st.global.u32 	[%rd10], %r93;
	bra.uni 	$L__BB1_20;
$L__BB1_19:
	mul.wide.s32 	%rd11, %r107, 4;
	add.s64 	%rd12, %rd1, %rd11;
	ld.global.f32 	%f2, [%rd12];
	mul.wide.s32 	%rd13, %r108, 4;
	add.s64 	%rd14, %rd2, %rd13;
	st.global.f32 	[%rd14], %f2;
$L__BB1_20:
	add.s32 	%r109, %r109, %r5;
	add.s32 	%r108, %r108, %r5;
	add.s32 	%r107, %r107, %r5;
	setp.lt.s32 	%p18, %r109, %r49;
	@%p18 bra 	$L__BB1_17;
	bra.uni 	$L__BB1_15;
$L__BB1_21:
	mov.u32 	%r68, %ctaid.x;
	mov.u32 	%r70, %tid.x;
	mad.lo.s32 	%r112, %r68, %r57, %r70;
	setp.lt.s32 	%p5, %r112, %r47;
	@%p5 bra 	$L__BB1_22;
	bra.uni 	$L__BB1_27;
$L__BB1_22:
	setp.lt.s32 	%p6, %r1, %r48;
	@%p6 bra 	$L__BB1_23;
	bra.uni 	$L__BB1_26;
$L__BB1_23:
	ld.param.u32 	%r99, [ShapetoBatch4DNHWC_param_8];
	ld.param.u32 	%r94, [ShapetoBatch4DNHWC_param_5];
	mad.lo.s32 	%r71, %r110, %r47, %r112;
	mul.lo.s32 	%r72, %r48, %r47;
	mul.lo.s32 	%r73, %r72, %r49;
	mul.lo.s32 	%r74, %r73, %r99;
	mad.lo.s32 	%r75, %r110, %r74, %r94;
	mad.lo.s32 	%r76, %r111, %r73, %r75;
	mad.lo.s32 	%r44, %r112, %r8, %r76;
	mul.lo.s32 	%r77, %r71, %r50;
	mad.lo.s32 	%r45, %r111, %r48, %r77;
	mov.u32 	%r113, %r1;
	bra.uni 	$L__BB1_30;
$L__BB1_24:
	add.s32 	%r79, %r42, %r114;
	mul.wide.s32 	%rd5, %r79, 4;
	add.s64 	%rd6, %rd2, %rd5;
	ld.global.f32 	%f1, [%rd6];
	add.s32 	%r80, %r43, %r114;
	mul.wide.s32 	%rd7, %r80, 4;
	add.s64 	%rd8, %rd1, %rd7;
	st.global.f32 	[%rd8], %f1;
	add.s32 	%r114, %r114, %r5;
	setp.lt.s32 	%p8, %r114, %r49;
	@%p8 bra 	$L__BB1_24;
$L__BB1_25:
	add.s32 	%r113, %r113, %r6;
	setp.lt.s32 	%p9, %r113, %r48;
	@%p9 bra 	$L__BB1_30;
$L__BB1_26:
	add.s32 	%r112, %r112, %r7;
	setp.lt.s32 	%p10, %r112, %r47;
	@%p10 bra 	$L__BB1_22;
$L__BB1_27:
	ld.param.u32 	%r100, [ShapetoBatch4DNHWC_param_8];
	add.s32 	%r111, %r111, 1;
	setp.eq.s32 	%p11, %r111, %r100;
	@%p11 bra 	$L__BB1_28;
	bra.uni 	$L__BB1_21;
$L__BB1_28:
	ld.param.u32 	%r96, [ShapetoBatch4DNHWC_param_7];
	add.s32 	%r110, %r110, 1;
	setp.ne.s32 	%p12, %r110, %r96;
	@%p12 bra 	$L__BB1_4;
$L__BB1_29:
	ret;
$L__BB1_30:
	setp.lt.s32 	%p7, %r4, %r49;
	@%p7 bra 	$L__BB1_31;
	bra.uni 	$L__BB1_25;
$L__BB1_31:
	mad.lo.s32 	%r42, %r113, %r49, %r44;
	add.s32 	%r78, %r113, %r45;
	mad.lo.s32 	%r43, %r78, %r49, %r53;
	mov.u32 	%r114, %r4;
	bra.uni 	$L__BB1_24;

}
	// .globl	ShapetoBatch4DNCHW
.visible .entry ShapetoBatch4DNCHW(
	.param .u32 ShapetoBatch4DNCHW_param_0,
	.param .u32 ShapetoBatch4DNCHW_param_1,
	.param .u32 ShapetoBatch4DNCHW_param_2,
	.param .u32 ShapetoBatch4DNCHW_param_3,
	.param .u32 ShapetoBatch4DNCHW_param_4,
	.param .u32 ShapetoBatch4DNCHW_param_5,
	.param .u32 ShapetoBatch4DNCHW_param_6,
	.param .u32 ShapetoBatch4DNCHW_param_7,
	.param .u32 ShapetoBatch4DNCHW_param_8,
	.param .u64 .ptr .align 1 ShapetoBatch4DNCHW_param_9,
	.param .u64 .ptr .align 1 ShapetoBatch4DNCHW_param_10,
	.param .u32 ShapetoBatch4DNCHW_param_11
)
{
	.reg .pred 	%p<23>;
	.reg .b32 	%r<122>;
	.reg .b32 	%f<3>;
	.reg .b64 	%rd<15>;

	ld.param.u32 	%r48, [ShapetoBatch4DNCHW_param_0];
	ld.param.u32 	%r49, [ShapetoBatch4DNCHW_param_1];
	ld.param.u32 	%r50, [ShapetoBatch4DNCHW_param_2];
	ld.param.u32 	%r51, [ShapetoBatch4DNCHW_param_3];
	ld.param.u32 	%r52, [ShapetoBatch4DNCHW_param_4];
	ld.param.u32 	%r55, [ShapetoBatch4DNCHW_param_7];
	ld.param.u64 	%rd3, [ShapetoBatch4DNCHW_param_9];
	ld.param.u64 	%rd4, [ShapetoBatch4DNCHW_param_10];
	ld.param.u32 	%r57, [ShapetoBatch4DNCHW_param_11];
	cvta.to.global.u64 	%rd1, %rd3;
	cvta.to.global.u64 	%rd2, %rd4;
	mul.lo.s32 	%r1, %r49, %r48;
	setp.lt.s32 	%p1, %r55, 1;
	@%p1 bra 	$L__BB2_28;
	ld.param.u32 	%r104, [ShapetoBatch4DNCHW_param_8];
	setp.lt.s32 	%p2, %r104, 1;
	mov.u32 	%r58, %ntid.x;
	mov.u32 	%r59, %ctaid.y;
	mov.u32 	%r60, %ntid.y;
	mov.u32 	%r61, %tid.y;
	mad.lo.s32 	%r2, %r59, %r60, %r61;
	mov.u32 	%r62, %ctaid.z;
	mov.u32 	%r63, %ntid.z;
	mul.lo.s32 	%r3, %r62, %r63;
	mov.u32 	%r4, %tid.z;
	add.s32 	%r5, %r3, %r4;
	mov.u32 	%r64, %nctaid.z;
	mul.lo.s32 	%r6, %r63, %r64;
	mov.u32 	%r65, %nctaid.y;
	mul.lo.s32 	%r7, %r60, %r65;
	mov.u32 	%r66, %nctaid.x;
	mul.lo.s32 	%r8, %r58, %r66;
	@%p2 bra 	$L__BB2_28;
	setp.gt.s32 	%p3, %r57, 0;
	@%p3 bra 	$L__BB2_7;
	mov.b32 	%r117, 0;
	mov.u32 	%r69, %ctaid.x;
	mov.u32 	%r71, %tid.x;
	mad.lo.s32 	%r35, %r69, %r58, %r71;
$L__BB2_4:
	mov.b32 	%r118, 0;
$L__BB2_5:
	setp.lt.s32 	%p4, %r35, %r48;
	@%p4 bra 	$L__BB2_6;
	bra.uni 	$L__BB2_26;
$L__BB2_6:
	ld.param.u32 	%r100, [ShapetoBatch4DNCHW_param_6];
	mad.lo.s32 	%r46, %r118, %r50, %r100;
	mov.u32 	%r119, %r35;
	bra.uni 	$L__BB2_31;
$L__BB2_7:
	ld.param.u32 	%r99, [ShapetoBatch4DNCHW_param_5];
	add.s32 	%r82, %r4, %r99;
	add.s32 	%r9, %r82, %r3;
	mov.b32 	%r109, 0;
$L__BB2_8:
	mov.b32 	%r110, 0;
$L__BB2_9:
	mov.u32 	%r84, %ctaid.x;
	mov.u32 	%r85, %ntid.x;
	mov.u32 	%r86, %tid.x;
	mad.lo.s32 	%r111, %r84, %r85, %r86;
	setp.lt.s32 	%p12, %r111, %r48;
	@%p12 bra 	$L__BB2_12;
$L__BB2_10:
	ld.param.u32 	%r108, [ShapetoBatch4DNCHW_param_8];
	add.s32 	%r110, %r110, 1;
	setp.eq.s32 	%p21, %r110, %r108;
	@%p21 bra 	$L__BB2_11;
	bra.uni 	$L__BB2_9;
$L__BB2_11:
	ld.param.u32 	%r103, [ShapetoBatch4DNCHW_param_7];
	add.s32 	%r109, %r109, 1;
	setp.eq.s32 	%p22, %r109, %r103;
	@%p22 bra 	$L__BB2_28;
	bra.uni 	$L__BB2_8;
$L__BB2_12:
	ld.param.u32 	%r101, [ShapetoBatch4DNCHW_param_6];
	mul.lo.s32 	%r87, %r110, %r50;
	mov.u32 	%r88, %tid.z;
	add.s32 	%r89, %r88, %r101;
	mov.u32 	%r90, %ctaid.z;
	mov.u32 	%r91, %ntid.z;
	mad.lo.s32 	%r92, %r90, %r91, %r89;
	add.s32 	%r14, %r92, %r87;
	add.s32 	%r15, %r5, %r87;
$L__BB2_13:
	setp.lt.s32 	%p13, %r2, %r49;
	@%p13 bra 	$L__BB2_15;
$L__BB2_14:
	add.s32 	%r111, %r111, %r8;
	setp.lt.s32 	%p20, %r111, %r48;
	@%p20 bra 	$L__BB2_13;
	bra.uni 	$L__BB2_10;
$L__BB2_15:
	ld.param.u32 	%r107, [ShapetoBatch4DNCHW_param_8];
	mad.lo.s32 	%r93, %r107, %r109, %r110;
	mad.lo.s32 	%r94, %r50, %r93, %r111;
	mul.lo.s32 	%r18, %r48, %r94;
	mov.u32 	%r112, %r2;
$L__BB2_16:
	setp.lt.s32 	%p14, %r5, %r50;
	@%p14 bra 	$L__BB2_18;
$L__BB2_17:
	add.s32 	%r112, %r112, %r7;
	setp.lt.s32 	%p19, %r112, %r49;
	@%p19 bra 	$L__BB2_16;
	bra.uni 	$L__BB2_14;
$L__BB2_18:
	mad.lo.s32 	%r21, %r109, %r49, %r112;
	mad.lo.s32 	%r95, %r111, %r51, %r21;
	add.s32 	%r96, %r18, %r112;
	mad.lo.s32 	%r115, %r49, %r96, %r9;
	mad.lo.s32 	%r114, %r95, %r52, %r14;
	mov.u32 	%r113, %r15;
	mov.u32 	%r116, %r5;
$L__BB2_19:
	setp.lt.s32 	%p15, %r21, %r51;
	setp.lt.s32 	%p16, %r113, %r52;
	and.pred  	%p17, %p15, %p16;
	@%p17 bra 	$L__BB2_21;
	mul.wide.s32 	%rd9, %r115, 4;
	add.s64 	%rd10, %rd2, %rd9;
	mov.b32 	%r97, 0;
	st.global.u32 	[%rd10], %r97;
	bra.uni 	$L__BB2_22;
$L__BB2_21:
	mul.wide.s32 	%rd11, %r114, 4;
	add.s64 	%rd12, %rd1, %rd11;
	ld.global.f32 	%f2, [%rd12];
	mul.wide.s32 	%rd13, %r115, 4;
	add.s64 	%rd14, %rd2, %rd13;
	st.global.f32 	[%rd14], %f2;
$L__BB2_22:
	add.s32 	%r116, %r116, %r6;
	add.s32 	%r115, %r115, %r6;
	add.s32 	%r114, %r114, %r6;
	add.s32 	%r113, %r113, %r6;
	setp.lt.s32 	%p18, %r116, %r50;
	@%p18 bra 	$L__BB2_19;
	bra.uni 	$L__BB2_17;
$L__BB2_23:
	add.s32 	%r79, %r43, %r121;
	mul.wide.s32 	%rd5, %r79, 4;
	add.s64 	%rd6, %rd2, %rd5;
	ld.global.f32 	%f1, [%rd6];
	add.s32 	%r80, %r121, %r44;
	mul.wide.s32 	%rd7, %r80, 4;
	add.s64 	%rd8, %rd1, %rd7;
	st.global.f32 	[%rd8], %f1;
	add.s32 	%r121, %r121, %r6;
	setp.lt.s32 	%p7, %r121, %r50;
	@%p7 bra 	$L__BB2_23;
$L__BB2_24:
	add.s32 	%r120, %r120, %r7;
	setp.lt.s32 	%p8, %r120, %r49;
	@%p8 bra 	$L__BB2_29;
$L__BB2_25:
	add.s32 	%r119, %r119, %r8;
	setp.lt.s32 	%p9, %r119, %r48;
	@%p9 bra 	$L__BB2_31;
$L__BB2_26:
	ld.param.u32 	%r106, [ShapetoBatch4DNCHW_param_8];
	add.s32 	%r118, %r118, 1;
	setp.eq.s32 	%p10, %r118, %r106;
	@%p10 bra 	$L__BB2_27;
	bra.uni 	$L__BB2_5;
$L__BB2_27:
	ld.param.u32 	%r102, [ShapetoBatch4DNCHW_param_7];
	add.s32 	%r117, %r117, 1;
	setp.ne.s32 	%p11, %r117, %r102;
	@%p11 bra 	$L__BB2_4;
$L__BB2_28:
	ret;
$L__BB2_29:
	setp.lt.s32 	%p6, %r5, %r50;
	@%p6 bra 	$L__BB2_30;
	bra.uni 	$L__BB2_24;
$L__BB2_30:
	ld.param.u32 	%r105, [ShapetoBatch4DNCHW_param_8];
	ld.param.u32 	%r98, [ShapetoBatch4DNCHW_param_5];
	mul.lo.s32 	%r73, %r1, %r50;
	mul.lo.s32 	%r74, %r73, %r105;
	mad.lo.s32 	%r75, %r117, %r74, %r98;
	mad.lo.s32 	%r76, %r118, %r73, %r75;
	mad.lo.s32 	%r77, %r119, %r1, %r76;
	mad.lo.s32 	%r43, %r120, %r49, %r77;
	add.s32 	%r78, %r120, %r45;
	mad.lo.s32 	%r44, %r78, %r52, %r46;
	mov.u32 	%r121, %r5;
	bra.uni 	$L__BB2_23;
$L__BB2_31:
	setp.lt.s32 	%p5, %r2, %r49;
	@%p5 bra 	$L__BB2_32;
	bra.uni 	$L__BB2_25;
$L__BB2_32:
	mul.lo.s32 	%r72, %r119, %r51;
	mad.lo.s32 	%r45, %r117, %r49, %r72;
	mov.u32 	%r120, %r2;
	bra.uni 	$L__BB2_29;

}
	// .globl	nearestneighborNHWC
.visible .entry nearestneighborNHWC(
	.param .u32 nearestneighborNHWC_param_0,
	.param .u32 nearestneighborNHWC_param_1,
	.param .u64 .ptr .align 1 nearestneighborNHWC_param_2,
	.param .u32 nearestneighborNHWC_param_3,
	.param .u32 nearestneighborNHWC_param_4,
	.param .u32 nearestneighborNHWC_param_5,
	.param .u32 nearestneighborNHWC_param_6,
	.param .u32 nearestneighborNHWC_param_7,
	.param .f32 nearestneighborNHWC_param_8,
	.param .f32 nearestneighborNHWC_param_9,
	.param .u64 .ptr .align 1 nearestneighborNHWC_param_10
)
{
	.reg .pred 	%p<5>;
	.reg .b32 	%r<52>;
	.reg .b32 	%f<28>;
	.reg .b64 	%rd<19>;

	ld.param.u32 	%r9, [nearestneighborNHWC_param_0];
	ld.param.u32 	%r10, [nearestneighborNHWC_param_1];
	ld.param.u64 	%rd3, [nearestneighborNHWC_param_2];
	ld.param.u32 	%r11, [nearestneighborNHWC_param_3];
	ld.param.u32 	%r12, [nearestneighborNHWC_param_4];
	ld.param.u32 	%r13, [nearestneighborNHWC_param_5];
	ld.param.u32 	%r14, [nearestneighborNHWC_param_6];
	ld.param.u32 	%r15, [nearestneighborNHWC_param_7];
	ld.param.f32 	%f3, [nearestneighborNHWC_param_8];
	ld.param.f32 	%f4, [nearestneighborNHWC_param_9];
	ld.param.u64 	%rd4, [nearestneighborNHWC_param_10];
	cvta.to.global.u64 	%rd1, %rd4;
	cvta.to.global.u64 	%rd2, %rd3;
	mov.u32 	%r16, %ctaid.x;
	mov.u32 	%r1, %ntid.x;
	mov.u32 	%r17, %tid.x;
	mad.lo.s32 	%r50, %r16, %r1, %r17;
	setp.ge.s32 	%p1, %r50, %r10;
	@%p1 bra 	$L__BB3_4;
	mul.lo.s32 	%r18, %r12, %r11;
	mul.lo.s32 	%r3, %r18, %r13;
	setp.eq.s32 	%p2, %r9, 0;
	add.s32 	%r19, %r11, -1;
	cvt.rn.f32.s32 	%f1, %r19;
	add.s32 	%r20, %r12, -1;
	cvt.rn.f32.s32 	%f2, %r20;
	mov.u32 	%r21, %nctaid.x;
	mul.lo.s32 	%r4, %r1, %r21;
	@%p2 bra 	$L__BB3_2;
	bra.uni 	$L__BB3_3;
$L__BB3_2:
	div.s32 	%r36, %r50, %r13;
	mul.lo.s32 	%r37, %r36, %r13;
	sub.s32 	%r38, %r50, %r37;
	div.s32 	%r39, %r36, %r15;
	mul.lo.s32 	%r40, %r39, %r15;
	sub.s32 	%r41, %r36, %r40;
	div.s32 	%r42, %r39, %r14;
	mul.lo.s32 	%r43, %r42, %r14;
	sub.s32 	%r44, %r39, %r43;
	mul.lo.s32 	%r45, %r3, %r42;
	cvt.s64.s32 	%rd12, %r45;
	cvt.rn.f32.s32 	%f19, %r44;
	mul.f32 	%f20, %f3, %f19;
	cvt.rmi.f32.f32 	%f21, %f20;
	min.f32 	%f22, %f21, %f1;
	cvt.rzi.s32.f32 	%r46, %f22;
	cvt.rn.f32.s32 	%f23, %r41;
	mul.f32 	%f24, %f4, %f23;
	cvt.rmi.f32.f32 	%f25, %f24;
	min.f32 	%f26, %f25, %f2;
	cvt.rzi.s32.f32 	%r47, %f26;
	mad.lo.s32 	%r48, %r46, %r12, %r47;
	mad.lo.s32 	%r49, %r48, %r13, %r38;
	cvt.s64.s32 	%rd13, %r49;
	add.s64 	%rd14, %rd13, %rd12;
	shl.b64 	%rd15, %rd14, 2;
	add.s64 	%rd16, %rd2, %rd15;
	ld.global.f32 	%f27, [%rd16];
	mul.wide.s32 	%rd17, %r50, 4;
	add.s64 	%rd18, %rd1, %rd17;
	st.global.f32 	[%rd18], %f27;
	add.s32 	%r50, %r50, %r4;
	setp.lt.s32 	%p4, %r50, %r10;
	@%p4 bra 	$L__BB3_2;
	bra.uni 	$L__BB3_4;
$L__BB3_3:
	div.s32 	%r22, %r50, %r13;
	mul.lo.s32 	%r23, %r22, %r13;
	sub.s32 	%r24, %r50, %r23;
	div.s32 	%r25, %r22, %r15;
	mul.lo.s32 	%r26, %r25, %r15;
	sub.s32 	%r27, %r22, %r26;
	div.s32 	%r28, %r25, %r14;
	mul.lo.s32 	%r29, %r28, %r14;
	sub.s32 	%r30, %r25, %r29;
	mul.lo.s32 	%r31, %r3, %r28;
	cvt.s64.s32 	%rd5, %r31;
	cvt.rn.f32.s32 	%f5, %r30;
	mul.f32 	%f6, %f3, %f5;
	mov.f32 	%f7, 0f3F000000;
	copysign.f32 	%f8, %f6, %f7;
	add.rz.f32 	%f9, %f6, %f8;
	cvt.rzi.f32.f32 	%f10, %f9;
	min.f32 	%f11, %f10, %f1;
	cvt.rzi.s32.f32 	%r32, %f11;
	cvt.rn.f32.s32 	%f12, %r27;
	mul.f32 	%f13, %f4, %f12;
	copysign.f32 	%f14, %f13, %f7;
	add.rz.f32 	%f15, %f13, %f14;
	cvt.rzi.f32.f32 	%f16, %f15;
	min.f32 	%f17, %f16, %f2;
	cvt.rzi.s32.f32 	%r33, %f17;
	mad.lo.s32 	%r34, %r32, %r12, %r33;
	mad.lo.s32 	%r35, %r34, %r13, %r24;
	cvt.s64.s32 	%rd6, %r35;
	add.s64 	%rd7, %rd6, %rd5;
	shl.b64 	%rd8, %rd7, 2;
	add.s64 	%rd9, %rd2, %rd8;
	ld.global.f32 	%f18, [%rd9];
	mul.wide.s32 	%rd10, %r50, 4;
	add.s64 	%rd11, %rd1, %rd10;
	st.global.f32 	[%rd11], %f18;
	add.s32 	%r50, %r50, %r4;
	setp.lt.s32 	%p3, %r50, %r10;
	@%p3 bra 	$L__BB3_3;
$L__BB3_4:
	ret;

}
	// .globl	nearestneighborNCHW
.visible .entry nearestneighborNCHW(
	.param .u32 nearestneighborNCHW_param_0,
	.param .u32 nearestneighborNCHW_param_1,
	.param .u64 .ptr .align 1 nearestneighborNCHW_param_2,
	.param .u32 nearestneighborNCHW_param_3,
	.param .u32 nearestneighborNCHW_param_4,
	.param .u32 nearestneighborNCHW_param_5,
	.param .u32 nearestneighborNCHW_param_6,
	.param .u32 nearestneighborNCHW_param_7,
	.param .f32 nearestneighborNCHW_param_8,
	.param .f32 nearestneighborNCHW_param_9,
	.param .u64 .ptr .align 1 nearestneighborNCHW_param_10
)
{
	.reg .pred 	%p<5>;
	.reg .b32 	%r<49>;
	.reg .b32 	%f<28>;
	.reg .b64 	%rd<19>;

	ld.param.u32 	%r9, [nearestneighborNCHW_param_0];
	ld.param.u32 	%r10, [nearestneighborNCHW_param_1];
	ld.param.u64 	%rd3, [nearestneighborNCHW_param_2];
	ld.param.u32 	%r11, [nearestneighborNCHW_param_3];
	ld.param.u32 	%r12, [nearestneighborNCHW_param_4];
	ld.param.u32 	%r13, [nearestneighborNCHW_param_5];
	ld.param.u32 	%r14, [nearestneighborNCHW_param_6];
	ld.param.u32 	%r15, [nearestneighborNCHW_param_7];
	ld.param.f32 	%f3, [nearestneighborNCHW_param_8];
	ld.param.f32 	%f4, [nearestneighborNCHW_param_9];
	ld.param.u64 	%rd4, [nearestneighborNCHW_param_10];
	cvta.to.global.u64 	%rd1, %rd4;
	cvta.to.global.u64 	%rd2, %rd3;
	mov.u32 	%r16, %ctaid.x;
	mov.u32 	%r1, %ntid.x;
	mov.u32 	%r17, %tid.x;
	mad.lo.s32 	%r47, %r16, %r1, %r17;
	setp.ge.s32 	%p1, %r47, %r10;
	@%p1 bra 	$L__BB4_4;
	mul.lo.s32 	%r3, %r12, %r11;
	setp.eq.s32 	%p2, %r9, 0;
	add.s32 	%r18, %r11, -1;
	cvt.rn.f32.s32 	%f1, %r18;
	add.s32 	%r19, %r12, -1;
	cvt.rn.f32.s32 	%f2, %r19;
	mov.u32 	%r20, %nctaid.x;
	mul.lo.s32 	%r4, %r1, %r20;
	@%p2 bra 	$L__BB4_2;
	bra.uni 	$L__BB4_3;
$L__BB4_2:
	div.s32 	%r34, %r47, %r15;
	mul.lo.s32 	%r35, %r34, %r15;
	sub.s32 	%r36, %r47, %r35;
	div.s32 	%r37, %r34, %r14;
	mul.lo.s32 	%r38, %r37, %r14;
	sub.s32 	%r39, %r34, %r38;
	rem.s32 	%r40, %r37, %r13;
	sub.s32 	%r41, %r37, %r40;
	mul.lo.s32 	%r42, %r3, %r41;
	cvt.s64.s32 	%rd12, %r42;
	cvt.rn.f32.s32 	%f19, %r39;
	mul.f32 	%f20, %f3, %f19;
	cvt.rmi.f32.f32 	%f21, %f20;
	min.f32 	%f22, %f21, %f1;
	cvt.rzi.s32.f32 	%r43, %f22;
	cvt.rn.f32.s32 	%f23, %r36;
	mul.f32 	%f24, %f4, %f23;
	cvt.rmi.f32.f32 	%f25, %f24;
	min.f32 	%f26, %f25, %f2;
	cvt.rzi.s32.f32 	%r44, %f26;
	mad.lo.s32 	%r45, %r40, %r11, %r43;
	mad.lo.s32 	%r46, %r45, %r12, %r44;
	cvt.s64.s32 	%rd13, %r46;
	add.s64 	%rd14, %rd13, %rd12;
	shl.b64 	%rd15, %rd14, 2;
	add.s64 	%rd16, %rd2, %rd15;
	ld.global.f32 	%f27, [%rd16];
	mul.wide.s32 	%rd17, %r47, 4;
	add.s64 	%rd18, %rd1, %rd17;
	st.global.f32 	[%rd18], %f27;
	add.s32 	%r47, %r47, %r4;
	setp.lt.s32 	%p4, %r47, %r10;
	@%p4 bra 	$L__BB4_2;
	bra.uni 	$L__BB4_4;
$L__BB4_3:
	div.s32 	%r21, %r47, %r15;
	mul.lo.s32 	%r22, %r21, %r15;
	sub.s32 	%r23, %r47, %r22;
	div.s32 	%r24, %r21, %r14;
	mul.lo.s32 	%r25, %r24, %r14;
	sub.s32 	%r26, %r21, %r25;
	rem.s32 	%r27, %r24, %r13;
	sub.s32 	%r28, %r24, %r27;
	mul.lo.s32 	%r29, %r3, %r28;
	cvt.s64.s32 	%rd5, %r29;
	cvt.rn.f32.s32 	%f5, %r26;
	mul.f32 	%f6, %f3, %f5;
	mov.f32 	%f7, 0f3F000000;
	copysign.f32 	%f8, %f6, %f7;
	add.rz.f32 	%f9, %f6, %f8;
	cvt.rzi.f32.f32 	%f10, %f9;
	min.f32 	%f11, %f10, %f1;
	cvt.rzi.s32.f32 	%r30, %f11;
	cvt.rn.f32.s32 	%f12, %r23;
	mul.f32 	%f13, %f4, %f12;
	copysign.f32 	%f14, %f13, %f7;
	add.rz.f32 	%f15, %f13, %f14;
	cvt.rzi.f32.f32 	%f16, %f15;
	min.f32 	%f17, %f16, %f2;
	cvt.rzi.s32.f32 	%r31, %f17;
	mad.lo.s32 	%r32, %r27, %r11, %r30;
	mad.lo.s32 	%r33, %r32, %r12, %r31;
	cvt.s64.s32 	%rd6, %r33;
	add.s64 	%rd7, %rd6, %rd5;
	shl.b64 	%rd8, %rd7, 2;
	add.s64 	%rd9, %rd2, %rd8;
	ld.global.f32 	%f18, [%rd9];
	mul.wide.s32 	%rd10, %r47, 4;
	add.s64 	%rd11, %rd1, %rd10;
	st.global.f32 	[%rd11], %f18;
	add.s32 	%r47, %r47, %r4;
	setp.lt.s32 	%p3, %r47, %r10;
	@%p3 bra 	$L__BB4_3;
$L__BB4_4:
	ret;

}
	// .globl	nearestneighborNCHWBack
.visible .entry nearestneighborNCHWBack(
	.param .u32 nearestneighborNCHWBack_param_0,
	.param .u32 nearestneighborNCHWBack_param_1,
	.param .u64 .ptr .align 1 nearestneighborNCHWBack_param_2,
	.param .u32 nearestneighborNCHWBack_param_3,
	.param .u32 nearestneighborNCHWBack_param_4,
	.param .u32 nearestneighborNCHWBack_param_5,
	.param .u32 nearestneighborNCHWBack_param_6,
	.param .u32 nearestneighborNCHWBack_param_7,
	.param .f32 nearestneighborNCHWBack_param_8,
	.param .f32 nearestneighborNCHWBack_param_9,
	.param .u64 .ptr .align 1 nearestneighborNCHWBack_param_10
)
{
	.reg .pred 	%p<5>;
	.reg .b32 	%r<49>;
	.reg .b32 	%f<30>;
	.reg .b64 	%rd<19>;

	ld.param.u32 	%r9, [nearestneighborNCHWBack_param_0];
	ld.param.u32 	%r10, [nearestneighborNCHWBack_param_1];
	ld.param.u64 	%rd3, [nearestneighborNCHWBack_param_2];
	ld.param.u32 	%r11, [nearestneighborNCHWBack_param_3];
	ld.param.u32 	%r12, [nearestneighborNCHWBack_param_4];
	ld.param.u32 	%r13, [nearestneighborNCHWBack_param_5];
	ld.param.u32 	%r14, [nearestneighborNCHWBack_param_6];
	ld.param.u32 	%r15, [nearestneighborNCHWBack_param_7];
	ld.param.f32 	%f3, [nearestneighborNCHWBack_param_8];
	ld.param.f32 	%f4, [nearestneighborNCHWBack_param_9];
	ld.param.u64 	%rd4, [nearestneighborNCHWBack_param_10];
	cvta.to.global.u64 	%rd1, %rd3;
	cvta.to.global.u64 	%rd2, %rd4;
	mov.u32 	%r16, %ctaid.x;
	mov.u32 	%r1, %ntid.x;
	mov.u32 	%r17, %tid.x;
	mad.lo.s32 	%r47, %r16, %r1, %r17;
	setp.ge.s32 	%p1, %r47, %r10;
	@%p1 bra 	$L__BB5_4;
	mul.lo.s32 	%r3, %r12, %r11;
	setp.eq.s32 	%p2, %r9, 0;
	add.s32 	%r18, %r14, -1;
	cvt.rn.f32.s32 	%f1, %r18;
	add.s32 	%r19, %r15, -1;
	cvt.rn.f32.s32 	%f2, %r19;
	mov.u32 	%r20, %nctaid.x;
	mul.lo.s32 	%r4, %r1, %r20;
	@%p2 bra 	$L__BB5_2;
	bra.uni 	$L__BB5_3;
$L__BB5_2:
	div.s32 	%r34, %r47, %r12;
	mul.lo.s32 	%r35, %r34, %r12;
	sub.s32 	%r36, %r47, %r35;
	div.s32 	%r37, %r34, %r11;
	mul.lo.s32 	%r38, %r37, %r11;
	sub.s32 	%r39, %r34, %r38;
	rem.s32 	%r40, %r37, %r13;
	sub.s32 	%r41, %r37, %r40;
	mul.lo.s32 	%r42, %r3, %r41;
	cvt.s64.s32 	%rd12, %r42;
	cvt.rn.f32.s32 	%f20, %r39;
	mul.f32 	%f21, %f3, %f20;
	cvt.rmi.f32.f32 	%f22, %f21;
	min.f32 	%f23, %f22, %f1;
	cvt.rzi.s32.f32 	%r43, %f23;
	cvt.rn.f32.s32 	%f24, %r36;
	mul.f32 	%f25, %f4, %f24;
	cvt.rmi.f32.f32 	%f26, %f25;
	min.f32 	%f27, %f26, %f2;
	cvt.rzi.s32.f32 	%r44, %f27;
	mad.lo.s32 	%r45, %r40, %r14, %r43;
	mad.lo.s32 	%r46, %r45, %r15, %r44;
	cvt.s64.s32 	%rd13, %r46;
	add.s64 	%rd14, %rd13, %rd12;
	shl.b64 	%rd15, %rd14, 2;
	add.s64 	%rd16, %rd1, %rd15;
	mul.wide.s32 	%rd17, %r47, 4;
	add.s64 	%rd18, %rd2, %rd17;
	ld.global.f32 	%f28, [%rd18];
	atom.global.add.f32 	%f29, [%rd16], %f28;
	add.s32 	%r47, %r47, %r4;
	setp.lt.s32 	%p4, %r47, %r10;
	@%p4 bra 	$L__BB5_2;
	bra.uni 	$L__BB5_4;
$L__BB5_3:
	div.s32 	%r21, %r47, %r12;
	mul.lo.s32 	%r22, %r21, %r12;
	sub.s32 	%r23, %r47, %r22;
	div.s32 	%r24, %r21, %r11;
	mul.lo.s32 	%r25, %r24, %r11;
	sub.s32 	%r26, %r21, %r25;
	rem.s32 	%r27, %r24, %r13;
	sub.s32 	%r28, %r24, %r27;
	mul.lo.s32 	%r29, %r3, %r28;
	cvt.s64.s32 	%rd5, %r29;
	cvt.rn.f32.s32 	%f5, %r26;
	mul.f32 	%f6, %f3, %f5;
	mov.f32 	%f7, 0f3F000000;
	copysign.f32 	%f8, %f6, %f7;
	add.rz.f32 	%f9, %f6, %f8;
	cvt.rzi.f32.f32 	%f10, %f9;
	min.f32 	%f11, %f10, %f1;
	cvt.rzi.s32.f32 	%r30, %f11;
	cvt.rn.f32.s32 	%f12, %r23;
	mul.f32 	%f13, %f4, %f12;
	copysign.f32 	%f14, %f13, %f7;
	add.rz.f32 	%f15, %f13, %f14;
	cvt.rzi.f32.f32 	%f16, %f15;
	min.f32 	%f17, %f16, %f2;
	cvt.rzi.s32.f32 	%r31, %f17;
	mad.lo.s32 	%r32, %r27, %r14, %r30;
	mad.lo.s32 	%r33, %r32, %r15, %r31;
	cvt.s64.s32 	%rd6, %r33;
	add.s64 	%rd7, %rd6, %rd5;
	shl.b64 	%rd8, %rd7, 2;
	add.s64 	%rd9, %rd1, %rd8;
	mul.wide.s32 	%rd10, %r47, 4;
	add.s64 	%rd11, %rd2, %rd10;
	ld.global.f32 	%f18, [%rd11];
	atom.global.add.f32 	%f19, [%rd9], %f18;
	add.s32 	%r47, %r47, %r4;
	setp.lt.s32 	%p3, %r47, %r10;
	@%p3 bra 	$L__BB5_3;
$L__BB5_4:
	ret;

}
	// .globl	nearestneighborNHWCBack
.visible .entry nearestneighborNHWCBack(
	.param .u32 nearestneighborNHWCBack_param_0,
	.param .u32 nearestneighborNHWCBack_param_1,
	.param .u64 .ptr .align 1 nearestneighborNHWCBack_param_2,
	.param .u32 nearestneighborNHWCBack_param_3,
	.param .u32 nearestneighborNHWCBack_param_4,
	.param .u32 nearestneighborNHWCBack_param_5,
	.param .u32 nearestneighborNHWCBack_param_6,
	.param .u32 nearestneighborNHWCBack_param_7,
	.param .f32 nearestneighborNHWCBack_param_8,
	.param .f32 nearestneighborNHWCBack_param_9,
	.param .u64 .ptr .align 1 nearestneighborNHWCBack_param_10
)
{
	.reg .pred 	%p<5>;
	.reg .b32 	%r<52>;
	.reg .b32 	%f<30>;
	.reg .b64 	%rd<19>;

	ld.param.u32 	%r9, [nearestneighborNHWCBack_param_0];
	ld.param.u32 	%r10, [nearestneighborNHWCBack_param_1];
	ld.param.u64 	%rd3, [nearestneighborNHWCBack_param_2];
	ld.param.u32 	%r11, [nearestneighborNHWCBack_param_3];
	ld.param.u32 	%r12, [nearestneighborNHWCBack_param_4];
	ld.param.u32 	%r13, [nearestneighborNHWCBack_param_5];
	ld.param.u32 	%r14, [nearestneighborNHWCBack_param_6];
	ld.param.u32 	%r15, [nearestneighborNHWCBack_param_7];
	ld.param.f32 	%f3, [nearestneighborNHWCBack_param_8];
	ld.param.f32 	%f4, [nearestneighborNHWCBack_param_9];
	ld.param.u64 	%rd4, [nearestneighborNHWCBack_param_10];
	cvta.to.global.u64 	%rd1, %rd3;
	cvta.to.global.u64 	%rd2, %rd4;
	mov.u32 	%r16, %ctaid.x;
	mov.u32 	%r1, %ntid.x;
	mov.u32 	%r17, %tid.x;
	mad.lo.s32 	%r50, %r16, %r1, %r17;
	setp.ge.s32 	%p1, %r50, %r10;
	@%p1 bra 	$L__BB6_4;
	mul.lo.s32 	%r18, %r12, %r11;
	mul.lo.s32 	%r3, %r18, %r13;
	setp.eq.s32 	%p2, %r9, 0;
	add.s32 	%r19, %r14, -1;
	cvt.rn.f32.s32 	%f1, %r19;
	add.s32 	%r20, %r15, -1;
	cvt.rn.f32.s32 	%f2, %r20;
	mov.u32 	%r21, %nctaid.x;
	mul.lo.s32 	%r4, %r1, %r21;
	@%p2 bra 	$L__BB6_2;
	bra.uni 	$L__BB6_3;
$L__BB6_2:
	div.s32 	%r36, %r50, %r13;
	mul.lo.s32 	%r37, %r36, %r13;
	sub.s32 	%r38, %r50, %r37;
	div.s32 	%r39, %r36, %r12;
	mul.lo.s32 	%r40, %r39, %r12;
	sub.s32 	%r41, %r36, %r40;
	div.s32 	%r42, %r39, %r11;
	mul.lo.s32 	%r43, %r42, %r11;
	sub.s32 	%r44, %r39, %r43;
	mul.lo.s32 	%r45, %r3, %r42;
	cvt.s64.s32 	%rd12, %r45;
	cvt.rn.f32.s32 	%f20, %r44;
	mul.f32 	%f21, %f3, %f20;
	cvt.rmi.f32.f32 	%f22, %f21;
	min.f32 	%f23, %f22, %f1;
	cvt.rzi.s32.f32 	%r46, %f23;
	cvt.rn.f32.s32 	%f24, %r41;
	mul.f32 	%f25, %f4, %f24;
	cvt.rmi.f32.f32 	%f26, %f25;
	min.f32 	%f27, %f26, %f2;
	cvt.rzi.s32.f32 	%r47, %f27;
	mad.lo.s32 	%r48, %r46, %r15, %r47;
	mad.lo.s32 	%r49, %r48, %r13, %r38;
	cvt.s64.s32 	%rd13, %r49;
	add.s64 	%rd14, %rd13, %rd12;
	shl.b64 	%rd15, %rd14, 2;
	add.s64 	%rd16, %rd1, %rd15;
	mul.wide.s32 	%rd17, %r50, 4;
	add.s64 	%rd18, %rd2, %rd17;
	ld.global.f32 	%f28, [%rd18];
	atom.global.add.f32 	%f29, [%rd16], %f28;
	add.s32 	%r50, %r50, %r4;
	setp.lt.s32 	%p4, %r50, %r10;
	@%p4 bra 	$L__BB6_2;
	bra.uni 	$L__BB6_4;
$L__BB6_3:
	div.s32 	%r22, %r50, %r13;
	mul.lo.s32 	%r23, %r22, %r13;
	sub.s32 	%r24, %r50, %r23;
	div.s32 	%r25, %r22, %r12;
	mul.lo.s32 	%r26, %r25, %r12;
	sub.s32 	%r27, %r22, %r26;
	div.s32 	%r28, %r25, %r11;
	mul.lo.s32 	%r29, %r28, %r11;
	sub.s32 	%r30, %r25, %r29;
	mul.lo.s32 	%r31, %r3, %r28;
	cvt.s64.s32 	%rd5, %r31;
	cvt.rn.f32.s32 	%f5, %r30;
	mul.f32 	%f6, %f3, %f5;
	mov.f32 	%f7, 0f3F000000;
	copysign.f32 	%f8, %f6, %f7;
	add.rz.f32 	%f9, %f6, %f8;
	cvt.rzi.f32.f32 	%f10, %f9;
	min.f32 	%f11, %f10, %f1;
	cvt.rzi.s32.f32 	%r32, %f11;
	cvt.rn.f32.s32 	%f12, %r27;
	mul.f32 	%f13, %f4, %f12;
	copysign.f32 	%f14, %f13, %f7;
	add.rz.f32 	%f15, %f13, %f14;
	cvt.rzi.f32.f32 	%f16, %f15;
	min.f32 	%f17, %f16, %f2;
	cvt.rzi.s32.f32 	%r33, %f17;
	mad.lo.s32 	%r34, %r32, %r15, %r33;
	mad.lo.s32 	%r35, %r34, %r13, %r24;
	cvt.s64.s32 	%rd6, %r35;
	add.s64 	%rd7, %rd6, %rd5;
	shl.b64 	%rd8, %rd7, 2;
	add.s64 	%rd9, %rd1, %rd8;
	mul.wide.s32 	%rd10, %r50, 4;
	add.s64 	%rd11, %rd2, %rd10;
	ld.global.f32 	%f18, [%rd11];
	atom.global.add.f32 	%f19, [%rd9], %f18;
	add.s32 	%r50, %r50, %r4;
	setp.lt.s32 	%p3, %r50, %r10;
	@%p3 bra 	$L__BB6_3;
$L__BB6_4:
	ret;

}
	// .globl	adagradfloat
.visible .entry adagradfloat(
	.param .u32 adagradfloat_param_0,
	.param .u64 .ptr .align 1 adagradfloat_param_1,
	.param .u64 .ptr .align 1 adagradfloat_param_2,
	.param .u64 .ptr .align 1 adagradfloat_param_3,
	.param .f32 adagradfloat_param_4,
	.param .f32 adagradfloat_param_5
)
{
	.reg .pred 	%p<3>;
	.reg .b32 	%r<13>;
	.reg .b32 	%f<13>;
	.reg .b64 	%rd<11>;

	ld.param.u32 	%r6, [adagradfloat_param_0];
	ld.param.u64 	%rd4, [adagradfloat_param_1];
	ld.param.u64 	%rd5, [adagradfloat_param_2];
	ld.param.u64 	%rd6, [adagradfloat_param_3];
	ld.param.f32 	%f1, [adagradfloat_param_4];
	ld.param.f32 	%f2, [adagradfloat_param_5];
	mov.u32 	%r7, %ctaid.x;
	mov.u32 	%r1, %ntid.x;
	mov.u32 	%r8, %tid.x;
	mad.lo.s32 	%r12, %r7, %r1, %r8;
	setp.ge.s32 	%p1, %r12, %r6;
	@%p1 bra 	$L__BB7_3;
	mov.u32 	%r9, %nctaid.x;
	mul.lo.s32 	%r3, %r1, %r9;
	cvta.to.global.u64 	%rd1, %rd6;
	cvta.to.global.u64 	%rd2, %rd5;
	cvta.to.global.u64 	%rd3, %rd4;
$L__BB7_2:
	mul.wide.s32 	%rd7, %r12, 4;
	add.s64 	%rd8, %rd1, %rd7;
	ld.global.f32 	%f3, [%rd8];
	cvt.rzi.s32.f32 	%r10, %f3;
	cvt.rn.f32.s32 	%f4, %r10;
	add.s64 	%rd9, %rd2, %rd7;
	ld.global.f32 	%f5, [%rd9];
	fma.rn.f32 	%f6, %f5, %f5, %f4;
	st.global.f32 	[%rd8], %f6;
	ld.global.f32 	%f7, [%rd9];
	neg.f32 	%f8, %f7;
	mul.f32 	%f9, %f1, %f8;
	sqrt.rn.f32 	%f10, %f6;
	add.f32 	%f11, %f2, %f10;
	div.rn.f32 	%f12, %f9, %f11;
	add.s64 	%rd10, %rd3, %rd7;
	st.global.f32 	[%rd10], %f12;
	mov.b32 	%r11, 0;
	st.global.u32 	[%rd9], %r11;
	add.s32 	%r12, %r12, %r3;
	setp.lt.s32 	%p2, %r12, %r6;
	@%p2 bra 	$L__BB7_2;
$L__BB7_3:
	ret;

}
	// .globl	adamfloat
.visible .entry adamfloat(
	.param .u32 adamfloat_param_0,
	.param .u64 .ptr .align 1 adamfloat_param_1,
	.param .u64 .ptr .align 1 adamfloat_param_2,
	.param .u64 .ptr .align 1 adamfloat_param_3,
	.param .u64 .ptr .align 1 adamfloat_param_4,
	.param .f32 adamfloat_param_5,
	.param .f32 adamfloat_param_6,
	.param .f32 adamfloat_param_7,
	.param .f32 adamfloat_param_8,
	.param .f32 adamfloat_param_9
)
{
	.reg .pred 	%p<39>;
	.reg .b32 	%r<40>;
	.reg .b32 	%f<172>;
	.reg .b64 	%rd<18>;
	.reg .b64 	%fd<21>;

	ld.param.u32 	%r6, [adamfloat_param_0];
	ld.param.f32 	%f6, [adamfloat_param_6];
	ld.param.f32 	%f7, [adamfloat_param_7];
	mov.u32 	%r7, %ctaid.x;
	mov.u32 	%r1, %ntid.x;
	mov.u32 	%r8, %tid.x;
	mad.lo.s32 	%r39, %r7, %r1, %r8;
	setp.ge.s32 	%p3, %r39, %r6;
	@%p3 bra 	$L__BB8_3;
	ld.param.f32 	%f171, [adamfloat_param_9];
	ld.param.u64 	%rd16, [adamfloat_param_3];
	ld.param.u64 	%rd15, [adamfloat_param_2];
	ld.param.u64 	%rd14, [adamfloat_param_1];
	cvt.f64.f32 	%fd3, %f6;
	mov.f64 	%fd4, 0d3FF0000000000000;
	sub.f64 	%fd1, %fd4, %fd3;
	mul.f32 	%f10, %f171, 0f3F000000;
	cvt.rzi.f32.f32 	%f11, %f10;
	add.f32 	%f12, %f11, %f11;
	sub.f32 	%f13, %f171, %f12;
	abs.f32 	%f14, %f13;
	setp.neu.f32 	%p4, %f14, 0f3F800000;
	abs.f32 	%f15, %f6;
	setp.lt.f32 	%p5, %f15, 0f00800000;
	mul.f32 	%f17, %f15, 0f4B800000;
	selp.f32 	%f18, %f17, %f15, %p5;
	selp.f32 	%f19, 0fC1C00000, 0f00000000, %p5;
	mov.b32 	%r9, %f18;
	add.s32 	%r10, %r9, -1060439283;
	and.b32  	%r11, %r10, -8388608;
	sub.s32 	%r12, %r9, %r11;
	mov.b32 	%f20, %r12;
	cvt.rn.f32.s32 	%f21, %r11;
	fma.rn.f32 	%f22, %f21, 0f34000000, %f19;
	add.f32 	%f23, %f20, 0fBF800000;
	add.f32 	%f24, %f20, 0f3F800000;
	rcp.approx.ftz.f32 	%f25, %f24;
	add.f32 	%f26, %f23, %f23;
	mul.f32 	%f27, %f26, %f25;
	mul.f32 	%f28, %f27, %f27;
	sub.f32 	%f29, %f23, %f27;
	add.f32 	%f30, %f29, %f29;
	neg.f32 	%f31, %f27;
	fma.rn.f32 	%f32, %f31, %f23, %f30;
	mul.rn.f32 	%f33, %f25, %f32;
	fma.rn.f32 	%f34, %f28, 0f3A2C32E4, 0f3B52E7DB;
	fma.rn.f32 	%f35, %f34, %f28, 0f3C93BB73;
	fma.rn.f32 	%f36, %f35, %f28, 0f3DF6384F;
	mul.rn.f32 	%f37, %f36, %f28;
	fma.rn.f32 	%f38, %f27, 0f3FB8AA3B, %f22;
	sub.f32 	%f39, %f22, %f38;
	fma.rn.f32 	%f40, %f27, 0f3FB8AA3B, %f39;
	fma.rn.f32 	%f41, %f33, 0f3FB8AA3B, %f40;
	fma.rn.f32 	%f42, %f27, 0f32A55E34, %f41;
	mul.f32 	%f43, %f37, 0f40400000;
	fma.rn.f32 	%f44, %f43, %f33, %f42;
	fma.rn.f32 	%f45, %f37, %f27, %f44;
	add.rn.f32 	%f46, %f38, %f45;
	neg.f32 	%f47, %f38;
	add.rn.f32 	%f48, %f46, %f47;
	neg.f32 	%f49, %f48;
	add.rn.f32 	%f50, %f45, %f49;
	mul.rn.f32 	%f51, %f46, %f171;
	neg.f32 	%f52, %f51;
	fma.rn.f32 	%f53, %f46, %f171, %f52;
	fma.rn.f32 	%f54, %f50, %f171, %f53;
	cvt.rni.f32.f32 	%f55, %f51;
	sub.f32 	%f56, %f51, %f55;
	add.f32 	%f57, %f56, %f54;
	fma.rn.f32 	%f58, %f57, 0f391FCB8E, 0f3AAF85ED;
	fma.rn.f32 	%f59, %f58, %f57, 0f3C1D9856;
	fma.rn.f32 	%f60, %f59, %f57, 0f3D6357BB;
	fma.rn.f32 	%f61, %f60, %f57, 0f3E75FDEC;
	fma.rn.f32 	%f62, %f61, %f57, 0f3F317218;
	fma.rn.f32 	%f63, %f62, %f57, 0f3F800000;
	cvt.rzi.s32.f32 	%r13, %f55;
	setp.gt.f32 	%p6, %f55, 0f00000000;
	selp.b32 	%r14, 0, -2097152000, %p6;
	add.s32 	%r15, %r14, 2130706432;
	mov.b32 	%f64, %r15;
	mul.f32 	%f65, %f63, %f64;
	shl.b32 	%r16, %r13, 23;
	sub.s32 	%r17, %r16, %r14;
	mov.b32 	%f66, %r17;
	mul.f32 	%f67, %f65, %f66;
	abs.f32 	%f68, %f51;
	setp.gt.f32 	%p7, %f68, 0f43180000;
	setp.lt.f32 	%p8, %f51, 0f00000000;
	selp.f32 	%f69, 0f00000000, 0f7F800000, %p8;
	selp.f32 	%f70, %f69, %f67, %p7;
	setp.eq.f32 	%p9, %f6, 0f3F800000;
	setp.eq.f32 	%p10, %f171, 0f00000000;
	or.pred  	%p11, %p9, %p10;
	setp.nan.f32 	%p12, %f15, %f15;
	abs.f32 	%f71, %f171;
	setp.nan.f32 	%p13, %f71, %f71;
	setp.eq.f32 	%p14, %f6, 0f00000000;
	setp.eq.f32 	%p15, %f15, 0f7F800000;
	or.pred  	%p16, %p14, %p15;
	setp.eq.f32 	%p17, %f6, 0fBF800000;
	setp.eq.f32 	%p18, %f71, 0f7F800000;
	and.pred  	%p19, %p17, %p18;
	setp.geu.f32 	%p20, %f6, 0f00000000;
	neg.f32 	%f73, %f70;
	selp.f32 	%f74, %f70, %f73, %p4;
	cvt.rmi.f32.f32 	%f75, %f171;
	setp.neu.f32 	%p21, %f171, %f75;
	selp.f32 	%f76, 0f7FFFFFFF, %f74, %p21;
	add.f32 	%f77, %f6, %f6;
	mov.b32 	%r18, %f77;
	setp.lt.f32 	%p22, %f171, 0f00000000;
	xor.b32  	%r19, %r18, 2139095040;
	selp.b32 	%r20, %r19, %r18, %p22;
	and.b32  	%r21, %r20, 2147483647;
	selp.b32 	%r22, %r21, %r20, %p4;
	mov.b32 	%f78, %r22;
	add.rn.f32 	%f79, %f6, %f171;
	cvt.f64.f32 	%fd5, %f7;
	sub.f64 	%fd2, %fd4, %fd5;
	abs.f32 	%f80, %f7;
	setp.lt.f32 	%p23, %f80, 0f00800000;
	mul.f32 	%f82, %f80, 0f4B800000;
	selp.f32 	%f83, %f82, %f80, %p23;
	selp.f32 	%f84, 0fC1C00000, 0f00000000, %p23;
	mov.b32 	%r23, %f83;
	add.s32 	%r24, %r23, -1060439283;
	and.b32  	%r25, %r24, -8388608;
	sub.s32 	%r26, %r23, %r25;
	mov.b32 	%f85, %r26;
	cvt.rn.f32.s32 	%f86, %r25;
	fma.rn.f32 	%f87, %f86, 0f34000000, %f84;
	add.f32 	%f88, %f85, 0fBF800000;
	add.f32 	%f89, %f85, 0f3F800000;
	rcp.approx.ftz.f32 	%f90, %f89;
	add.f32 	%f91, %f88, %f88;
	mul.f32 	%f92, %f91, %f90;
	mul.f32 	%f93, %f92, %f92;
	sub.f32 	%f94, %f88, %f92;
	add.f32 	%f95, %f94, %f94;
	neg.f32 	%f96, %f92;
	fma.rn.f32 	%f97, %f96, %f88, %f95;
	mul.rn.f32 	%f98, %f90, %f97;
	fma.rn.f32 	%f99, %f93, 0f3A2C32E4, 0f3B52E7DB;
	fma.rn.f32 	%f100, %f99, %f93, 0f3C93BB73;
	fma.rn.f32 	%f101, %f100, %f93, 0f3DF6384F;
	mul.rn.f32 	%f102, %f101, %f93;
	fma.rn.f32 	%f103, %f92, 0f3FB8AA3B, %f87;
	sub.f32 	%f104, %f87, %f103;
	fma.rn.f32 	%f105, %f92, 0f3FB8AA3B, %f104;
	fma.rn.f32 	%f106, %f98, 0f3FB8AA3B, %f105;
	fma.rn.f32 	%f107, %f92, 0f32A55E34, %f106;
	mul.f32 	%f108, %f102, 0f40400000;
	fma.rn.f32 	%f109, %f108, %f98, %f107;
	fma.rn.f32 	%f110, %f102, %f92, %f109;
	add.rn.f32 	%f111, %f103, %f110;
	neg.f32 	%f112, %f103;
	add.rn.f32 	%f113, %f111, %f112;
	neg.f32 	%f114, %f113;
	add.rn.f32 	%f115, %f110, %f114;
	mul.rn.f32 	%f116, %f111, %f171;
	neg.f32 	%f117, %f116;
	fma.rn.f32 	%f118, %f111, %f171, %f117;
	fma.rn.f32 	%f119, %f115, %f171, %f118;
	cvt.rni.f32.f32 	%f120, %f116;
	sub.f32 	%f121, %f116, %f120;
	add.f32 	%f122, %f121, %f119;
	fma.rn.f32 	%f123, %f122, 0f391FCB8E, 0f3AAF85ED;
	fma.rn.f32 	%f124, %f123, %f122, 0f3C1D9856;
	fma.rn.f32 	%f125, %f124, %f122, 0f3D6357BB;
	fma.rn.f32 	%f126, %f125, %f122, 0f3E75FDEC;
	fma.rn.f32 	%f127, %f126, %f122, 0f3F317218;
	fma.rn.f32 	%f128, %f127, %f122, 0f3F800000;
	cvt.rzi.s32.f32 	%r27, %f120;
	setp.gt.f32 	%p24, %f120, 0f00000000;
	selp.b32 	%r28, 0, -2097152000, %p24;
	add.s32 	%r29, %r28, 2130706432;
	mov.b32 	%f129, %r29;
	mul.f32 	%f130, %f128, %f129;
	shl.b32 	%r30, %r27, 23;
	sub.s32 	%r31, %r30, %r28;
	mov.b32 	%f131, %r31;
	mul.f32 	%f132, %f130, %f131;
	abs.f32 	%f133, %f116;
	setp.gt.f32 	%p25, %f133, 0f43180000;
	setp.lt.f32 	%p26, %f116, 0f00000000;
	selp.f32 	%f134, 0f00000000, 0f7F800000, %p26;
	selp.f32 	%f135, %f134, %f132, %p25;
	setp.eq.f32 	%p27, %f7, 0f3F800000;
	or.pred  	%p28, %p27, %p10;
	setp.nan.f32 	%p29, %f80, %f80;
	setp.eq.f32 	%p30, %f7, 0f00000000;
	setp.eq.f32 	%p31, %f80, 0f7F800000;
	or.pred  	%p32, %p30, %p31;
	setp.eq.f32 	%p33, %f7, 0fBF800000;
	and.pred  	%p34, %p33, %p18;
	setp.geu.f32 	%p35, %f7, 0f00000000;
	neg.f32 	%f136, %f135;
	selp.f32 	%f137, %f135, %f136, %p4;
	selp.f32 	%f138, 0f7FFFFFFF, %f137, %p21;
	add.f32 	%f139, %f7, %f7;
	mov.b32 	%r32, %f139;
	xor.b32  	%r33, %r32, 2139095040;
	selp.b32 	%r34, %r33, %r32, %p22;
	and.b32  	%r35, %r34, 2147483647;
	selp.b32 	%r36, %r35, %r34, %p4;
	mov.b32 	%f140, %r36;
	add.rn.f32 	%f141, %f7, %f171;
	mov.u32 	%r37, %nctaid.x;
	mul.lo.s32 	%r3, %r1, %r37;
	or.pred  	%p36, %p11, %p12;
	or.pred  	%p1, %p36, %p13;
	selp.f32 	%f1, 0f3F800000, %f79, %p11;
	selp.f32 	%f142, 0f3F800000, %f70, %p19;
	selp.f32 	%f143, %f78, %f142, %p16;
	selp.f32 	%f144, %f143, %f76, %p20;
	selp.f32 	%f145, %f143, %f144, %p19;
	selp.f32 	%f2, %f143, %f145, %p16;
	or.pred  	%p37, %p28, %p29;
	or.pred  	%p2, %p37, %p13;
	selp.f32 	%f3, 0f3F800000, %f141, %p28;
	selp.f32 	%f146, 0f3F800000, %f135, %p34;
	selp.f32 	%f147, %f140, %f146, %p32;
	selp.f32 	%f148, %f147, %f138, %p35;
	selp.f32 	%f149, %f147, %f148, %p34;
	selp.f32 	%f4, %f147, %f149, %p32;
	cvta.to.global.u64 	%rd1, %rd15;
	cvta.to.global.u64 	%rd2, %rd16;
	cvta.to.global.u64 	%rd3, %rd14;
	selp.f32 	%f154, %f1, %f2, %p1;
	cvt.f64.f32 	%fd10, %f154;
	selp.f32 	%f161, %f3, %f4, %p2;
$L__BB8_2:
	ld.param.f32 	%f170, [adamfloat_param_8];
	ld.param.f32 	%f169, [adamfloat_param_5];
	ld.param.u64 	%rd17, [adamfloat_param_4];
	mul.wide.s32 	%rd8, %r39, 4;
	add.s64 	%rd9, %rd1, %rd8;
	ld.global.f32 	%f150, [%rd9];
	mul.f32 	%f151, %f6, %f150;
	cvt.f64.f32 	%fd6, %f151;
	cvta.to.global.u64 	%rd10, %rd17;
	add.s64 	%rd11, %rd10, %rd8;
	ld.global.f32 	%f152, [%rd11];
	cvt.f64.f32 	%fd7, %f152;
	fma.rn.f64 	%fd8, %fd1, %fd7, %fd6;
	cvt.rn.f32.f64 	%f153, %fd8;
	st.global.f32 	[%rd9], %f153;
	cvt.f64.f32 	%fd9, %f153;
	mov.f64 	%fd11, 0d3FF0000000000000;
	sub.f64 	%fd12, %fd11, %fd10;
	div.rn.f64 	%fd13, %fd9, %fd12;
	cvt.rn.f32.f64 	%f155, %fd13;
	add.s64 	%rd12, %rd2, %rd8;
	ld.global.f32 	%f156, [%rd12];
	mul.f32 	%f157, %f7, %f156;
	cvt.f64.f32 	%fd14, %f157;
	ld.global.f32 	%f158, [%rd11];
	mul.f32 	%f159, %f158, %f158;
	cvt.f64.f32 	%fd15, %f159;
	fma.rn.f64 	%fd16, %fd2, %fd15, %fd14;
	cvt.rn.f32.f64 	%f160, %fd16;
	st.global.f32 	[%rd12], %f160;
	cvt.f64.f32 	%fd17, %f160;
	cvt.f64.f32 	%fd18, %f161;
	sub.f64 	%fd19, %fd11, %fd18;
	div.rn.f64 	%fd20, %fd17, %fd19;
	cvt.rn.f32.f64 	%f162, %fd20;
	mul.f32 	%f163, %f169, %f155;
	sqrt.rn.f32 	%f164, %f162;
	add.f32 	%f165, %f170, %f164;
	div.rn.f32 	%f166, %f163, %f165;
	add.s64 	%rd13, %rd3, %rd8;
	ld.global.f32 	%f167, [%rd13];
	sub.f32 	%f168, %f167, %f166;
	st.global.f32 	[%rd13], %f168;
	mov.b32 	%r38, 0;
	st.global.u32 	[%rd11], %r38;
	add.s32 	%r39, %r39, %r3;
	setp.lt.s32 	%p38, %r39, %r6;
	@%p38 bra 	$L__BB8_2;
$L__BB8_3:
	ret;

}
	// .globl	adadeltafloat
.visible .entry adadeltafloat(
	.param .u32 adadeltafloat_param_0,
	.param .u64 .ptr .align 1 adadeltafloat_param_1,
	.param .u64 .ptr .align 1 adadeltafloat_param_2,
	.param .u64 .ptr .align 1 adadeltafloat_param_3,
	.param .u64 .ptr .align 1 adadeltafloat_param_4,
	.param .f32 adadeltafloat_param_5,
	.param .f32 adadeltafloat_param_6
)
{
	.reg .pred 	%p<3>;
	.reg .b32 	%r<12>;
	.reg .b32 	%f<12>;
	.reg .b64 	%rd<11>;

	ld.param.u32 	%r6, [adadeltafloat_param_0];
	ld.param.u64 	%rd4, [adadeltafloat_param_1];
	ld.param.u64 	%rd5, [adadeltafloat_param_2];
	ld.param.u64 	%rd6, [adadeltafloat_param_4];
	ld.param.f32 	%f1, [adadeltafloat_param_5];
	ld.param.f32 	%f2, [adadeltafloat_param_6];
	mov.u32 	%r7, %ctaid.x;
	mov.u32 	%r1, %ntid.x;
	mov.u32 	%r8, %tid.x;
	mad.lo.s32 	%r11, %r7, %r1, %r8;
	setp.ge.s32 	%p1, %r11, %r6;
	@%p1 bra 	$L__BB9_3;
	mov.u32 	%r9, %nctaid.x;
	mul.lo.s32 	%r3, %r1, %r9;
	cvta.to.global.u64 	%rd1, %rd5;
	cvta.to.global.u64 	%rd2, %rd6;
	cvta.to.global.u64 	%rd3, %rd4;
$L__BB9_2:
	mul.wide.s32 	%rd7, %r11, 4;
	add.s64 	%rd8, %rd1, %rd7;
	ld.global.f32 	%f3, [%rd8];
	add.s64 	%rd9, %rd2, %rd7;
	ld.global.f32 	%f4, [%rd9];
	fma.rn.f32 	%f5, %f4, %f4, %f3;
	st.global.f32 	[%rd8], %f5;
	ld.global.f32 	%f6, [%rd9];
	neg.f32 	%f7, %f6;
	mul.f32 	%f8, %f1, %f7;
	sqrt.rn.f32 	%f9, %f5;
	add.f32 	%f10, %f2, %f9;
	div.rn.f32 	%f11, %f8, %f10;
	add.s64 	%rd10, %rd3, %rd7;
	st.global.f32 	[%rd10], %f11;
	mov.b32 	%r10, 0;
	st.global.u32 	[%rd9], %r10;
	add.s32 	%r11, %r11, %r3;
	setp.lt.s32 	%p2, %r11, %r6;
	@%p2 bra 	$L__BB9_2;
$L__BB9_3:
	ret;

}
	// .globl	Segment1stDim
.visible .entry Segment1stDim(
	.param .u32 Segment1stDim_param_0,
	.param .u64 .ptr .align 1 Segment1stDim_param_1,
	.param .u64 .ptr .align 1 Segment1stDim_param_2,
	.param .u32 Segment1stDim_param_3
)
{
	.reg .pred 	%p<2>;
	.reg .b32 	%r<12>;
	.reg .b32 	%f<2>;
	.reg .b64 	%rd<9>;

	ld.param.u32 	%r3, [Segment1stDim_param_0];
	ld.param.u64 	%rd1, [Segment1stDim_param_1];
	ld.param.u64 	%rd2, [Segment1stDim_param_2];
	ld.param.u32 	%r4, [Segment1stDim_param_3];
	mov.u32 	%r5, %ctaid.y;
	mov.u32 	%r6, %nctaid.x;
	mov.u32 	%r7, %ntid.x;
	mov.u32 	%r8, %ctaid.x;
	mov.u32 	%r9, %tid.x;
	mad.lo.s32 	%r10, %r5, %r6, %r8;
	mad.lo.s32 	%r1, %r10, %r7, %r9;
	mul.lo.s32 	%r2, %r4, %r3;
	setp.ge.s32 	%p1, %r1, %r4;
	@%p1 bra 	$L__BB10_2;
	cvta.to.global.u64 	%rd3, %rd1;
	cvta.to.global.u64 	%rd4, %rd2;
	add.s32 	%r11, %r2, %r1;
	mul.wide.s32 	%rd5, %r11, 4;
	add.s64 	%rd6, %rd3, %rd5;
	ld.global.f32 	%f1, [%rd6];
	mul.wide.s32 	%rd7, %r1, 4;
	add.s64 	%rd8, %rd4, %rd7;
	st.global.f32 	[%rd8], %f1;
$L__BB10_2:
	ret;

}
	// .globl	l1l2regularizationfloat
.visible .entry l1l2regularizationfloat(
	.param .u32 l1l2regularizationfloat_param_0,
	.param .u64 .ptr .align 1 l1l2regularizationfloat_param_1,
	.param .u64 .ptr .align 1 l1l2regularizationfloat_param_2,
	.param .u64 .ptr .align 1 l1l2regularizationfloat_param_3,
	.param .u64 .ptr .align 1 l1l2regularizationfloat_param_4,
	.param .f32 l1l2regularizationfloat_param_5,
	.param .f32 l1l2regularizationfloat_param_6,
	.param .f32 l1l2regularizationfloat_param_7
)
{
	.reg .pred 	%p<4>;
	.reg .b32 	%r<11>;
	.reg .b32 	%f<19>;
	.reg .b64 	%rd<12>;

	ld.param.u32 	%r6, [l1l2regularizationfloat_param_0];
	ld.param.u64 	%rd5, [l1l2regularizationfloat_param_1];
	ld.param.u64 	%rd6, [l1l2regularizationfloat_param_2];
	ld.param.u64 	%rd7, [l1l2regularizationfloat_param_3];
	ld.param.u64 	%rd8, [l1l2regularizationfloat_param_4];
	ld.param.f32 	%f2, [l1l2regularizationfloat_param_5];
	ld.param.f32 	%f3, [l1l2regularizationfloat_param_6];
	ld.param.f32 	%f4, [l1l2regularizationfloat_param_7];
	mov.u32 	%r7, %ctaid.x;
	mov.u32 	%r1, %ntid.x;
	mov.u32 	%r8, %tid.x;
	mad.lo.s32 	%r10, %r7, %r1, %r8;
	setp.ge.s32 	%p1, %r10, %r6;
	@%p1 bra 	$L__BB11_3;
	neg.f32 	%f1, %f3;
	mov.u32 	%r9, %nctaid.x;
	mul.lo.s32 	%r3, %r1, %r9;
	cvta.to.global.u64 	%rd1, %rd6;
	cvta.to.global.u64 	%rd2, %rd7;
	cvta.to.global.u64 	%rd3, %rd8;
	cvta.to.global.u64 	%rd4, %rd5;
$L__BB11_2:
	mul.wide.s32 	%rd9, %r10, 4;
	add.s64 	%rd10, %rd1, %rd9;
	ld.global.f32 	%f5, [%rd10];
	setp.lt.f32 	%p2, %f5, 0f00000000;
	selp.f32 	%f6, %f1, %f3, %p2;
	mul.f32 	%f7, %f5, %f6;
	atom.global.add.f32 	%f8, [%rd2], %f7;
	ld.global.f32 	%f9, [%rd10];
	mul.f32 	%f10, %f9, %f9;
	mul.f32 	%f11, %f4, %f10;
	mul.f32 	%f12, %f11, 0f3F000000;
	atom.global.add.f32 	%f13, [%rd3], %f12;
	add.s64 	%rd11, %rd4, %rd9;
	ld.global.f32 	%f14, [%rd11];
	ld.global.f32 	%f15, [%rd10];
	fma.rn.f32 	%f16, %f4, %f15, %f14;
	add.f32 	%f17, %f3, %f16;
	div.rn.f32 	%f18, %f17, %f2;
	st.global.f32 	[%rd11], %f18;
	add.s32 	%r10, %r10, %r3;
	setp.lt.s32 	%p3, %r10, %r6;
	@%p3 bra 	$L__BB11_2;
$L__BB11_3:
	ret;

}
	// .globl	AdvanceThreshRandomReluForward
.visible .entry AdvanceThreshRandomReluForward(
	.param .u32 AdvanceThreshRandomReluForward_param_0,
	.param .u32 AdvanceThreshRandomReluForward_param_1,
	.param .f32 AdvanceThreshRandomReluForward_param_2,
	.param .f32 AdvanceThreshRandomReluForward_param_3,
	.param .u64 .ptr .align 1 AdvanceThreshRandomReluForward_param_4,
	.param .u64 .ptr .align 1 AdvanceThreshRandomReluForward_param_5,
	.param .u64 .ptr .align 1 AdvanceThreshRandomReluForward_param_6,
	.param .u64 .ptr .align 1 AdvanceThreshRandomReluForward_param_7,
	.param .u32 AdvanceThreshRandomReluForward_param_8
)
{
	.reg .pred 	%p<9>;
	.reg .b32 	%r<19>;
	.reg .b32 	%f<29>;
	.reg .b64 	%rd<29>;

	ld.param.u32 	%r11, [AdvanceThreshRandomReluForward_param_0];
	ld.param.u32 	%r13, [AdvanceThreshRandomReluForward_param_1];
	ld.param.f32 	%f3, [AdvanceThreshRandomReluForward_param_2];
	ld.param.f32 	%f4, [AdvanceThreshRandomReluForward_param_3];
	ld.param.u64 	%rd5, [AdvanceThreshRandomReluForward_param_4];
	ld.param.u64 	%rd6, [AdvanceThreshRandomReluForward_param_5];
	ld.param.u64 	%rd7, [AdvanceThreshRandomReluForward_param_6];
	ld.param.u64 	%rd8, [AdvanceThreshRandomReluForward_param_7];
	ld.param.u32 	%r12, [AdvanceThreshRandomReluForward_param_8];
	cvta.to.global.u64 	%rd1, %rd6;
	cvta.to.global.u64 	%rd2, %rd7;
	cvta.to.global.u64 	%rd3, %rd8;
	cvta.to.global.u64 	%rd4, %rd5;
	mul.lo.s32 	%r1, %r13, %r11;
	mov.u32 	%r14, %ctaid.x;
	mov.u32 	%r2, %ntid.x;
	mov.u32 	%r15, %tid.x;
	mad.lo.s32 	%r17, %r14, %r2, %r15;
	setp.ge.s32 	%p1, %r17, %r11;
	@%p1 bra 	$L__BB12_10;
	setp.gt.s32 	%p2, %r12, 0;
	mov.u32 	%r16, %nctaid.x;
	mul.lo.s32 	%r4, %r2, %r16;
	@%p2 bra 	$L__BB12_2;
	bra.uni 	$L__BB12_6;
$L__BB12_2:
	add.s32 	%r6, %r17, %r1;
	mul.wide.s32 	%rd19, %r6, 4;
	add.s64 	%rd20, %rd4, %rd19;
	ld.global.f32 	%f1, [%rd20];
	mul.wide.s32 	%rd21, %r17, 4;
	add.s64 	%rd22, %rd3, %rd21;
	ld.global.f32 	%f20, [%rd22];
	setp.gt.f32 	%p7, %f1, %f20;
	@%p7 bra 	$L__BB12_4;
	add.s64 	%rd24, %rd2, %rd21;
	ld.global.f32 	%f21, [%rd24];
	mul.f32 	%f22, %f1, %f21;
	add.s64 	%rd26, %rd1, %rd19;
	ld.global.f32 	%f23, [%rd26];
	mul.f32 	%f24, %f4, %f23;
	fma.rn.f32 	%f25, %f3, %f22, %f24;
	st.global.f32 	[%rd26], %f25;
	bra.uni 	$L__BB12_5;
$L__BB12_4:
	add.s64 	%rd28, %rd1, %rd19;
	ld.global.f32 	%f26, [%rd28];
	mul.f32 	%f27, %f4, %f26;
	fma.rn.f32 	%f28, %f3, %f1, %f27;
	st.global.f32 	[%rd28], %f28;
$L__BB12_5:
	add.s32 	%r17, %r17, %r4;
	setp.lt.s32 	%p8, %r17, %r11;
	@%p8 bra 	$L__BB12_2;
	bra.uni 	$L__BB12_10;
$L__BB12_6:
	add.s32 	%r9, %r17, %r1;
	mul.wide.s32 	%rd9, %r9, 4;
	add.s64 	%rd10, %rd4, %rd9;
	ld.global.f32 	%f2, [%rd10];
	mul.wide.s32 	%rd11, %r17, 4;
	add.s64 	%rd12, %rd3, %rd11;
	ld.global.f32 	%f5, [%rd12];
	setp.leu.f32 	%p3, %f2, %f5;
	@%p3 bra 	$L__BB12_8;
	add.s64 	%rd18, %rd1, %rd9;
	ld.global.f32 	%f14, [%rd18];
	mul.f32 	%f15, %f4, %f14;
	fma.rn.f32 	%f16, %f3, %f2, %f15;
	abs.f32 	%f17, %f16;
	setp.nan.f32 	%p5, %f17, %f17;
	selp.f32 	%f18, 0f3F800000, 0f00000000, %p5;
	mul.f32 	%f19, %f16, %f18;
	st.global.f32 	[%rd18], %f19;
	bra.uni 	$L__BB12_9;
$L__BB12_8:
	add.s64 	%rd14, %rd2, %rd11;
	ld.global.f32 	%f6, [%rd14];
	mul.f32 	%f7, %f2, %f6;
	add.s64 	%rd16, %rd1, %rd9;
	ld.global.f32 	%f8, [%rd16];
	mul.f32 	%f9, %f4, %f8;
	fma.rn.f32 	%f10, %f3, %f7, %f9;
	abs.f32 	%f11, %f10;
	setp.nan.f32 	%p4, %f11, %f11;
	selp.f32 	%f12, 0f3F800000, 0f00000000, %p4;
	mul.f32 	%f13, %f10, %f12;
	st.global.f32 	[%rd16], %f13;
$L__BB12_9:
	add.s32 	%r17, %r17, %r4;
	setp.lt.s32 	%p6, %r17, %r11;
	@%p6 bra 	$L__BB12_6;
$L__BB12_10:
	ret;

}
	// .globl	AdvanceThreshRandomReluBackward
.visible .entry AdvanceThreshRandomReluBackward(
	.param .u32 AdvanceThreshRandomReluBackward_param_0,
	.param .u32 AdvanceThreshRandomReluBackward_param_1,
	.param .f32 AdvanceThreshRandomReluBackward_param_2,
	.param .f32 AdvanceThreshRandomReluBackward_param_3,
	.param .u64 .ptr .align 1 AdvanceThreshRandomReluBackward_param_4,
	.param .u64 .ptr .align 1 AdvanceThreshRandomReluBackward_param_5,
	.param .u64 .ptr .align 1 AdvanceThreshRandomReluBackward_param_6,
	.param .u64 .ptr .align 1 AdvanceThreshRandomReluBackward_param_7,
	.param .u64 .ptr .align 1 AdvanceThreshRandomReluBackward_param_8,
	.param .u32 AdvanceThreshRandomReluBackward_param_9
)
{
	.reg .pred 	%p<9>;
	.reg .b32 	%r<19>;
	.reg .b32 	%f<33>;
	.reg .b64 	%rd<35>;

	ld.param.u32 	%r11, [AdvanceThreshRandomReluBackward_param_0];
	ld.param.u32 	%r13, [AdvanceThreshRandomReluBackward_param_1];
	ld.param.f32 	%f1, [AdvanceThreshRandomReluBackward_param_2];
	ld.param.f32 	%f2, [AdvanceThreshRandomReluBackward_param_3];
	ld.param.u64 	%rd6, [AdvanceThreshRandomReluBackward_param_4];
	ld.param.u64 	%rd7, [AdvanceThreshRandomReluBackward_param_5];
	ld.param.u64 	%rd8, [AdvanceThreshRandomReluBackward_param_6];
	ld.param.u64 	%rd9, [AdvanceThreshRandomReluBackward_param_7];
	ld.param.u64 	%rd10, [AdvanceThreshRandomReluBackward_param_8];
	ld.param.u32 	%r12, [AdvanceThreshRandomReluBackward_param_9];
	cvta.to.global.u64 	%rd1, %rd7;
	cvta.to.global.u64 	%rd2, %rd9;
	cvta.to.global.u64 	%rd3, %rd8;
	cvta.to.global.u64 	%rd4, %rd10;
	cvta.to.global.u64 	%rd5, %rd6;
	mul.lo.s32 	%r1, %r13, %r11;
	mov.u32 	%r14, %ctaid.x;
	mov.u32 	%r2, %ntid.x;
	mov.u32 	%r15, %tid.x;
	mad.lo.s32 	%r17, %r14, %r2, %r15;
	setp.ge.s32 	%p1, %r17, %r11;
	@%p1 bra 	$L__BB13_10;
	setp.gt.s32 	%p2, %r12, 0;
	mov.u32 	%r16, %nctaid.x;
	mul.lo.s32 	%r4, %r2, %r16;
	@%p2 bra 	$L__BB13_2;
	bra.uni 	$L__BB13_6;
$L__BB13_2:
	add.s32 	%r6, %r17, %r1;
	mul.wide.s32 	%rd23, %r6, 4;
	add.s64 	%rd24, %rd5, %rd23;
	ld.global.f32 	%f21, [%rd24];
	mul.wide.s32 	%rd25, %r17, 4;
	add.s64 	%rd26, %rd4, %rd25;
	ld.global.f32 	%f22, [%rd26];
	setp.gt.f32 	%p7, %f21, %f22;
	@%p7 bra 	$L__BB13_4;
	add.s64 	%rd28, %rd3, %rd23;
	ld.global.f32 	%f23, [%rd28];
	mul.f32 	%f24, %f1, %f23;
	add.s64 	%rd30, %rd2, %rd25;
	ld.global.f32 	%f25, [%rd30];
	add.s64 	%rd31, %rd1, %rd23;
	ld.global.f32 	%f26, [%rd31];
	mul.f32 	%f27, %f2, %f26;
	fma.rn.f32 	%f28, %f24, %f25, %f27;
	st.global.f32 	[%rd31], %f28;
	bra.uni 	$L__BB13_5;
$L__BB13_4:
	add.s64 	%rd33, %rd3, %rd23;
	ld.global.f32 	%f29, [%rd33];
	add.s64 	%rd34, %rd1, %rd23;
	ld.global.f32 	%f30, [%rd34];
	mul.f32 	%f31, %f2, %f30;
	fma.rn.f32 	%f32, %f1, %f29, %f31;
	st.global.f32 	[%rd34], %f32;
$L__BB13_5:
	add.s32 	%r17, %r17, %r4;
	setp.lt.s32 	%p8, %r17, %r11;
	@%p8 bra 	$L__BB13_2;
	bra.uni 	$L__BB13_10;
$L__BB13_6:
	add.s32 	%r9, %r17, %r1;
	mul.wide.s32 	%rd11, %r9, 4;
	add.s64 	%rd12, %rd5, %rd11;
	ld.global.f32 	%f3, [%rd12];
	mul.wide.s32 	%rd13, %r17, 4;
	add.s64 	%rd14, %rd4, %rd13;
	ld.global.f32 	%f4, [%rd14];
	setp.leu.f32 	%p3, %f3, %f4;
	@%p3 bra 	$L__BB13_8;
	add.s64 	%rd21, %rd3, %rd11;
	ld.global.f32 	%f14, [%rd21];
	add.s64 	%rd22, %rd1, %rd11;
	ld.global.f32 	%f15, [%rd22];
	mul.f32 	%f16, %f2, %f15;
	fma.rn.f32 	%f17, %f1, %f14, %f16;
	abs.f32 	%f18, %f17;
	setp.nan.f32 	%p5, %f18, %f18;
	selp.f32 	%f19, 0f3F800000, 0f00000000, %p5;
	mul.f32 	%f20, %f17, %f19;
	st.global.f32 	[%rd22], %f20;
	bra.uni 	$L__BB13_9;
$L__BB13_8:
	add.s64 	%rd16, %rd3, %rd11;
	ld.global.f32 	%f5, [%rd16];
	mul.f32 	%f6, %f1, %f5;
	add.s64 	%rd18, %rd2, %rd13;
	ld.global.f32 	%f7, [%rd18];
	add.s64 	%rd19, %rd1, %rd11;
	ld.global.f32 	%f8, [%rd19];
	mul.f32 	%f9, %f2, %f8;
	fma.rn.f32 	%f10, %f6, %f7, %f9;
	abs.f32 	%f11, %f10;
	setp.nan.f32 	%p4, %f11, %f11;
	selp.f32 	%f12, 0f3F800000, 0f00000000, %p4;
	mul.f32 	%f13, %f10, %f12;
	st.global.f32 	[%rd19], %f13;
$L__BB13_9:
	add.s32 	%r17, %r17, %r4;
	setp.lt.s32 	%p6, %r17, %r11;
	@%p6 bra 	$L__BB13_6;
$L__BB13_10:
	ret;

}
	// .globl	forwardParametricfloatchannel
.visible .entry forwardParametricfloatchannel(
	.param .u32 forwardParametricfloatchannel_param_0,
	.param .u32 forwardParametricfloatchannel_param_1,
	.param .u32 forwardParametricfloatchannel_param_2,
	.param .u32 forwardParametricfloatchannel_param_3,
	.param .f32 forwardParametricfloatchannel_param_4,
	.param .f32 forwardParametricfloatchannel_param_5,
	.param .u64 .ptr .align 1 forwardParametricfloatchannel_param_6,
	.param .u64 .ptr .align 1 forwardParametricfloatchannel_param_7,
	.param .u64 .ptr .align 1 forwardParametricfloatchannel_param_8,
	.param .u32 forwardParametricfloatchannel_param_9,
	.param .u32 forwardParametricfloatchannel_param_10
)
{
	.reg .pred 	%p<22>;
	.reg .b32 	%r<74>;
	.reg .b32 	%f<31>;
	.reg .b64 	%rd<17>;

	ld.param.u32 	%r35, [forwardParametricfloatchannel_param_0];
	ld.param.u32 	%r36, [forwardParametricfloatchannel_param_1];
	ld.param.u32 	%r37, [forwardParametricfloatchannel_param_2];
	ld.param.u32 	%r39, [forwardParametricfloatchannel_param_3];
	ld.param.f32 	%f1, [forwardParametricfloatchannel_param_4];
	ld.param.f32 	%f2, [forwardParametricfloatchannel_param_5];
	ld.param.u64 	%rd5, [forwardParametricfloatchannel_param_6];
	ld.param.u64 	%rd6, [forwardParametricfloatchannel_param_7];
	ld.param.u64 	%rd7, [forwardParametricfloatchannel_param_8];
	ld.param.u32 	%r40, [forwardParametricfloatchannel_param_9];
	ld.param.u32 	%r38, [forwardParametricfloatchannel_param_10];
	cvta.to.global.u64 	%rd1, %rd6;
	cvta.to.global.u64 	%rd2, %rd7;
	cvta.to.global.u64 	%rd3, %rd5;
	mul.lo.s32 	%r41, %r36, %r35;
	mul.lo.s32 	%r42, %r41, %r37;
	mul.lo.s32 	%r1, %r42, %r39;
	mul.lo.s32 	%r2, %r37, %r36;
	setp.lt.s32 	%p1, %r40, 1;
	@%p1 bra 	$L__BB14_10;
	mov.u32 	%r55, %ctaid.x;
	mov.u32 	%r3, %ntid.x;
	mov.u32 	%r56, %tid.x;
	mad.lo.s32 	%r67, %r55, %r3, %r56;
	setp.ge.s32 	%p12, %r67, %r35;
	@%p12 bra 	$L__BB14_19;
	mov.u32 	%r57, %ctaid.y;
	mov.u32 	%r58, %ntid.y;
	mov.u32 	%r59, %tid.y;
	mad.lo.s32 	%r5, %r57, %r58, %r59;
	mov.u32 	%r60, %ctaid.z;
	mov.u32 	%r61, %ntid.z;
	mov.u32 	%r62, %tid.z;
	mad.lo.s32 	%r6, %r60, %r61, %r62;
	mov.u32 	%r63, %nctaid.z;
	mul.lo.s32 	%r7, %r61, %r63;
	mov.u32 	%r64, %nctaid.y;
	mul.lo.s32 	%r8, %r58, %r64;
	mov.u32 	%r65, %nctaid.x;
	mul.lo.s32 	%r9, %r3, %r65;
$L__BB14_3:
	setp.ge.s32 	%p13, %r5, %r36;
	@%p13 bra 	$L__BB14_9;
	mad.lo.s32 	%r11, %r67, %r2, %r1;
	mov.u32 	%r68, %r5;
$L__BB14_5:
	setp.ge.s32 	%p14, %r6, %r37;
	@%p14 bra 	$L__BB14_8;
	mad.lo.s32 	%r66, %r68, %r37, %r11;
	add.s32 	%r69, %r6, %r66;
	mov.u32 	%r70, %r6;
$L__BB14_7:
	setp.gt.s32 	%p15, %r38, 0;
	mul.wide.s32 	%rd12, %r69, 4;
	add.s64 	%rd13, %rd3, %rd12;
	ld.global.f32 	%f17, [%rd13];
	mul.f32 	%f18, %f1, %f17;
	setp.gt.f32 	%p16, %f17, 0f00000000;
	selp.f32 	%f19, 0f3F800000, 0f00000000, %p16;
	setp.le.f32 	%p17, %f17, 0f00000000;
	selp.f32 	%f20, 0f3F800000, 0f00000000, %p17;
	mul.f32 	%f21, %f18, %f20;
	mul.wide.s32 	%rd14, %r70, 4;
	add.s64 	%rd15, %rd2, %rd14;
	ld.global.f32 	%f22, [%rd15];
	mul.f32 	%f23, %f22, %f21;
	fma.rn.f32 	%f24, %f18, %f19, %f23;
	add.s64 	%rd16, %rd1, %rd12;
	ld.global.f32 	%f25, [%rd16];
	fma.rn.f32 	%f26, %f2, %f25, %f24;
	abs.f32 	%f27, %f26;
	setp.nan.f32 	%p18, %f27, %f27;
	selp.f32 	%f28, 0f3F800000, 0f00000000, %p18;
	mul.f32 	%f29, %f26, %f28;
	selp.f32 	%f30, %f26, %f29, %p15;
	st.global.f32 	[%rd16], %f30;
	add.s32 	%r70, %r70, %r7;
	add.s32 	%r69, %r69, %r7;
	setp.lt.s32 	%p19, %r70, %r37;
	@%p19 bra 	$L__BB14_7;
$L__BB14_8:
	add.s32 	%r68, %r68, %r8;
	setp.lt.s32 	%p20, %r68, %r36;
	@%p20 bra 	$L__BB14_5;
$L__BB14_9:
	add.s32 	%r67, %r67, %r9;
	setp.lt.s32 	%p21, %r67, %r35;
	@%p21 bra 	$L__BB14_3;
	bra.uni 	$L__BB14_19;
$L__BB14_10:
	mov.u32 	%r43, %ctaid.x;
	mov.u32 	%r20, %ntid.x;
	mov.u32 	%r44, %tid.x;
	mad.lo.s32 	%r71, %r43, %r20, %r44;
	setp.ge.s32 	%p2, %r71, %r35;
	@%p2 bra 	$L__BB14_19;
	mov.u32 	%r45, %ctaid.y;
	mov.u32 	%r46, %ntid.y;
	mov.u32 	%r47, %tid.y;
	mad.lo.s32 	%r22, %r45, %r46, %r47;
	mov.u32 	%r48, %ctaid.z;
	mov.u32 	%r49, %ntid.z;
	mov.u32 	%r50, %tid.z;
	mad.lo.s32 	%r23, %r48, %r49, %r50;
	mov.u32 	%r51, %nctaid.z;
	mul.lo.s32 	%r24, %r49, %r51;
	mov.u32 	%r52, %nctaid.y;
	mul.lo.s32 	%r25, %r46, %r52;
	mov.u32 	%r53, %nctaid.x;
	mul.lo.s32 	%r26, %r20, %r53;
$L__BB14_12:
	setp.ge.s32 	%p3, %r22, %r36;
	@%p3 bra 	$L__BB14_18;
	mad.lo.s32 	%r28, %r71, %r2, %r1;
	mul.wide.s32 	%rd8, %r71, 4;
	add.s64 	%rd4, %rd2, %rd8;
	mov.u32 	%r72, %r22;
$L__BB14_14:
	setp.ge.s32 	%p4, %r23, %r37;
	@%p4 bra 	$L__BB14_17;
	mad.lo.s32 	%r30, %r72, %r37, %r28;
	mov.u32 	%r73, %r23;
$L__BB14_16:
	setp.gt.s32 	%p5, %r38, 0;
	add.s32 	%r54, %r30, %r73;
	mul.wide.s32 	%rd9, %r54, 4;
	add.s64 	%rd10, %rd3, %rd9;
	ld.global.f32 	%f3, [%rd10];
	mul.f32 	%f4, %f1, %f3;
	setp.gt.f32 	%p6, %f3, 0f00000000;
	selp.f32 	%f5, 0f3F800000, 0f00000000, %p6;
	setp.le.f32 	%p7, %f3, 0f00000000;
	selp.f32 	%f6, 0f3F800000, 0f00000000, %p7;
	mul.f32 	%f7, %f4, %f6;
	ld.global.f32 	%f8, [%rd4];
	mul.f32 	%f9, %f8, %f7;
	fma.rn.f32 	%f10, %f4, %f5, %f9;
	add.s64 	%rd11, %rd1, %rd9;
	ld.global.f32 	%f11, [%rd11];
	fma.rn.f32 	%f12, %f2, %f11, %f10;
	abs.f32 	%f13, %f12;
	setp.nan.f32 	%p8, %f13, %f13;
	selp.f32 	%f14, 0f3F800000, 0f00000000, %p8;
	mul.f32 	%f15, %f12, %f14;
	selp.f32 	%f16, %f12, %f15, %p5;
	st.global.f32 	[%rd11], %f16;
	add.s32 	%r73, %r73, %r24;
	setp.lt.s32 	%p9, %r73, %r37;
	@%p9 bra 	$L__BB14_16;
$L__BB14_17:
	add.s32 	%r72, %r72, %r25;
	setp.lt.s32 	%p10, %r72, %r36;
	@%p10 bra 	$L__BB14_14;
$L__BB14_18:
	add.s32 	%r71, %r71, %r26;
	setp.lt.s32 	%p11, %r71, %r35;
	@%p11 bra 	$L__BB14_12;
$L__BB14_19:
	ret;

}
	// .globl	backwardParametricfloatchannel
.visible .entry backwardParametricfloatchannel(
	.param .u32 backwardParametricfloatchannel_param_0,
	.param .u32 backwardParametricfloatchannel_param_1,
	.param .u32 backwardParametricfloatchannel_param_2,
	.param .u32 backwardParametricfloatchannel_param_3,
	.param .f32 backwardParametricfloatchannel_param_4,
	.param .f32 backwardParametricfloatchannel_param_5,
	.param .u64 .ptr .align 1 backwardParametricfloatchannel_param_6,
	.param .u64 .ptr .align 1 backwardParametricfloatchannel_param_7,
	.param .u64 .ptr .align 1 backwardParametricfloatchannel_param_8,
	.param .u64 .ptr .align 1 backwardParametricfloatchannel_param_9,
	.param .u64 .ptr .align 1 backwardParametricfloatchannel_param_10,
	.param .u32 backwardParametricfloatchannel_param_11,
	.param .u32 backwardParametricfloatchannel_param_12
)
{
	.reg .pred 	%p<40>;
	.reg .b32 	%r<140>;
	.reg .b32 	%f<79>;
	.reg .b64 	%rd<46>;

	ld.param.u32 	%r40, [backwardParametricfloatchannel_param_0];
	ld.param.u32 	%r41, [backwardParametricfloatchannel_param_1];
	ld.param.u32 	%r42, [backwardParametricfloatchannel_param_2];
	ld.param.f32 	%f1, [backwardParametricfloatchannel_param_4];
	ld.param.f32 	%f2, [backwardParametricfloatchannel_param_5];
	ld.param.u64 	%rd6, [backwardParametricfloatchannel_param_6];
	ld.param.u64 	%rd7, [backwardParametricfloatchannel_param_7];
	ld.param.u64 	%rd8, [backwardParametricfloatchannel_param_8];
	ld.param.u64 	%rd9, [backwardParametricfloatchannel_param_9];
	ld.param.u32 	%r45, [backwardParametricfloatchannel_param_11];
	ld.param.u32 	%r44, [backwardParametricfloatchannel_param_12];
	cvta.to.global.u64 	%rd1, %rd7;
	cvta.to.global.u64 	%rd2, %rd9;
	cvta.to.global.u64 	%rd3, %rd6;
	cvta.to.global.u64 	%rd4, %rd8;
	setp.lt.s32 	%p1, %r45, 1;
	@%p1 bra 	$L__BB15_15;
	mov.u32 	%r85, %ctaid.x;
	mov.u32 	%r86, %ntid.x;
	mov.u32 	%r87, %tid.x;
	mad.lo.s32 	%r127, %r85, %r86, %r87;
	setp.ge.s32 	%p21, %r127, %r40;
	@%p21 bra 	$L__BB15_28;
	mov.u32 	%r88, %ntid.z;
	setp.gt.s32 	%p22, %r44, 0;
	mov.u32 	%r89, %nctaid.z;
	mul.lo.s32 	%r2, %r88, %r89;
	@%p22 bra 	$L__BB15_3;
	bra.uni 	$L__BB15_10;
$L__BB15_3:
	mov.u32 	%r107, %ctaid.y;
	mov.u32 	%r108, %ntid.y;
	mov.u32 	%r109, %tid.y;
	mad.lo.s32 	%r4, %r107, %r108, %r109;
	mov.u32 	%r110, %ctaid.z;
$L__BB15_4:
	setp.ge.s32 	%p32, %r4, %r41;
	mov.u32 	%r128, %r4;
	@%p32 bra 	$L__BB15_5;
	bra.uni 	$L__BB15_6;
$L__BB15_5:
	mov.u32 	%r121, %ntid.x;
	mov.u32 	%r122, %nctaid.x;
	mad.lo.s32 	%r127, %r121, %r122, %r127;
	setp.lt.s32 	%p39, %r127, %r40;
	@%p39 bra 	$L__BB15_4;
	bra.uni 	$L__BB15_28;
$L__BB15_6:
	mov.u32 	%r112, %tid.z;
	mad.lo.s32 	%r130, %r110, %r88, %r112;
	setp.ge.s32 	%p33, %r130, %r42;
	@%p33 bra 	$L__BB15_9;
	ld.param.u32 	%r126, [backwardParametricfloatchannel_param_3];
	mul.lo.s32 	%r113, %r42, %r41;
	mul.lo.s32 	%r114, %r41, %r40;
	mul.lo.s32 	%r115, %r114, %r42;
	mul.lo.s32 	%r116, %r115, %r126;
	mad.lo.s32 	%r117, %r127, %r113, %r116;
	mad.lo.s32 	%r118, %r128, %r42, %r117;
	add.s32 	%r129, %r130, %r118;
$L__BB15_8:
	ld.param.u64 	%rd45, [backwardParametricfloatchannel_param_10];
	mul.wide.s32 	%rd34, %r129, 4;
	add.s64 	%rd35, %rd4, %rd34;
	ld.global.f32 	%f62, [%rd35];
	mul.f32 	%f63, %f1, %f62;
	add.s64 	%rd36, %rd3, %rd34;
	ld.global.f32 	%f64, [%rd36];
	setp.gt.f32 	%p34, %f64, 0f00000000;
	selp.f32 	%f65, 0f3F800000, 0f00000000, %p34;
	setp.le.f32 	%p35, %f64, 0f00000000;
	selp.f32 	%f66, 0f3F800000, 0f00000000, %p35;
	mul.wide.s32 	%rd37, %r130, 4;
	add.s64 	%rd38, %rd2, %rd37;
	ld.global.f32 	%f67, [%rd38];
	mul.f32 	%f68, %f67, %f66;
	mul.f32 	%f69, %f1, %f68;
	fma.rn.f32 	%f70, %f63, %f65, %f69;
	add.s64 	%rd39, %rd1, %rd34;
	ld.global.f32 	%f71, [%rd39];
	fma.rn.f32 	%f72, %f2, %f71, %f70;
	st.global.f32 	[%rd39], %f72;
	ld.global.f32 	%f73, [%rd35];
	ld.global.f32 	%f74, [%rd36];
	mul.f32 	%f75, %f73, %f74;
	setp.le.f32 	%p36, %f74, 0f00000000;
	selp.f32 	%f76, 0f3F800000, 0f00000000, %p36;
	mul.f32 	%f77, %f75, %f76;
	cvta.to.global.u64 	%rd40, %rd45;
	add.s64 	%rd41, %rd40, %rd37;
	atom.global.add.f32 	%f78, [%rd41], %f77;
	add.s32 	%r130, %r130, %r2;
	add.s32 	%r129, %r129, %r2;
	setp.lt.s32 	%p37, %r130, %r42;
	@%p37 bra 	$L__BB15_8;
$L__BB15_9:
	mov.u32 	%r119, %ntid.y;
	mov.u32 	%r120, %nctaid.y;
	mad.lo.s32 	%r128, %r119, %r120, %r128;
	setp.lt.s32 	%p38, %r128, %r41;
	@%p38 bra 	$L__BB15_6;
	bra.uni 	$L__BB15_5;
$L__BB15_10:
	mov.u32 	%r90, %ctaid.y;
	mov.u32 	%r91, %ntid.y;
	mov.u32 	%r92, %tid.y;
	mad.lo.s32 	%r132, %r90, %r91, %r92;
	setp.ge.s32 	%p23, %r132, %r41;
	@%p23 bra 	$L__BB15_14;
$L__BB15_11:
	mov.u32 	%r93, %ctaid.z;
	mov.u32 	%r94, %ntid.z;
	mov.u32 	%r95, %tid.z;
	mad.lo.s32 	%r133, %r93, %r94, %r95;
	setp.ge.s32 	%p24, %r133, %r42;
	@%p24 bra 	$L__BB15_13;
$L__BB15_12:
	ld.param.u64 	%rd44, [backwardParametricfloatchannel_param_10];
	ld.param.u32 	%r125, [backwardParametricfloatchannel_param_3];
	mul.lo.s32 	%r96, %r42, %r41;
	mul.lo.s32 	%r97, %r41, %r40;
	mul.lo.s32 	%r98, %r97, %r42;
	mul.lo.s32 	%r99, %r98, %r125;
	mad.lo.s32 	%r100, %r127, %r96, %r99;
	mad.lo.s32 	%r101, %r132, %r42, %r100;
	add.s32 	%r102, %r101, %r133;
	mul.wide.s32 	%rd26, %r102, 4;
	add.s64 	%rd27, %rd4, %rd26;
	ld.global.f32 	%f41, [%rd27];
	mul.f32 	%f42, %f1, %f41;
	add.s64 	%rd28, %rd3, %rd26;
	ld.global.f32 	%f43, [%rd28];
	setp.gt.f32 	%p25, %f43, 0f00000000;
	selp.f32 	%f44, 0f3F800000, 0f00000000, %p25;
	setp.le.f32 	%p26, %f43, 0f00000000;
	selp.f32 	%f45, 0f3F800000, 0f00000000, %p26;
	mul.wide.s32 	%rd29, %r133, 4;
	add.s64 	%rd30, %rd2, %rd29;
	ld.global.f32 	%f46, [%rd30];
	mul.f32 	%f47, %f46, %f45;
	mul.f32 	%f48, %f1, %f47;
	fma.rn.f32 	%f49, %f42, %f44, %f48;
	add.s64 	%rd31, %rd1, %rd26;
	ld.global.f32 	%f50, [%rd31];
	fma.rn.f32 	%f51, %f2, %f50, %f49;
	abs.f32 	%f52, %f51;
	setp.nan.f32 	%p27, %f52, %f52;
	selp.f32 	%f53, 0f3F800000, 0f00000000, %p27;
	mul.f32 	%f54, %f51, %f53;
	st.global.f32 	[%rd31], %f54;
	ld.global.f32 	%f55, [%rd27];
	ld.global.f32 	%f56, [%rd28];
	mul.f32 	%f57, %f55, %f56;
	setp.le.f32 	%p28, %f56, 0f00000000;
	selp.f32 	%f58, 0f3F800000, 0f00000000, %p28;
	mul.f32 	%f59, %f57, %f58;
	mul.f32 	%f60, %f59, %f53;
	cvta.to.global.u64 	%rd32, %rd44;
	add.s64 	%rd33, %rd32, %rd29;
	atom.global.add.f32 	%f61, [%rd33], %f60;
	add.s32 	%r133, %r133, %r2;
	setp.lt.s32 	%p29, %r133, %r42;
	@%p29 bra 	$L__BB15_12;
$L__BB15_13:
	mov.u32 	%r103, %ntid.y;
	mov.u32 	%r104, %nctaid.y;
	mad.lo.s32 	%r132, %r103, %r104, %r132;
	setp.lt.s32 	%p30, %r132, %r41;
	@%p30 bra 	$L__BB15_11;
$L__BB15_14:
	mov.u32 	%r105, %ntid.x;
	mov.u32 	%r106, %nctaid.x;
	mad.lo.s32 	%r127, %r105, %r106, %r127;
	setp.lt.s32 	%p31, %r127, %r40;
	@%p31 bra 	$L__BB15_10;
	bra.uni 	$L__BB15_28;
$L__BB15_15:
	mov.u32 	%r46, %ctaid.x;
	mov.u32 	%r47, %ntid.x;
	mov.u32 	%r48, %tid.x;
	mad.lo.s32 	%r134, %r46, %r47, %r48;
	setp.ge.s32 	%p2, %r134, %r40;
	@%p2 bra 	$L__BB15_28;
	mov.u32 	%r49, %ntid.z;
	setp.gt.s32 	%p3, %r44, 0;
	mov.u32 	%r50, %nctaid.z;
	mul.lo.s32 	%r23, %r49, %r50;
	@%p3 bra 	$L__BB15_17;
	bra.uni 	$L__BB15_23;
$L__BB15_17:
	mov.u32 	%r68, %ctaid.y;
	mov.u32 	%r69, %ntid.y;
	mov.u32 	%r70, %tid.y;
	mad.lo.s32 	%r25, %r68, %r69, %r70;
	mov.u32 	%r71, %ctaid.z;
$L__BB15_18:
	setp.ge.s32 	%p13, %r25, %r41;
	mov.u32 	%r135, %r25;
	@%p13 bra 	$L__BB15_19;
	bra.uni 	$L__BB15_20;
$L__BB15_19:
	mov.u32 	%r83, %ntid.x;
	mov.u32 	%r84, %nctaid.x;
	mad.lo.s32 	%r134, %r83, %r84, %r134;
	setp.lt.s32 	%p20, %r134, %r40;
	@%p20 bra 	$L__BB15_18;
	bra.uni 	$L__BB15_28;
$L__BB15_20:
	mov.u32 	%r73, %tid.z;
	mad.lo.s32 	%r136, %r71, %r49, %r73;
	setp.ge.s32 	%p14, %r136, %r42;
	@%p14 bra 	$L__BB15_21;
	bra.uni 	$L__BB15_22;
$L__BB15_21:
	mov.u32 	%r81, %ntid.y;
	mov.u32 	%r82, %nctaid.y;
	mad.lo.s32 	%r135, %r81, %r82, %r135;
	setp.lt.s32 	%p19, %r135, %r41;
	@%p19 bra 	$L__BB15_20;
	bra.uni 	$L__BB15_19;
$L__BB15_22:
	ld.param.u64 	%rd43, [backwardParametricfloatchannel_param_10];
	ld.param.u32 	%r124, [backwardParametricfloatchannel_param_3];
	mul.lo.s32 	%r74, %r42, %r41;
	mul.lo.s32 	%r75, %r41, %r40;
	mul.lo.s32 	%r76, %r75, %r42;
	mul.lo.s32 	%r77, %r76, %r124;
	mad.lo.s32 	%r78, %r134, %r74, %r77;
	mad.lo.s32 	%r79, %r135, %r42, %r78;
	add.s32 	%r80, %r79, %r136;
	mul.wide.s32 	%rd18, %r80, 4;
	add.s64 	%rd19, %rd4, %rd18;
	ld.global.f32 	%f24, [%rd19];
	mul.f32 	%f25, %f1, %f24;
	add.s64 	%rd20, %rd3, %rd18;
	ld.global.f32 	%f26, [%rd20];
	setp.gt.f32 	%p15, %f26, 0f00000000;
	selp.f32 	%f27, 0f3F800000, 0f00000000, %p15;
	setp.le.f32 	%p16, %f26, 0f00000000;
	selp.f32 	%f28, 0f3F800000, 0f00000000, %p16;
	mul.wide.s32 	%rd21, %r134, 4;
	add.s64 	%rd22, %rd2, %rd21;
	ld.global.f32 	%f29, [%rd22];
	mul.f32 	%f30, %f29, %f28;
	mul.f32 	%f31, %f1, %f30;
	fma.rn.f32 	%f32, %f25, %f27, %f31;
	add.s64 	%rd23, %rd1, %rd18;
	ld.global.f32 	%f33, [%rd23];
	fma.rn.f32 	%f34, %f2, %f33, %f32;
	st.global.f32 	[%rd23], %f34;
	ld.global.f32 	%f35, [%rd19];
	ld.global.f32 	%f36, [%rd20];
	mul.f32 	%f37, %f35, %f36;
	setp.le.f32 	%p17, %f36, 0f00000000;
	selp.f32 	%f38, 0f3F800000, 0f00000000, %p17;
	mul.f32 	%f39, %f37, %f38;
	cvta.to.global.u64 	%rd24, %rd43;
	add.s64 	%rd25, %rd24, %rd21;
	atom.global.add.f32 	%f40, [%rd25], %f39;
	add.s32 	%r136, %r136, %r23;
	setp.lt.s32 	%p18, %r136, %r42;
	@%p18 bra 	$L__BB15_22;
	bra.uni 	$L__BB15_21;
$L__BB15_23:
	mov.u32 	%r51, %ctaid.y;
	mov.u32 	%r52, %ntid.y;
	mov.u32 	%r53, %tid.y;
	mad.lo.s32 	%r138, %r51, %r52, %r53;
	setp.ge.s32 	%p4, %r138, %r41;
	@%p4 bra 	$L__BB15_27;
$L__BB15_24:
	mov.u32 	%r54, %ctaid.z;
	mov.u32 	%r55, %ntid.z;
	mov.u32 	%r56, %tid.z;
	mad.lo.s32 	%r139, %r54, %r55, %r56;
	setp.ge.s32 	%p5, %r139, %r42;
	@%p5 bra 	$L__BB15_26;
$L__BB15_25:
	ld.param.u64 	%rd42, [backwardParametricfloatchannel_param_10];
	ld.param.u32 	%r123, [backwardParametricfloatchannel_param_3];
	mul.lo.s32 	%r57, %r42, %r41;
	mul.lo.s32 	%r58, %r41, %r40;
	mul.lo.s32 	%r59, %r58, %r42;
	mul.lo.s32 	%r60, %r59, %r123;
	mad.lo.s32 	%r61, %r134, %r57, %r60;
	mad.lo.s32 	%r62, %r138, %r42, %r61;
	add.s32 	%r63, %r62, %r139;
	mul.wide.s32 	%rd10, %r63, 4;
	add.s64 	%rd11, %rd4, %rd10;
	ld.global.f32 	%f3, [%rd11];
	mul.f32 	%f4, %f1, %f3;
	add.s64 	%rd12, %rd3, %rd10;
	ld.global.f32 	%f5, [%rd12];
	setp.gt.f32 	%p6, %f5, 0f00000000;
	selp.f32 	%f6, 0f3F800000, 0f00000000, %p6;
	setp.le.f32 	%p7, %f5, 0f00000000;
	selp.f32 	%f7, 0f3F800000, 0f00000000, %p7;
	mul.wide.s32 	%rd13, %r134, 4;
	add.s64 	%rd14, %rd2, %rd13;
	ld.global.f32 	%f8, [%rd14];
	mul.f32 	%f9, %f8, %f7;
	mul.f32 	%f10, %f1, %f9;
	fma.rn.f32 	%f11, %f4, %f6, %f10;
	add.s64 	%rd15, %rd1, %rd10;
	ld.global.f32 	%f12, [%rd15];
	fma.rn.f32 	%f13, %f2, %f12, %f11;
	abs.f32 	%f14, %f13;
	setp.nan.f32 	%p8, %f14, %f14;
	selp.f32 	%f15, 0f3F800000, 0f00000000, %p8;
	mul.f32 	%f16, %f13, %f15;
	st.global.f32 	[%rd15], %f16;
	ld.global.f32 	%f17, [%rd11];
	ld.global.f32 	%f18, [%rd12];
	mul.f32 	%f19, %f17, %f18;
	setp.le.f32 	%p9, %f18, 0f00000000;
	selp.f32 	%f20, 0f3F800000, 0f00000000, %p9;
	mul.f32 	%f21, %f19, %f20;
	mul.f32 	%f22, %f21, %f15;
	cvta.to.global.u64 	%rd16, %rd42;
	add.s64 	%rd17, %rd16, %rd13;
	atom.global.add.f32 	%f23, [%rd17], %f22;
	add.s32 	%r139, %r139, %r23;
	setp.lt.s32 	%p10, %r139, %r42;
	@%p10 bra 	$L__BB15_25;
$L__BB15_26:
	mov.u32 	%r64, %ntid.y;
	mov.u32 	%r65, %nctaid.y;
	mad.lo.s32 	%r138, %r64, %r65, %r138;
	setp.lt.s32 	%p11, %r138, %r41;
	@%p11 bra 	$L__BB15_24;
$L__BB15_27:
	mov.u32 	%r66, %ntid.x;
	mov.u32 	%r67, %nctaid.x;
	mad.lo.s32 	%r134, %r66, %r67, %r134;
	setp.lt.s32 	%p12, %r134, %r40;
	@%p12 bra 	$L__BB15_23;
$L__BB15_28:
	ret;

}
	// .globl	forwardleakyfloat
.visible .entry forwardleakyfloat(
	.param .u32 forwardleakyfloat_param_0,
	.param .f32 forwardleakyfloat_param_1,
	.param .f32 forwardleakyfloat_param_2,
	.param .u64 .ptr .align 1 forwardleakyfloat_param_3,
	.param .u64 .ptr .align 1 forwardleakyfloat_param_4,
	.param .f32 forwardleakyfloat_param_5,
	.param .u32 forwardleakyfloat_param_6
)
{
	.reg .pred 	%p<9>;
	.reg .b32 	%r<15>;
	.reg .b32 	%f<26>;
	.reg .b64 	%rd<17>;

	ld.param.u32 	%r8, [forwardleakyfloat_param_0];
	ld.param.f32 	%f3, [forwardleakyfloat_param_1];
	ld.param.f32 	%f4, [forwardleakyfloat_param_2];
	ld.param.u64 	%rd3, [forwardleakyfloat_param_3];
	ld.param.u64 	%rd4, [forwardleakyfloat_param_4];
	ld.param.f32 	%f5, [forwardleakyfloat_param_5];
	ld.param.u32 	%r9, [forwardleakyfloat_param_6];
	cvta.to.global.u64 	%rd1, %rd4;
	cvta.to.global.u64 	%rd2, %rd3;
	mov.u32 	%r10, %ctaid.x;
	mov.u32 	%r1, %ntid.x;
	mov.u32 	%r11, %tid.x;
	mad.lo.s32 	%r13, %r10, %r1, %r11;
	setp.ge.s32 	%p1, %r13, %r8;
	@%p1 bra 	$L__BB16_10;
	setp.gt.s32 	%p2, %r9, 0;
	mov.u32 	%r12, %nctaid.x;
	mul.lo.s32 	%r3, %r1, %r12;
	@%p2 bra 	$L__BB16_2;
	bra.uni 	$L__BB16_6;
$L__BB16_2:
	mul.wide.s32 	%rd11, %r13, 4;
	add.s64 	%rd12, %rd2, %rd11;
	ld.global.f32 	%f1, [%rd12];
	setp.gt.f32 	%p7, %f1, 0f00000000;
	@%p7 bra 	$L__BB16_4;
	mul.f32 	%f19, %f5, %f1;
	add.s64 	%rd14, %rd1, %rd11;
	ld.global.f32 	%f20, [%rd14];
	mul.f32 	%f21, %f4, %f20;
	fma.rn.f32 	%f22, %f3, %f19, %f21;
	st.global.f32 	[%rd14], %f22;
	bra.uni 	$L__BB16_5;
$L__BB16_4:
	add.f32 	%f23, %f3, %f1;
	add.s64 	%rd16, %rd1, %rd11;
	ld.global.f32 	%f24, [%rd16];
	fma.rn.f32 	%f25, %f4, %f24, %f23;
	st.global.f32 	[%rd16], %f25;
$L__BB16_5:
	add.s32 	%r13, %r13, %r3;
	setp.lt.s32 	%p8, %r13, %r8;
	@%p8 bra 	$L__BB16_2;
	bra.uni 	$L__BB16_10;
$L__BB16_6:
	mul.wide.s32 	%rd5, %r13, 4;
	add.s64 	%rd6, %rd2, %rd5;
	ld.global.f32 	%f2, [%rd6];
	setp.leu.f32 	%p3, %f2, 0f00000000;
	@%p3 bra 	$L__BB16_8;
	add.f32 	%f13, %f3, %f2;
	add.s64 	%rd10, %rd1, %rd5;
	ld.global.f32 	%f14, [%rd10];
	fma.rn.f32 	%f15, %f4, %f14, %f13;
	abs.f32 	%f16, %f15;
	setp.nan.f32 	%p5, %f16, %f16;
	selp.f32 	%f17, 0f3F800000, 0f00000000, %p5;
	mul.f32 	%f18, %f15, %f17;
	st.global.f32 	[%rd10], %f18;
	bra.uni 	$L__BB16_9;
$L__BB16_8:
	mul.f32 	%f6, %f5, %f2;
	add.s64 	%rd8, %rd1, %rd5;
	ld.global.f32 	%f7, [%rd8];
	mul.f32 	%f8, %f4, %f7;
	fma.rn.f32 	%f9, %f3, %f6, %f8;
	abs.f32 	%f10, %f9;
	setp.nan.f32 	%p4, %f10, %f10;
	selp.f32 	%f11, 0f3F800000, 0f00000000, %p4;
	mul.f32 	%f12, %f9, %f11;
	st.global.f32 	[%rd8], %f12;
$L__BB16_9:
	add.s32 	%r13, %r13, %r3;
	setp.lt.s32 	%p6, %r13, %r8;
	@%p6 bra 	$L__BB16_6;
$L__BB16_10:
	ret;

}
	// .globl	backwardleakyfloat
.visible .entry backwardleakyfloat(
	.param .u32 backwardleakyfloat_param_0,
	.param .f32 backwardleakyfloat_param_1,
	.param .f32 backwardleakyfloat_param_2,
	.param .u64 .ptr .align 1 backwardleakyfloat_param_3,
	.param .u64 .ptr .align 1 backwardleakyfloat_param_4,
	.param .u64 .ptr .align 1 backwardleakyfloat_param_5,
	.param .f32 backwardleakyfloat_param_6,
	.param .u32 backwardleakyfloat_param_7
)
{
	.reg .pred 	%p<9>;
	.reg .b32 	%r<15>;
	.reg .b32 	%f<30>;
	.reg .b64 	%rd<23>;

	ld.param.u32 	%r8, [backwardleakyfloat_param_0];
	ld.param.f32 	%f1, [backwardleakyfloat_param_1];
	ld.param.f32 	%f2, [backwardleakyfloat_param_2];
	ld.param.u64 	%rd4, [backwardleakyfloat_param_3];
	ld.param.u64 	%rd5, [backwardleakyfloat_param_4];
	ld.param.u64 	%rd6, [backwardleakyfloat_param_5];
	ld.param.f32 	%f3, [backwardleakyfloat_param_6];
	ld.param.u32 	%r9, [backwardleakyfloat_param_7];
	cvta.to.global.u64 	%rd1, %rd5;
	cvta.to.global.u64 	%rd2, %rd6;
	cvta.to.global.u64 	%rd3, %rd4;
	mov.u32 	%r10, %ctaid.x;
	mov.u32 	%r1, %ntid.x;
	mov.u32 	%r11, %tid.x;
	mad.lo.s32 	%r13, %r10, %r1, %r11;
	setp.ge.s32 	%p1, %r13, %r8;
	@%p1 bra 	$L__BB17_10;
	setp.gt.s32 	%p2, %r9, 0;
	mov.u32 	%r12, %nctaid.x;
	mul.lo.s32 	%r3, %r1, %r12;
	@%p2 bra 	$L__BB17_2;
	bra.uni 	$L__BB17_6;
$L__BB17_2:
	mul.wide.s32 	%rd15, %r13, 4;
	add.s64 	%rd16, %rd3, %rd15;
	ld.global.f32 	%f20, [%rd16];
	setp.gt.f32 	%p7, %f20, 0f00000000;
	@%p7 bra 	$L__BB17_4;
	add.s64 	%rd18, %rd2, %rd15;
	ld.global.f32 	%f21, [%rd18];
	mul.f32 	%f22, %f3, %f21;
	add.s64 	%rd19, %rd1, %rd15;
	ld.global.f32 	%f23, [%rd19];
	mul.f32 	%f24, %f2, %f23;
	fma.rn.f32 	%f25, %f1, %f22, %f24;
	st.global.f32 	[%rd19], %f25;
	bra.uni 	$L__BB17_5;
$L__BB17_4:
	add.s64 	%rd21, %rd2, %rd15;
	ld.global.f32 	%f26, [%rd21];
	add.s64 	%rd22, %rd1, %rd15;
	ld.global.f32 	%f27, [%rd22];
	mul.f32 	%f28, %f2, %f27;
	fma.rn.f32 	%f29, %f1, %f26, %f28;
	st.global.f32 	[%rd22], %f29;
$L__BB17_5:
	add.s32 	%r13, %r13, %r3;
	setp.lt.s32 	%p8, %r13, %r8;
	@%p8 bra 	$L__BB17_2;
	bra.uni 	$L__BB17_10;
$L__BB17_6:
	mul.wide.s32 	%rd7, %r13, 4;
	add.s64 	%rd8, %rd3, %rd7;
	ld.global.f32 	%f4, [%rd8];
	setp.leu.f32 	%p3, %f4, 0f00000000;
	@%p3 bra 	$L__BB17_8;
	add.s64 	%rd13, %rd2, %rd7;
	ld.global.f32 	%f13, [%rd13];
	add.s64 	%rd14, %rd1, %rd7;
	ld.global.f32 	%f14, [%rd14];
	mul.f32 	%f15, %f2, %f14;
	fma.rn.f32 	%f16, %f1, %f13, %f15;
	abs.f32 	%f17, %f16;
	setp.nan.f32 	%p5, %f17, %f17;
	selp.f32 	%f18, 0f3F800000, 0f00000000, %p5;
	mul.f32 	%f19, %f16, %f18;
	st.global.f32 	[%rd14], %f19;
	bra.uni 	$L__BB17_9;
$L__BB17_8:
	add.s64 	%rd10, %rd2, %rd7;
	ld.global.f32 	%f5, [%rd10];
	mul.f32 	%f6, %f3, %f5;
	add.s64 	%rd11, %rd1, %rd7;
	ld.global.f32 	%f7, [%rd11];
	mul.f32 	%f8, %f2, %f7;
	fma.rn.f32 	%f9, %f1, %f6, %f8;
	abs.f32 	%f10, %f9;
	setp.nan.f32 	%p4, %f10, %f10;
	selp.f32 	%f11, 0f3F800000, 0f00000000, %p4;
	mul.f32 	%f12, %f9, %f11;
	st.global.f32 	[%rd11], %f12;
$L__BB17_9:
	add.s32 	%r13, %r13, %r3;
	setp.lt.s32 	%p6, %r13, %r8;
	@%p6 bra 	$L__BB17_6;
$L__BB17_10:
	ret;

}
	// .globl	MSELoss
.visible .entry MSELoss(
	.param .u32 MSELoss_param_0,
	.param .u64 .ptr .align 1 MSELoss_param_1,
	.param .u64 .ptr .align 1 MSELoss_param_2,
	.param .u64 .ptr .align 1 MSELoss_param_3,
	.param .u64 .ptr .align 1 MSELoss_param_4
)
{
	.reg .pred 	%p<3>;
	.reg .b32 	%r<12>;
	.reg .b32 	%f<7>;
	.reg .b64 	%rd<13>;

	ld.param.u32 	%r6, [MSELoss_param_0];
	ld.param.u64 	%rd5, [MSELoss_param_1];
	ld.param.u64 	%rd6, [MSELoss_param_2];
	ld.param.u64 	%rd7, [MSELoss_param_3];
	ld.param.u64 	%rd8, [MSELoss_param_4];
	cvta.to.global.u64 	%rd1, %rd8;
	mov.b32 	%r7, 0;
	st.global.u32 	[%rd1], %r7;
	mov.u32 	%r8, %ctaid.x;
	mov.u32 	%r1, %ntid.x;
	mov.u32 	%r9, %tid.x;
	mad.lo.s32 	%r11, %r8, %r1, %r9;
	setp.ge.s32 	%p1, %r11, %r6;
	@%p1 bra 	$L__BB18_3;
	mov.u32 	%r10, %nctaid.x;
	mul.lo.s32 	%r3, %r1, %r10;
	cvta.to.global.u64 	%rd2, %rd7;
	cvta.to.global.u64 	%rd3, %rd6;
	cvta.to.global.u64 	%rd4, %rd5;
$L__BB18_2:
	mul.wide.s32 	%rd9, %r11, 4;
	add.s64 	%rd10, %rd2, %rd9;
	ld.global.f32 	%f1, [%rd10];
	add.s64 	%rd11, %rd3, %rd9;
	ld.global.f32 	%f2, [%rd11];
	sub.f32 	%f3, %f1, %f2;
	add.s64 	%rd12, %rd4, %rd9;
	st.global.f32 	[%rd12], %f3;
	mul.f32 	%f4, %f3, %f3;
	mul.f32 	%f5, %f4, 0f3F000000;
	atom.global.add.f32 	%f6, [%rd1], %f5;
	add.s32 	%r11, %r11, %r3;
	setp.lt.s32 	%p2, %r11, %r6;
	@%p2 bra 	$L__BB18_2;
$L__BB18_3:
	ret;

}


// ===== COMPILED SASS (sm_100) =====

	.target	sm_100

	.elftype	@"ET_EXEC"


//--------------------- .note.nv.tkinfo           --------------------------
	.section	.note.nv.tkinfo,"",@"SHT_NOTE"
	.sectionflags	@"SHF_NOTE_NV_TKINFO"
	.tkinfo
        /*0018*/ 	.word	0x00000002
        /*0030*/ 	.string	""
        /*0030*/ 	.string	"ptxas"
        /*0030*/ 	.string	"Cuda compilation tools, release 13.0, V13.0.88"
        /*0030*/ 	.string	"Build cuda_13.0.r13.0/compiler.36424714_0"
        /*0030*/ 	.string	"-arch sm_100 -m 64 "



//--------------------- .note.nv.cuinfo           --------------------------
	.section	.note.nv.cuinfo,"",@"SHT_NOTE"
	.sectionflags	@"SHF_NOTE_NV_CUINFO"
        /*0018*/ 	.short	0x0002
        /*001a*/ 	.short	0x0064
        /*001c*/ 	.short	0x0082
	.zero		2


//--------------------- .nv.info                  --------------------------
	.section	.nv.info,"",@"SHT_CUDA_INFO"
	.align	4


	//----- nvinfo : EIATTR_REGCOUNT
	.align		4
        /*0000*/ 	.byte	0x04, 0x2f
        /*0002*/ 	.short	(.L_1 - .L_0)
	.align		4
.L_0:
        /*0004*/ 	.word	index@(Transpose)
        /*0008*/ 	.word	0x00000020


	//----- nvinfo : EIATTR_FRAME_SIZE
	.align		4
.L_1:
        /*000c*/ 	.byte	0x04, 0x11
        /*000e*/ 	.short	(.L_3 - .L_2)
	.align		4
.L_2:
        /*0010*/ 	.word	index@(Transpose)
        /*0014*/ 	.word	0x00000000


	//----- nvinfo : EIATTR_REGCOUNT
	.align		4
.L_3:
        /*0018*/ 	.byte	0x04, 0x2f
        /*001a*/ 	.short	(.L_5 - .L_4)
	.align		4
.L_4:
        /*001c*/ 	.word	index@(ShapetoBatch4DNHWC)
        /*0020*/ 	.word	0x00000016


	//----- nvinfo : EIATTR_FRAME_SIZE
	.align		4
.L_5:
        /*0024*/ 	.byte	0x04, 0x11
        /*0026*/ 	.short	(.L_7 - .L_6)
	.align		4
.L_6:
        /*0028*/ 	.word	index@(ShapetoBatch4DNHWC)
        /*002c*/ 	.word	0x00000000


	//----- nvinfo : EIATTR_REGCOUNT
	.align		4
.L_7:
        /*0030*/ 	.byte	0x04, 0x2f
        /*0032*/ 	.short	(.L_9 - .L_8)
	.align		4
.L_8:
        /*0034*/ 	.word	index@(ShapetoBatch4DNCHW)
        /*0038*/ 	.word	0x00000018


	//----- nvinfo : EIATTR_FRAME_SIZE
	.align		4
.L_9:
        /*003c*/ 	.byte	0x04, 0x11
        /*003e*/ 	.short	(.L_11 - .L_10)
	.align		4
.L_10:
        /*0040*/ 	.word	index@(ShapetoBatch4DNCHW)
        /*0044*/ 	.word	0x00000000


	//----- nvinfo : EIATTR_REGCOUNT
	.align		4
.L_11:
        /*0048*/ 	.byte	0x04, 0x2f
        /*004a*/ 	.short	(.L_13 - .L_12)
	.align		4
.L_12:
        /*004c*/ 	.word	index@(nearestneighborNHWC)
        /*0050*/ 	.word	0x00000018


	//----- nvinfo : EIATTR_FRAME_SIZE
	.align		4
.L_13:
        /*0054*/ 	.byte	0x04, 0x11
        /*0056*/ 	.short	(.L_15 - .L_14)
	.align		4
.L_14:
        /*0058*/ 	.word	index@(nearestneighborNHWC)
        /*005c*/ 	.word	0x00000000


	//----- nvinfo : EIATTR_REGCOUNT
	.align		4
.L_15:
        /*0060*/ 	.byte	0x04, 0x2f
        /*0062*/ 	.short	(.L_17 - .L_16)
	.align		4
.L_16:
        /*0064*/ 	.word	index@(nearestneighborNCHW)
        /*0068*/ 	.word	0x00000017


	//----- nvinfo : EIATTR_FRAME_SIZE
	.align		4
.L_17:
        /*006c*/ 	.byte	0x04, 0x11
        /*006e*/ 	.short	(.L_19 - .L_18)
	.align		4
.L_18:
        /*0070*/ 	.word	index@(nearestneighborNCHW)
        /*0074*/ 	.word	0x00000000


	//----- nvinfo : EIATTR_REGCOUNT
	.align		4
.L_19:
        /*0078*/ 	.byte	0x04, 0x2f
        /*007a*/ 	.short	(.L_21 - .L_20)
	.align		4
.L_20:
        /*007c*/ 	.word	index@(nearestneighborNCHWBack)
        /*0080*/ 	.word	0x0000001b


	//----- nvinfo : EIATTR_FRAME_SIZE
	.align		4
.L_21:
        /*0084*/ 	.byte	0x04, 0x11
        /*0086*/ 	.short	(.L_23 - .L_22)
	.align		4
.L_22:
        /*0088*/ 	.word	index@(nearestneighborNCHWBack)
        /*008c*/ 	.word	0x00000000


	//----- nvinfo : EIATTR_REGCOUNT
	.align		4
.L_23:
        /*0090*/ 	.byte	0x04, 0x2f
        /*0092*/ 	.short	(.L_25 - .L_24)
	.align		4
.L_24:
        /*0094*/ 	.word	index@(nearestneighborNHWCBack)
        /*0098*/ 	.word	0x0000001a


	//----- nvinfo : EIATTR_FRAME_SIZE
	.align		4
.L_25:
        /*009c*/ 	.byte	0x04, 0x11
        /*009e*/ 	.short	(.L_27 - .L_26)
	.align		4
.L_26:
        /*00a0*/ 	.word	index@(nearestneighborNHWCBack)
        /*00a4*/ 	.word	0x00000000


	//----- nvinfo : EIATTR_REGCOUNT
	.align		4
.L_27:
        /*00a8*/ 	.byte	0x04, 0x2f
        /*00aa*/ 	.short	(.L_29 - .L_28)
	.align		4
.L_28:
        /*00ac*/ 	.word	index@(adagradfloat)
        /*00b0*/ 	.word	0x00000019


	//----- nvinfo : EIATTR_FRAME_SIZE
	.align		4
.L_29:
        /*00b4*/ 	.byte	0x04, 0x11
        /*00b6*/ 	.short	(.L_31 - .L_30)
	.align		4
.L_30:
        /*00b8*/ 	.word	index@($__internal_7_$__cuda_sm3x_div_rn_noftz_f32_slowpath)
        /*00bc*/ 	.word	0x00000000


	//----- nvinfo : EIATTR_FRAME_SIZE
	.align		4
.L_31:
        /*00c0*/ 	.byte	0x04, 0x11
        /*00c2*/ 	.short	(.L_33 - .L_32)
	.align		4
.L_32:
        /*00c4*/ 	.word	index@($__internal_6_$__cuda_sm20_sqrt_rn_f32_slowpath)
        /*00c8*/ 	.word	0x00000000


	//----- nvinfo : EIATTR_FRAME_SIZE
	.align		4
.L_33:
        /*00cc*/ 	.byte	0x04, 0x11
        /*00ce*/ 	.short	(.L_35 - .L_34)
	.align		4
.L_34:
        /*00d0*/ 	.word	index@(adagradfloat)
        /*00d4*/ 	.word	0x00000000


	//----- nvinfo : EIATTR_REGCOUNT
	.align		4
.L_35:
        /*00d8*/ 	.byte	0x04, 0x2f
        /*00da*/ 	.short	(.L_37 - .L_36)
	.align		4
.L_36:
        /*00dc*/ 	.word	index@(adamfloat)
        /*00e0*/ 	.word	0x00000026


	//----- nvinfo : EIATTR_FRAME_SIZE
	.align		4
.L_37:
        /*00e4*/ 	.byte	0x04, 0x11
        /*00e6*/ 	.short	(.L_39 - .L_38)
	.align		4
.L_38:
        /*00e8*/ 	.word	index@($__internal_5_$__cuda_sm3x_div_rn_noftz_f32_slowpath)
        /*00ec*/ 	.word	0x00000000


	//----- nvinfo : EIATTR_FRAME_SIZE
	.align		4
.L_39:
        /*00f0*/ 	.byte	0x04, 0x11
        /*00f2*/ 	.short	(.L_41 - .L_40)
	.align		4
.L_40:
        /*00f4*/ 	.word	index@($__internal_4_$__cuda_sm20_sqrt_rn_f32_slowpath)
        /*00f8*/ 	.word	0x00000000


	//----- nvinfo : EIATTR_FRAME_SIZE
	.align		4
.L_41:
        /*00fc*/ 	.byte	0x04, 0x11
        /*00fe*/ 	.short	(.L_43 - .L_42)
	.align		4
.L_42:
        /*0100*/ 	.word	index@($__internal_3_$__cuda_sm20_div_rn_f64_full)
        /*0104*/ 	.word	0x00000000


	//----- nvinfo : EIATTR_FRAME_SIZE
	.align		4
.L_43:
        /*0108*/ 	.byte	0x04, 0x11
        /*010a*/ 	.short	(.L_45 - .L_44)
	.align		4
.L_44:
        /*010c*/ 	.word	index@(adamfloat)
        /*0110*/ 	.word	0x00000000


	//----- nvinfo : EIATTR_REGCOUNT
	.align		4
.L_45:
        /*0114*/ 	.byte	0x04, 0x2f
        /*0116*/ 	.short	(.L_47 - .L_46)
	.align		4
.L_46:
        /*0118*/ 	.word	index@(adadeltafloat)
        /*011c*/ 	.word	0x00000019


	//----- nvinfo : EIATTR_FRAME_SIZE
	.align		4
.L_47:
        /*0120*/ 	.byte	0x04, 0x11
        /*0122*/ 	.short	(.L_49 - .L_48)
	.align		4
.L_48:
        /*0124*/ 	.word	index@($__internal_2_$__cuda_sm3x_div_rn_noftz_f32_slowpath)
        /*0128*/ 	.word	0x00000000


	//----- nvinfo : EIATTR_FRAME_SIZE
	.align		4
.L_49:
        /*012c*/ 	.byte	0x04, 0x11
        /*012e*/ 	.short	(.L_51 - .L_50)
	.align		4
.L_50:
        /*0130*/ 	.word	index@($__internal_1_$__cuda_sm20_sqrt_rn_f32_slowpath)
        /*0134*/ 	.word	0x00000000


	//----- nvinfo : EIATTR_FRAME_SIZE
	.align		4
.L_51:
        /*0138*/ 	.byte	0x04, 0x11
        /*013a*/ 	.short	(.L_53 - .L_52)
	.align		4
.L_52:
        /*013c*/ 	.word	index@(adadeltafloat)
        /*0140*/ 	.word	0x00000000


	//----- nvinfo : EIATTR_REGCOUNT
	.align		4
.L_53:
        /*0144*/ 	.byte	0x04, 0x2f
        /*0146*/ 	.short	(.L_55 - .L_54)
	.align		4
.L_54:
        /*0148*/ 	.word	index@(Segment1stDim)
        /*014c*/ 	.word	0x0000000a


	//----- nvinfo : EIATTR_FRAME_SIZE
	.align		4
.L_55:
        /*0150*/ 	.byte	0x04, 0x11
        /*0152*/ 	.short	(.L_57 - .L_56)
	.align		4
.L_56:
        /*0154*/ 	.word	index@(Segment1stDim)
        /*0158*/ 	.word	0x00000000


	//----- nvinfo : EIATTR_REGCOUNT
	.align		4
.L_57:
        /*015c*/ 	.byte	0x04, 0x2f
        /*015e*/ 	.short	(.L_59 - .L_58)
	.align		4
.L_58:
        /*0160*/ 	.word	index@(l1l2regularizationfloat)
        /*0164*/ 	.word	0x0000001c


	//----- nvinfo : EIATTR_FRAME_SIZE
	.align		4
.L_59:
        /*0168*/ 	.byte	0x04, 0x11
        /*016a*/ 	.short	(.L_61 - .L_60)
	.align		4
.L_60:
        /*016c*/ 	.word	index@($__internal_0_$__cuda_sm3x_div_rn_noftz_f32_slowpath)
        /*0170*/ 	.word	0x00000000


	//----- nvinfo : EIATTR_FRAME_SIZE
	.align		4
.L_61:
        /*0174*/ 	.byte	0x04, 0x11
        /*0176*/ 	.short	(.L_63 - .L_62)
	.align		4
.L_62:
        /*0178*/ 	.word	index@(l1l2regularizationfloat)
        /*017c*/ 	.word	0x00000000


	//----- nvinfo : EIATTR_REGCOUNT
	.align		4
.L_63:
        /*0180*/ 	.byte	0x04, 0x2f
        /*0182*/ 	.short	(.L_65 - .L_64)
	.align		4
.L_64:
        /*0184*/ 	.word	index@(AdvanceThreshRandomReluForward)
        /*0188*/ 	.word	0x00000018


	//----- nvinfo : EIATTR_FRAME_SIZE
	.align		4
.L_65:
        /*018c*/ 	.byte	0x04, 0x11
        /*018e*/ 	.short	(.L_67 - .L_66)
	.align		4
.L_66:
        /*0190*/ 	.word	index@(AdvanceThreshRandomReluForward)
        /*0194*/ 	.word	0x00000000


	//----- nvinfo : EIATTR_REGCOUNT
	.align		4
.L_67:
        /*0198*/ 	.byte	0x04, 0x2f
        /*019a*/ 	.short	(.L_69 - .L_68)
	.align		4
.L_68:
        /*019c*/ 	.word	index@(AdvanceThreshRandomReluBackward)
        /*01a0*/ 	.word	0x0000001e


	//----- nvinfo : EIATTR_FRAME_SIZE
	.align		4
.L_69:
        /*01a4*/ 	.byte	0x04, 0x11
        /*01a6*/ 	.short	(.L_71 - .L_70)
	.align		4
.L_70:
        /*01a8*/ 	.word	index@(AdvanceThreshRandomReluBackward)
        /*01ac*/ 	.word	0x00000000


	//----- nvinfo : EIATTR_REGCOUNT
	.align		4
.L_71:
        /*01b0*/ 	.byte	0x04, 0x2f
        /*01b2*/ 	.short	(.L_73 - .L_72)
	.align		4
.L_72:
        /*01b4*/ 	.word	index@(forwardParametricfloatchannel)
        /*01b8*/ 	.word	0x00000020


	//----- nvinfo : EIATTR_FRAME_SIZE
	.align		4
.L_73:
        /*01bc*/ 	.byte	0x04, 0x11
        /*01be*/ 	.short	(.L_75 - .L_74)
	.align		4
.L_74:
        /*01c0*/ 	.word	index@(forwardParametricfloatchannel)
        /*01c4*/ 	.word	0x00000000


	//----- nvinfo : EIATTR_REGCOUNT
	.align		4
.L_75:
        /*01c8*/ 	.byte	0x04, 0x2f
        /*01ca*/ 	.short	(.L_77 - .L_76)
	.align		4
.L_76:
        /*01cc*/ 	.word	index@(backwardParametricfloatchannel)
        /*01d0*/ 	.word	0x00000020


	//----- nvinfo : EIATTR_FRAME_SIZE
	.align		4
.L_77:
        /*01d4*/ 	.byte	0x04, 0x11
        /*01d6*/ 	.short	(.L_79 - .L_78)
	.align		4
.L_78:
        /*01d8*/ 	.word	index@(backwardParametricfloatchannel)
        /*01dc*/ 	.word	0x00000000


	//----- nvinfo : EIATTR_REGCOUNT
	.align		4
.L_79:
        /*01e0*/ 	.byte	0x04, 0x2f
        /*01e2*/ 	.short	(.L_81 - .L_80)
	.align		4
.L_80:
        /*01e4*/ 	.word	index@(forwardleakyfloat)
        /*01e8*/ 	.word	0x00000012


	//----- nvinfo : EIATTR_FRAME_SIZE
	.align		4
.L_81:
        /*01ec*/ 	.byte	0x04, 0x11
        /*01ee*/ 	.short	(.L_83 - .L_82)
	.align		4
.L_82:
        /*01f0*/ 	.word	index@(forwardleakyfloat)
        /*01f4*/ 	.word	0x00000000


	//----- nvinfo : EIATTR_REGCOUNT
	.align		4
.L_83:
        /*01f8*/ 	.byte	0x04, 0x2f
        /*01fa*/ 	.short	(.L_85 - .L_84)
	.align		4
.L_84:
        /*01fc*/ 	.word	index@(backwardleakyfloat)
        /*0200*/ 	.word	0x00000014


	//----- nvinfo : EIATTR_FRAME_SIZE
	.align		4
.L_85:
        /*0204*/ 	.byte	0x04, 0x11
        /*0206*/ 	.short	(.L_87 - .L_86)
	.align		4
.L_86:
        /*0208*/ 	.word	index@(backwardleakyfloat)
        /*020c*/ 	.word	0x00000000


	//----- nvinfo : EIATTR_REGCOUNT
	.align		4
.L_87:
        /*0210*/ 	.byte	0x04, 0x2f
        /*0212*/ 	.short	(.L_89 - .L_88)
	.align		4
.L_88:
        /*0214*/ 	.word	index@(MSELoss)
        /*0218*/ 	.word	0x00000018


	//----- nvinfo : EIATTR_FRAME_SIZE
	.align		4
.L_89:
        /*021c*/ 	.byte	0x04, 0x11
        /*021e*/ 	.short	(.L_91 - .L_90)
	.align		4
.L_90:
        /*0220*/ 	.word	index@(MSELoss)
        /*0224*/ 	.word	0x00000000


	//----- nvinfo : EIATTR_MIN_STACK_SIZE
	.align		4
.L_91:
        /*0228*/ 	.byte	0x04, 0x12
        /*022a*/ 	.short	(.L_93 - .L_92)
	.align		4
.L_92:
        /*022c*/ 	.word	index@(MSELoss)
        /*0230*/ 	.word	0x00000000


	//----- nvinfo : EIATTR_MIN_STACK_SIZE
	.align		4
.L_93:
        /*0234*/ 	.byte	0x04, 0x12
        /*0236*/ 	.short	(.L_95 - .L_94)
	.align		4
.L_94:
        /*0238*/ 	.word	index@(backwardleakyfloat)
        /*023c*/ 	.word	0x00000000


	//----- nvinfo : EIATTR_MIN_STACK_SIZE
	.align		4
.L_95:
        /*0240*/ 	.byte	0x04, 0x12
        /*0242*/ 	.short	(.L_97 - .L_96)
	.align		4
.L_96:
        /*0244*/ 	.word	index@(forwardleakyfloat)
        /*0248*/ 	.word	0x00000000


	//----- nvinfo : EIATTR_MIN_STACK_SIZE
	.align		4
.L_97:
        /*024c*/ 	.byte	0x04, 0x12
        /*024e*/ 	.short	(.L_99 - .L_98)
	.align		4
.L_98:
        /*0250*/ 	.word	index@(backwardParametricfloatchannel)
        /*0254*/ 	.word	0x00000000


	//----- nvinfo : EIATTR_MIN_STACK_SIZE
	.align		4
.L_99:
        /*0258*/ 	.byte	0x04, 0x12
        /*025a*/ 	.short	(.L_101 - .L_100)
	.align		4
.L_100:
        /*025c*/ 	.word	index@(forwardParametricfloatchannel)
        /*0260*/ 	.word	0x00000000


	//----- nvinfo : EIATTR_MIN_STACK_SIZE
	.align		4
.L_101:
        /*0264*/ 	.byte	0x04, 0x12
        /*0266*/ 	.short	(.L_103 - .L_102)
	.align		4
.L_102:
        /*0268*/ 	.word	index@(AdvanceThreshRandomReluBackward)
        /*026c*/ 	.word	0x00000000


	//----- nvinfo : EIATTR_MIN_STACK_SIZE
	.align		4
.L_103:
        /*0270*/ 	.byte	0x04, 0x12
        /*0272*/ 	.short	(.L_105 - .L_104)
	.align		4
.L_104:
        /*0274*/ 	.word	index@(AdvanceThreshRandomReluForward)
        /*0278*/ 	.word	0x00000000


	//----- nvinfo : EIATTR_MIN_STACK_SIZE
	.align		4
.L_105:
        /*027c*/ 	.byte	0x04, 0x12
        /*027e*/ 	.short	(.L_107 - .L_106)
	.align		4
.L_106:
        /*0280*/ 	.word	index@(l1l2regularizationfloat)
        /*0284*/ 	.word	0x00000000


	//----- nvinfo : EIATTR_MIN_STACK_SIZE
	.align		4
.L_107:
        /*0288*/ 	.byte	0x04, 0x12
        /*028a*/ 	.short	(.L_109 - .L_108)
	.align		4
.L_108:
        /*028c*/ 	.word	index@(Segment1stDim)
        /*0290*/ 	.word	0x00000000


	//----- nvinfo : EIATTR_MIN_STACK_SIZE
	.align		4
.L_109:
        /*0294*/ 	.byte	0x04, 0x12
        /*0296*/ 	.short	(.L_111 - .L_110)
	.align		4
.L_110:
        /*0298*/ 	.word	index@(adadeltafloat)
        /*029c*/ 	.word	0x00000000


	//----- nvinfo : EIATTR_MIN_STACK_SIZE
	.align		4
.L_111:
        /*02a0*/ 	.byte	0x04, 0x12
        /*02a2*/ 	.short	(.L_113 - .L_112)
	.align		4
.L_112:
        /*02a4*/ 	.word	index@(adamfloat)
        /*02a8*/ 	.word	0x00000000


	//----- nvinfo : EIATTR_MIN_STACK_SIZE
	.align		4
.L_113:
        /*02ac*/ 	.byte	0x04, 0x12
        /*02ae*/ 	.short	(.L_115 - .L_114)
	.align		4
.L_114:
        /*02b0*/ 	.word	index@(adagradfloat)
        /*02b4*/ 	.word	0x00000000


	//----- nvinfo : EIATTR_MIN_STACK_SIZE
	.align		4
.L_115:
        /*02b8*/ 	.byte	0x04, 0x12
        /*02ba*/ 	.short	(.L_117 - .L_116)
	.align		4
.L_116:
        /*02bc*/ 	.word	index@(nearestneighborNHWCBack)
        /*02c0*/ 	.word	0x00000000


	//----- nvinfo : EIATTR_MIN_STACK_SIZE
	.align		4
.L_117:
        /*02c4*/ 	.byte	0x04, 0x12
        /*02c6*/ 	.short	(.L_119 - .L_118)
	.align		4
.L_118:
        /*02c8*/ 	.word	index@(nearestneighborNCHWBack)
        /*02cc*/ 	.word	0x00000000


	//----- nvinfo : EIATTR_MIN_STACK_SIZE
	.align		4
.L_119:
        /*02d0*/ 	.byte	0x04, 0x12
        /*02d2*/ 	.short	(.L_121 - .L_120)
	.align		4
.L_120:
        /*02d4*/ 	.word	index@(nearestneighborNCHW)
        /*02d8*/ 	.word	0x00000000


	//----- nvinfo : EIATTR_MIN_STACK_SIZE
	.align		4
.L_121:
        /*02dc*/ 	.byte	0x04, 0x12
        /*02de*/ 	.short	(.L_123 - .L_122)
	.align		4
.L_122:
        /*02e0*/ 	.word	index@(nearestneighborNHWC)
        /*02e4*/ 	.word	0x00000000


	//----- nvinfo : EIATTR_MIN_STACK_SIZE
	.align		4
.L_123:
        /*02e8*/ 	.byte	0x04, 0x12
        /*02ea*/ 	.short	(.L_125 - .L_124)
	.align		4
.L_124:
        /*02ec*/ 	.word	index@(ShapetoBatch4DNCHW)
        /*02f0*/ 	.word	0x00000000


	//----- nvinfo : EIATTR_MIN_STACK_SIZE
	.align		4
.L_125:
        /*02f4*/ 	.byte	0x04, 0x12
        /*02f6*/ 	.short	(.L_127 - .L_126)
	.align		4
.L_126:
        /*02f8*/ 	.word	index@(ShapetoBatch4DNHWC)
        /*02fc*/ 	.word	0x00000000


	//----- nvinfo : EIATTR_MIN_STACK_SIZE
	.align		4
.L_127:
        /*0300*/ 	.byte	0x04, 0x12
        /*0302*/ 	.short	(.L_129 - .L_128)
	.align		4
.L_128:
        /*0304*/ 	.word	index@(Transpose)
        /*0308*/ 	.word	0x00000000
.L_129:


//--------------------- .nv.compat                --------------------------
	.section	.nv.compat,"",@"SHT_CUDA_COMPAT_INFO"
	.align	4
        /*0000*/ 	.byte	0x02, 0x09, 0x00, 0x00, 0x02, 0x02, 0x01, 0x00, 0x02, 0x05, 0x05, 0x00, 0x03, 0x07, 0x01, 0x01
        /*0010*/ 	.byte	0x02, 0x03, 0x00, 0x00, 0x02, 0x06, 0x01, 0x00, 0x04, 0x0b, 0x08, 0x00, 0x01, 0x00, 0x00, 0x00
        /*0020*/ 	.byte	0x00, 0x00, 0x00, 0x00


//--------------------- .nv.info.MSELoss          --------------------------
	.section	.nv.info.MSELoss,"",@"SHT_CUDA_INFO"
	.sectionflags	@""
	.align	4


	//----- nvinfo : EIATTR_CUDA_API_VERSION
	.align		4
        /*0000*/ 	.byte	0x04, 0x37
        /*0002*/ 	.short	(.L_131 - .L_130)
.L_130:
        /*0004*/ 	.word	0x00000082


	//----- nvinfo : EIATTR_KPARAM_INFO
	.align		4
.L_131:
        /*0008*/ 	.byte	0x04, 0x17
        /*000a*/ 	.short	(.L_133 - .L_132)
.L_132:
        /*000c*/ 	.word	0x00000000
        /*0010*/ 	.short	0x0004
        /*0012*/ 	.short	0x0020
        /*0014*/ 	.byte	0x00, 0xf5, 0x21, 0x00


	//----- nvinfo : EIATTR_KPARAM_INFO
	.align		4
.L_133:
        /*0018*/ 	.byte	0x04, 0x17
        /*001a*/ 	.short	(.L_135 - .L_134)
.L_134:
        /*001c*/ 	.word	0x00000000
        /*0020*/ 	.short	0x0003
        /*0022*/ 	.short	0x0018
        /*0024*/ 	.byte	0x00, 0xf5, 0x21, 0x00


	//----- nvinfo : EIATTR_KPARAM_INFO
	.align		4
.L_135:
        /*0028*/ 	.byte	0x04, 0x17
        /*002a*/ 	.short	(.L_137 - .L_136)
.L_136:
        /*002c*/ 	.word	0x00000000
        /*0030*/ 	.short	0x0002
        /*0032*/ 	.short	0x0010
        /*0034*/ 	.byte	0x00, 0xf5, 0x21, 0x00


	//----- nvinfo : EIATTR_KPARAM_INFO
	.align		4
.L_137:
        /*0038*/ 	.byte	0x04, 0x17
        /*003a*/ 	.short	(.L_139 - .L_138)
.L_138:
        /*003c*/ 	.word	0x00000000
        /*0040*/ 	.short	0x0001
        /*0042*/ 	.short	0x0008
        /*0044*/ 	.byte	0x00, 0xf5, 0x21, 0x00


	//----- nvinfo : EIATTR_KPARAM_INFO
	.align		4
.L_139:
        /*0048*/ 	.byte	0x04, 0x17
        /*004a*/ 	.short	(.L_141 - .L_140)
.L_140:
        /*004c*/ 	.word	0x00000000
        /*0050*/ 	.short	0x0000
        /*0052*/ 	.short	0x0000
        /*0054*/ 	.byte	0x00, 0xf0, 0x11, 0x00


	//----- nvinfo : EIATTR_SPARSE_MMA_MASK
	.align		4
.L_141:
        /*0058*/ 	.byte	0x03, 0x50
        /*005a*/ 	.short	0x0000


	//----- nvinfo : EIATTR_MAXREG_COUNT
	.align		4
        /*005c*/ 	.byte	0x03, 0x1b
        /*005e*/ 	.short	0x00ff


	//----- nvinfo : EIATTR_MERCURY_ISA_VERSION
	.align		4
        /*0060*/ 	.byte	0x03, 0x5f
        /*0062*/ 	.short	0x0101


	//----- nvinfo : EIATTR_VRC_CTA_INIT_COUNT
	.align		4
        /*0064*/ 	.byte	0x02, 0x4a
	.zero		1
	.zero		1


	//----- nvinfo : EIATTR_EXIT_INSTR_OFFSETS
	.align		4
        /*0068*/ 	.byte	0x04, 0x1c
        /*006a*/ 	.short	(.L_143 - .L_142)


	//   ....[0]....
.L_142:
        /*006c*/ 	.word	0x000000a0


	//   ....[1]....
        /*0070*/ 	.word	0x000001c0


	//----- nvinfo : EIATTR_CRS_STACK_SIZE
	.align		4
.L_143:
        /*0074*/ 	.byte	0x04, 0x1e
        /*0076*/ 	.short	(.L_145 - .L_144)
.L_144:
        /*0078*/ 	.word	0x00000000


	//----- nvinfo : EIATTR_CBANK_PARAM_SIZE
	.align		4
.L_145:
        /*007c*/ 	.byte	0x03, 0x19
        /*007e*/ 	.short	0x0028


	//----- nvinfo : EIATTR_PARAM_CBANK
	.align		4
        /*0080*/ 	.byte	0x04, 0x0a
        /*0082*/ 	.short	(.L_147 - .L_146)
	.align		4
.L_146:
        /*0084*/ 	.word	index@(.nv.constant0.MSELoss)
        /*0088*/ 	.short	0x0380
        /*008a*/ 	.short	0x0028


	//----- nvinfo : EIATTR_SW_WAR
	.align		4
.L_147:
        /*008c*/ 	.byte	0x04, 0x36
        /*008e*/ 	.short	(.L_149 - .L_148)
.L_148:
        /*0090*/ 	.word	0x00000008
.L_149:


//--------------------- .nv.info.backwardleakyfloat --------------------------
	.section	.nv.info.backwardleakyfloat,"",@"SHT_CUDA_INFO"
	.sectionflags	@""
	.align	4


	//----- nvinfo : EIATTR_CUDA_API_VERSION
	.align		4
        /*0000*/ 	.byte	0x04, 0x37
        /*0002*/ 	.short	(.L_151 - .L_150)
.L_150:
        /*0004*/ 	.word	0x00000082


	//----- nvinfo : EIATTR_KPARAM_INFO
	.align		4
.L_151:
        /*0008*/ 	.byte	0x04, 0x17
        /*000a*/ 	.short	(.L_153 - .L_152)
.L_152:
        /*000c*/ 	.word	0x00000000
        /*0010*/ 	.short	0x0007
        /*0012*/ 	.short	0x002c
        /*0014*/ 	.byte	0x00, 0xf0, 0x11, 0x00


	//----- nvinfo : EIATTR_KPARAM_INFO
	.align		4
.L_153:
        /*0018*/ 	.byte	0x04, 0x17
        /*001a*/ 	.short	(.L_155 - .L_154)
.L_154:
        /*001c*/ 	.word	0x00000000
        /*0020*/ 	.short	0x0006
        /*0022*/ 	.short	0x0028
        /*0024*/ 	.byte	0x00, 0xf0, 0x11, 0x00


	//----- nvinfo : EIATTR_KPARAM_INFO
	.align		4
.L_155:
        /*0028*/ 	.byte	0x04, 0x17
        /*002a*/ 	.short	(.L_157 - .L_156)
.L_156:
        /*002c*/ 	.word	0x00000000
        /*0030*/ 	.short	0x0005
        /*0032*/ 	.short	0x0020
        /*0034*/ 	.byte	0x00, 0xf5, 0x21, 0x00


	//----- nvinfo : EIATTR_KPARAM_INFO
	.align		4
.L_157:
        /*0038*/ 	.byte	0x04, 0x17
        /*003a*/ 	.short	(.L_159 - .L_158)
.L_158:
        /*003c*/ 	.word	0x00000000
        /*0040*/ 	.short	0x0004
        /*0042*/ 	.short	0x0018
        /*0044*/ 	.byte	0x00, 0xf5, 0x21, 0x00


	//----- nvinfo : EIATTR_KPARAM_INFO
	.align		4
.L_159:
        /*0048*/ 	.byte	0x04, 0x17
        /*004a*/ 	.short	(.L_161 - .L_160)
.L_160:
        /*004c*/ 	.word	0x00000000
        /*0050*/ 	.short	0x0003
        /*0052*/ 	.short	0x0010
        /*0054*/ 	.byte	0x00, 0xf5, 0x21, 0x00


	//----- nvinfo : EIATTR_KPARAM_INFO
	.align		4
.L_161:
        /*0058*/ 	.byte	0x04, 0x17
        /*005a*/ 	.short	(.L_163 - .L_162)
.L_162:
        /*005c*/ 	.word	0x00000000
        /*0060*/ 	.short	0x0002
        /*0062*/ 	.short	0x0008
        /*0064*/ 	.byte	0x00, 0xf0, 0x11, 0x00


	//----- nvinfo : EIATTR_KPARAM_INFO
	.align		4
.L_163:
        /*0068*/ 	.byte	0x04, 0x17
        /*006a*/ 	.short	(.L_165 - .L_164)
.L_164:
        /*006c*/ 	.word	0x00000000
        /*0070*/ 	.short	0x0001
        /*0072*/ 	.short	0x0004
        /*0074*/ 	.byte	0x00, 0xf0, 0x11, 0x00


	//----- nvinfo : EIATTR_KPARAM_INFO
	.align		4
.L_165:
        /*0078*/ 	.byte	0x04, 0x17
        /*007a*/ 	.short	(.L_167 - .L_166)
.L_166:
        /*007c*/ 	.word	0x00000000
        /*0080*/ 	.short	0x0000
        /*0082*/ 	.short	0x0000
        /*0084*/ 	.byte	0x00, 0xf0, 0x11, 0x00


	//----- nvinfo : EIATTR_SPARSE_MMA_MASK
	.align		4
.L_167:
        /*0088*/ 	.byte	0x03, 0x50
        /*008a*/ 	.short	0x0000


	//----- nvinfo : EIATTR_MAXREG_COUNT
	.align		4
        /*008c*/ 	.byte	0x03, 0x1b
        /*008e*/ 	.short	0x00ff


	//----- nvinfo : EIATTR_MERCURY_ISA_VERSION
	.align		4
        /*0090*/ 	.byte	0x03, 0x5f
        /*0092*/ 	.short	0x0101


	//----- nvinfo : EIATTR_VRC_CTA_INIT_COUNT
	.align		4
        /*0094*/ 	.byte	0x02, 0x4a
	.zero		1
	.zero		1


	//----- nvinfo : EIATTR_EXIT_INSTR_OFFSETS
	.align		4
        /*0098*/ 	.byte	0x04, 0x1c
        /*009a*/ 	.short	(.L_169 - .L_168)


	//   ....[0]....
.L_168:
        /*009c*/ 	.word	0x00000070


	//   ....[1]....
        /*00a0*/ 	.word	0x00000320


	//   ....[2]....
        /*00a4*/ 	.word	0x00000470


	//----- nvinfo : EIATTR_CRS_STACK_SIZE
	.align		4
.L_169:
        /*00a8*/ 	.byte	0x04, 0x1e
        /*00aa*/ 	.short	(.L_171 - .L_170)
.L_170:
        /*00ac*/ 	.word	0x00000000


	//----- nvinfo : EIATTR_CBANK_PARAM_SIZE
	.align		4
.L_171:
        /*00b0*/ 	.byte	0x03, 0x19
        /*00b2*/ 	.short	0x0030


	//----- nvinfo : EIATTR_PARAM_CBANK
	.align		4
        /*00b4*/ 	.byte	0x04, 0x0a
        /*00b6*/ 	.short	(.L_173 - .L_172)
	.align		4
.L_172:
        /*00b8*/ 	.word	index@(.nv.constant0.backwardleakyfloat)
        /*00bc*/ 	.short	0x0380
        /*00be*/ 	.short	0x0030


	//----- nvinfo : EIATTR_SW_WAR
	.align		4
.L_173:
        /*00c0*/ 	.byte	0x04, 0x36
        /*00c2*/ 	.short	(.L_175 - .L_174)
.L_174:
        /*00c4*/ 	.word	0x00000008
.L_175:


//--------------------- .nv.info.forwardleakyfloat --------------------------
	.section	.nv.info.forwardleakyfloat,"",@"SHT_CUDA_INFO"
	.sectionflags	@""
	.align	4


	//----- nvinfo : EIATTR_CUDA_API_VERSION
	.align		4
        /*0000*/ 	.byte	0x04, 0x37
        /*0002*/ 	.short	(.L_177 - .L_176)
.L_176:
        /*0004*/ 	.word	0x00000082


	//----- nvinfo : EIATTR_KPARAM_INFO
	.align		4
.L_177:
        /*0008*/ 	.byte	0x04, 0x17
        /*000a*/ 	.short	(.L_179 - .L_178)
.L_178:
        /*000c*/ 	.word	0x00000000
        /*0010*/ 	.short	0x0006
        /*0012*/ 	.short	0x0024
        /*0014*/ 	.byte	0x00, 0xf0, 0x11, 0x00


	//----- nvinfo : EIATTR_KPARAM_INFO
	.align		4
.L_179:
        /*0018*/ 	.byte	0x04, 0x17
        /*001a*/ 	.short	(.L_181 - .L_180)
.L_180:
        /*001c*/ 	.word	0x00000000
        /*0020*/ 	.short	0x0005
        /*0022*/ 	.short	0x0020
        /*0024*/ 	.byte	0x00, 0xf0, 0x11, 0x00


	//----- nvinfo : EIATTR_KPARAM_INFO
	.align		4
.L_181:
        /*0028*/ 	.byte	0x04, 0x17
        /*002a*/ 	.short	(.L_183 - .L_182)
.L_182:
        /*002c*/ 	.word	0x00000000
        /*0030*/ 	.short	0x0004
        /*0032*/ 	.short	0x0018
        /*0034*/ 	.byte	0x00, 0xf5, 0x21, 0x00


	//----- nvinfo : EIATTR_KPARAM_INFO
	.align		4
.L_183:
        /*0038*/ 	.byte	0x04, 0x17
        /*003a*/ 	.short	(.L_185 - .L_184)
.L_184:
        /*003c*/ 	.word	0x00000000
        /*0040*/ 	.short	0x0003
        /*0042*/ 	.short	0x0010
        /*0044*/ 	.byte	0x00, 0xf5, 0x21, 0x00


	//----- nvinfo : EIATTR_KPARAM_INFO
	.align		4
.L_185:
        /*0048*/ 	.byte	0x04, 0x17
        /*004a*/ 	.short	(.L_187 - .L_186)
.L_186:
        /*004c*/ 	.word	0x00000000
        /*0050*/ 	.short	0x0002
        /*0052*/ 	.short	0x0008
        /*0054*/ 	.byte	0x00, 0xf0, 0x11, 0x00


	//----- nvinfo : EIATTR_KPARAM_INFO
	.align		4
.L_187:
        /*0058*/ 	.byte	0x04, 0x17
        /*005a*/ 	.short	(.L_189 - .L_188)
.L_188:
        /*005c*/ 	.word	0x00000000
        /*0060*/ 	.short	0x0001
        /*0062*/ 	.short	0x0004
        /*0064*/ 	.byte	0x00, 0xf0, 0x11, 0x00


	//----- nvinfo : EIATTR_KPARAM_INFO
	.align		4
.L_189:
        /*0068*/ 	.byte	0x04, 0x17
        /*006a*/ 	.short	(.L_191 - .L_190)
.L_190:
        /*006c*/ 	.word	0x00000000
        /*0070*/ 	.short	0x0000
        /*0072*/ 	.short	0x0000
        /*0074*/ 	.byte	0x00, 0xf0, 0x11, 0x00


	//----- nvinfo : EIATTR_SPARSE_MMA_MASK
	.align		4
.L_191:
        /*0078*/ 	.byte	0x03, 0x50
        /*007a*/ 	.short	0x0000


	//----- nvinfo : EIATTR_MAXREG_COUNT
	.align		4
        /*007c*/ 	.byte	0x03, 0x1b
        /*007e*/ 	.short	0x00ff


	//----- nvinfo : EIATTR_MERCURY_ISA_VERSION
	.align		4
        /*0080*/ 	.byte	0x03, 0x5f
        /*0082*/ 	.short	0x0101


	//----- nvinfo : EIATTR_VRC_CTA_INIT_COUNT
	.align		4
        /*0084*/ 	.byte	0x02, 0x4a
	.zero		1
	.zero		1


	//----- nvinfo : EIATTR_EXIT_INSTR_OFFSETS
	.align		4
        /*0088*/ 	.byte	0x04, 0x1c
        /*008a*/ 	.short	(.L_193 - .L_192)


	//   ....[0]....
.L_192:
        /*008c*/ 	.word	0x00000070


	//   ....[1]....
        /*0090*/ 	.word	0x000002d0


	//   ....[2]....
        /*0094*/ 	.word	0x000003f0


	//----- nvinfo : EIATTR_CRS_STACK_SIZE
	.align		4
.L_193:
        /*0098*/ 	.byte	0x04, 0x1e
        /*009a*/ 	.short	(.L_195 - .L_194)
.L_194:
        /*009c*/ 	.word	0x00000000


	//----- nvinfo : EIATTR_CBANK_PARAM_SIZE
	.align		4
.L_195:
        /*00a0*/ 	.byte	0x03, 0x19
        /*00a2*/ 	.short	0x0028


	//----- nvinfo : EIATTR_PARAM_CBANK
	.align		4
        /*00a4*/ 	.byte	0x04, 0x0a
        /*00a6*/ 	.short	(.L_197 - .L_196)
	.align		4
.L_196:
        /*00a8*/ 	.word	index@(.nv.constant0.forwardleakyfloat)
        /*00ac*/ 	.short	0x0380
        /*00ae*/ 	.short	0x0028


	//----- nvinfo : EIATTR_SW_WAR
	.align		4
.L_197:
        /*00b0*/ 	.byte	0x04, 0x36
        /*00b2*/ 	.short	(.L_199 - .L_198)
.L_198:
        /*00b4*/ 	.word	0x00000008
.L_199:


//--------------------- .nv.info.backwardParametricfloatchannel --------------------------
	.section	.nv.info.backwardParametricfloatchannel,"",@"SHT_CUDA_INFO"
	.sectionflags	@""
	.align	4


	//----- nvinfo : EIATTR_CUDA_API_VERSION
	.align		4
        /*0000*/ 	.byte	0x04, 0x37
        /*0002*/ 	.short	(.L_201 - .L_200)
.L_200:
        /*0004*/ 	.word	0x00000082


	//----- nvinfo : EIATTR_KPARAM_INFO
	.align		4
.L_201:
        /*0008*/ 	.byte	0x04, 0x17
        /*000a*/ 	.short	(.L_203 - .L_202)
.L_202:
        /*000c*/ 	.word	0x00000000
        /*0010*/ 	.short	0x000c
        /*0012*/ 	.short	0x0044
        /*0014*/ 	.byte	0x00, 0xf0, 0x11, 0x00


	//----- nvinfo : EIATTR_KPARAM_INFO
	.align		4
.L_203:
        /*0018*/ 	.byte	0x04, 0x17
        /*001a*/ 	.short	(.L_205 - .L_204)
.L_204:
        /*001c*/ 	.word	0x00000000
        /*0020*/ 	.short	0x000b
        /*0022*/ 	.short	0x0040
        /*0024*/ 	.byte	0x00, 0xf0, 0x11, 0x00


	//----- nvinfo : EIATTR_KPARAM_INFO
	.align		4
.L_205:
        /*0028*/ 	.byte	0x04, 0x17
        /*002a*/ 	.short	(.L_207 - .L_206)
.L_206:
        /*002c*/ 	.word	0x00000000
        /*0030*/ 	.short	0x000a
        /*0032*/ 	.short	0x0038
        /*0034*/ 	.byte	0x00, 0xf5, 0x21, 0x00


	//----- nvinfo : EIATTR_KPARAM_INFO
	.align		4
.L_207:
        /*0038*/ 	.byte	0x04, 0x17
        /*003a*/ 	.short	(.L_209 - .L_208)
.L_208:
        /*003c*/ 	.word	0x00000000
        /*0040*/ 	.short	0x0009
        /*0042*/ 	.short	0x0030
        /*0044*/ 	.byte	0x00, 0xf5, 0x21, 0x00


	//----- nvinfo : EIATTR_KPARAM_INFO
	.align		4
.L_209:
        /*0048*/ 	.byte	0x04, 0x17
        /*004a*/ 	.short	(.L_211 - .L_210)
.L_210:
        /*004c*/ 	.word	0x00000000
        /*0050*/ 	.short	0x0008
        /*0052*/ 	.short	0x0028
        /*0054*/ 	.byte	0x00, 0xf5, 0x21, 0x00


	//----- nvinfo : EIATTR_KPARAM_INFO
	.align		4
.L_211:
        /*0058*/ 	.byte	0x04, 0x17
        /*005a*/ 	.short	(.L_213 - .L_212)
.L_212:
        /*005c*/ 	.word	0x00000000
        /*0060*/ 	.short	0x0007
        /*0062*/ 	.short	0x0020
        /*0064*/ 	.byte	0x00, 0xf5, 0x21, 0x00


	//----- nvinfo : EIATTR_KPARAM_INFO
	.align		4
.L_213:
        /*0068*/ 	.byte	0x04, 0x17
        /*006a*/ 	.short	(.L_215 - .L_214)
.L_214:
        /*006c*/ 	.word	0x00000000
        /*0070*/ 	.short	0x0006
        /*0072*/ 	.short	0x0018
        /*0074*/ 	.byte	0x00, 0xf5, 0x21, 0x00


	//----- nvinfo : EIATTR_KPARAM_INFO
	.align		4
.L_215:
        /*0078*/ 	.byte	0x04, 0x17
        /*007a*/ 	.short	(.L_217 - .L_216)
.L_216:
        /*007c*/ 	.word	0x00000000
        /*0080*/ 	.short	0x0005
        /*0082*/ 	.short	0x0014
        /*0084*/ 	.byte	0x00, 0xf0, 0x11, 0x00


	//----- nvinfo : EIATTR_KPARAM_INFO
	.align		4
.L_217:
        /*0088*/ 	.byte	0x04, 0x17
        /*008a*/ 	.short	(.L_219 - .L_218)
.L_218:
        /*008c*/ 	.word	0x00000000
        /*0090*/ 	.short	0x0004
        /*0092*/ 	.short	0x0010
        /*0094*/ 	.byte	0x00, 0xf0, 0x11, 0x00


	//----- nvinfo : EIATTR_KPARAM_INFO
	.align		4
.L_219:
        /*0098*/ 	.byte	0x04, 0x17
        /*009a*/ 	.short	(.L_221 - .L_220)
.L_220:
        /*009c*/ 	.word	0x00000000
        /*00a0*/ 	.short	0x0003
        /*00a2*/ 	.short	0x000c
        /*00a4*/ 	.byte	0x00, 0xf0, 0x11, 0x00


	//----- nvinfo : EIATTR_KPARAM_INFO
	.align		4
.L_221:
        /*00a8*/ 	.byte	0x04, 0x17
        /*00aa*/ 	.short	(.L_223 - .L_222)
.L_222:
        /*00ac*/ 	.word	0x00000000
        /*00b0*/ 	.short	0x0002
        /*00b2*/ 	.short	0x0008
        /*00b4*/ 	.byte	0x00, 0xf0, 0x11, 0x00


	//----- nvinfo : EIATTR_KPARAM_INFO
	.align		4
.L_223:
        /*00b8*/ 	.byte	0x04, 0x17
        /*00ba*/ 	.short	(.L_225 - .L_224)
.L_224:
        /*00bc*/ 	.word	0x00000000
        /*00c0*/ 	.short	0x0001
        /*00c2*/ 	.short	0x0004
        /*00c4*/ 	.byte	0x00, 0xf0, 0x11, 0x00


	//----- nvinfo : EIATTR_KPARAM_INFO
	.align		4
.L_225:
        /*00c8*/ 	.byte	0x04, 0x17
        /*00ca*/ 	.short	(.L_227 - .L_226)
.L_226:
        /*00cc*/ 	.word	0x00000000
        /*00d0*/ 	.short	0x0000
        /*00d2*/ 	.short	0x0000
        /*00d4*/ 	.byte	0x00, 0xf0, 0x11, 0x00


	//----- nvinfo : EIATTR_SPARSE_MMA_MASK
	.align		4
.L_227:
        /*00d8*/ 	.byte	0x03, 0x50
        /*00da*/ 	.short	0x0000


	//----- nvinfo : EIATTR_MAXREG_COUNT
	.align		4
        /*00dc*/ 	.byte	0x03, 0x1b
        /*00de*/ 	.short	0x00ff


	//----- nvinfo : EIATTR_MERCURY_ISA_VERSION
	.align		4
        /*00e0*/ 	.byte	0x03, 0x5f
        /*00e2*/ 	.short	0x0101


	//----- nvinfo : EIATTR_VRC_CTA_INIT_COUNT
	.align		4
        /*00e4*/ 	.byte	0x02, 0x4a
	.zero		1
	.zero		1


	//----- nvinfo : EIATTR_EXIT_INSTR_OFFSETS
	.align		4
        /*00e8*/ 	.byte	0x04, 0x1c
        /*00ea*/ 	.short	(.L_229 - .L_228)


	//   ....[0]....
.L_228:
        /*00ec*/ 	.word	0x000000b0


	//   ....[1]....
        /*00f0*/ 	.word	0x000005b0


	//   ....[2]....
        /*00f4*/ 	.word	0x00000a40


	//   ....[3]....
        /*00f8*/ 	.word	0x00000ab0


	//   ....[4]....
        /*00fc*/ 	.word	0x00000fb0


	//   ....[5]....
        /*0100*/ 	.word	0x00001430


	//----- nvinfo : EIATTR_CRS_STACK_SIZE
	.align		4
.L_229:
        /*0104*/ 	.byte	0x04, 0x1e
        /*0106*/ 	.short	(.L_231 - .L_230)
.L_230:
        /*0108*/ 	.word	0x00000000


	//----- nvinfo : EIATTR_CBANK_PARAM_SIZE
	.align		4
.L_231:
        /*010c*/ 	.byte	0x03, 0x19
        /*010e*/ 	.short	0x0048


	//----- nvinfo : EIATTR_PARAM_CBANK
	.align		4
        /*0110*/ 	.byte	0x04, 0x0a
        /*0112*/ 	.short	(.L_233 - .L_232)
	.align		4
.L_232:
        /*0114*/ 	.word	index@(.nv.constant0.backwardParametricfloatchannel)
        /*0118*/ 	.short	0x0380
        /*011a*/ 	.short	0x0048


	//----- nvinfo : EIATTR_SW_WAR
	.align		4
.L_233:
        /*011c*/ 	.byte	0x04, 0x36
        /*011e*/ 	.short	(.L_235 - .L_234)
.L_234:
        /*0120*/ 	.word	0x00000008
.L_235:


//--------------------- .nv.info.forwardParametricfloatchannel --------------------------
	.section	.nv.info.forwardParametricfloatchannel,"",@"SHT_CUDA_INFO"
	.sectionflags	@""
	.align	4


	//----- nvinfo : EIATTR_CUDA_API_VERSION
	.align		4
        /*0000*/ 	.byte	0x04, 0x37
        /*0002*/ 	.short	(.L_237 - .L_236)
.L_236:
        /*0004*/ 	.word	0x00000082


	//----- nvinfo : EIATTR_KPARAM_INFO
	.align		4
.L_237:
        /*0008*/ 	.byte	0x04, 0x17
        /*000a*/ 	.short	(.L_239 - .L_238)
.L_238:
        /*000c*/ 	.word	0x00000000
        /*0010*/ 	.short	0x000a
        /*0012*/ 	.short	0x0034
        /*0014*/ 	.byte	0x00, 0xf0, 0x11, 0x00


	//----- nvinfo : EIATTR_KPARAM_INFO
	.align		4
.L_239:
        /*0018*/ 	.byte	0x04, 0x17
        /*001a*/ 	.short	(.L_241 - .L_240)
.L_240:
        /*001c*/ 	.word	0x00000000
        /*0020*/ 	.short	0x0009
        /*0022*/ 	.short	0x0030
        /*0024*/ 	.byte	0x00, 0xf0, 0x11, 0x00


	//----- nvinfo : EIATTR_KPARAM_INFO
	.align		4
.L_241:
        /*0028*/ 	.byte	0x04, 0x17
        /*002a*/ 	.short	(.L_243 - .L_242)
.L_242:
        /*002c*/ 	.word	0x00000000
        /*0030*/ 	.short	0x0008
        /*0032*/ 	.short	0x0028
        /*0034*/ 	.byte	0x00, 0xf5, 0x21, 0x00


	//----- nvinfo : EIATTR_KPARAM_INFO
	.align		4
.L_243:
        /*0038*/ 	.byte	0x04, 0x17
        /*003a*/ 	.short	(.L_245 - .L_244)
.L_244:
        /*003c*/ 	.word	0x00000000
        /*0040*/ 	.short	0x0007
        /*0042*/ 	.short	0x0020
        /*0044*/ 	.byte	0x00, 0xf5, 0x21, 0x00


	//----- nvinfo : EIATTR_KPARAM_INFO
	.align		4
.L_245:
        /*0048*/ 	.byte	0x04, 0x17
        /*004a*/ 	.short	(.L_247 - .L_246)
.L_246:
        /*004c*/ 	.word	0x00000000
        /*0050*/ 	.short	0x0006
        /*0052*/ 	.short	0x0018
        /*0054*/ 	.byte	0x00, 0xf5, 0x21, 0x00


	//----- nvinfo : EIATTR_KPARAM_INFO
	.align		4
.L_247:
        /*0058*/ 	.byte	0x04, 0x17
        /*005a*/ 	.short	(.L_249 - .L_248)
.L_248:
        /*005c*/ 	.word	0x00000000
        /*0060*/ 	.short	0x0005
        /*0062*/ 	.short	0x0014
        /*0064*/ 	.byte	0x00, 0xf0, 0x11, 0x00


	//----- nvinfo : EIATTR_KPARAM_INFO
	.align		4
.L_249:
        /*0068*/ 	.byte	0x04, 0x17
        /*006a*/ 	.short	(.L_251 - .L_250)
.L_250:
        /*006c*/ 	.word	0x00000000
        /*0070*/ 	.short	0x0004
        /*0072*/ 	.short	0x0010
        /*0074*/ 	.byte	0x00, 0xf0, 0x11, 0x00


	//----- nvinfo : EIATTR_KPARAM_INFO
	.align		4
.L_251:
        /*0078*/ 	.byte	0x04, 0x17
        /*007a*/ 	.short	(.L_253 - .L_252)
.L_252:
        /*007c*/ 	.word	0x00000000
        /*0080*/ 	.short	0x0003
        /*0082*/ 	.short	0x000c
        /*0084*/ 	.byte	0x00, 0xf0, 0x11, 0x00


	//----- nvinfo : EIATTR_KPARAM_INFO
	.align		4
.L_253:
        /*0088*/ 	.byte	0x04, 0x17
        /*008a*/ 	.short	(.L_255 - .L_254)
.L_254:
        /*008c*/ 	.word	0x00000000
        /*0090*/ 	.short	0x0002
        /*0092*/ 	.short	0x0008
        /*0094*/ 	.byte	0x00, 0xf0, 0x11, 0x00


	//----- nvinfo : EIATTR_KPARAM_INFO
	.align		4
.L_255:
        /*0098*/ 	.byte	0x04, 0x17
        /*009a*/ 	.short	(.L_257 - .L_256)
.L_256:
        /*009c*/ 	.word	0x00000000
        /*00a0*/ 	.short	0x0001
        /*00a2*/ 	.short	0x0004
        /*00a4*/ 	.byte	0x00, 0xf0, 0x11, 0x00


	//----- nvinfo : EIATTR_KPARAM_INFO
	.align		4
.L_257:
        /*00a8*/ 	.byte	0x04, 0x17
        /*00aa*/ 	.short	(.L_259 - .L_258)
.L_258:
        /*00ac*/ 	.word	0x00000000
        /*00b0*/ 	.short	0x0000
        /*00b2*/ 	.short	0x0000
        /*00b4*/ 	.byte	0x00, 0xf0, 0x11, 0x00


	//----- nvinfo : EIATTR_SPARSE_MMA_MASK
	.align		4
.L_259:
        /*00b8*/ 	.byte	0x03, 0x50
        /*00ba*/ 	.short	0x0000


	//----- nvinfo : EIATTR_MAXREG_COUNT
	.align		4
        /*00bc*/ 	.byte	0x03, 0x1b
        /*00be*/ 	.short	0x00ff


	//----- nvinfo : EIATTR_MERCURY_ISA_VERSION
	.align		4
        /*00c0*/ 	.byte	0x03, 0x5f
        /*00c2*/ 	.short	0x0101


	//----- nvinfo : EIATTR_VRC_CTA_INIT_COUNT
	.align		4
        /*00c4*/ 	.byte	0x02, 0x4a
	.zero		1
	.zero		1


	//----- nvinfo : EIATTR_EXIT_INSTR_OFFSETS
	.align		4
        /*00c8*/ 	.byte	0x04, 0x1c
        /*00ca*/ 	.short	(.L_261 - .L_260)


	//   ....[0]....
.L_260:
        /*00cc*/ 	.word	0x000000f0


	//   ....[1]....
        /*00d0*/ 	.word	0x000004f0


	//   ....[2]....
        /*00d4*/ 	.word	0x00000550


	//   ....[3]....
        /*00d8*/ 	.word	0x00000940


	//----- nvinfo : EIATTR_CRS_STACK_SIZE
	.align		4
.L_261:
        /*00dc*/ 	.byte	0x04, 0x1e
        /*00de*/ 	.short	(.L_263 - .L_262)
.L_262:
        /*00e0*/ 	.word	0x00000000


	//----- nvinfo : EIATTR_CBANK_PARAM_SIZE
	.align		4
.L_263:
        /*00e4*/ 	.byte	0x03, 0x19
        /*00e6*/ 	.short	0x0038


	//----- nvinfo : EIATTR_PARAM_CBANK
	.align		4
        /*00e8*/ 	.byte	0x04, 0x0a
        /*00ea*/ 	.short	(.L_265 - .L_264)
	.align		4
.L_264:
        /*00ec*/ 	.word	index@(.nv.constant0.forwardParametricfloatchannel)
        /*00f0*/ 	.short	0x0380
        /*00f2*/ 	.short	0x0038


	//----- nvinfo : EIATTR_SW_WAR
	.align		4
.L_265:
        /*00f4*/ 	.byte	0x04, 0x36
        /*00f6*/ 	.short	(.L_267 - .L_266)
.L_266:
        /*00f8*/ 	.word	0x00000008
.L_267:


//--------------------- .nv.info.AdvanceThreshRandomReluBackward --------------------------
	.section	.nv.info.AdvanceThreshRandomReluBackward,"",@"SHT_CUDA_INFO"
	.sectionflags	@""
	.align	4


	//----- nvinfo : EIATTR_CUDA_API_VERSION
	.align		4
        /*0000*/ 	.byte	0x04, 0x37
        /*0002*/ 	.short	(.L_269 - .L_268)
.L_268:
        /*0004*/ 	.word	0x00000082


	//----- nvinfo : EIATTR_KPARAM_INFO
	.align		4
.L_269:
        /*0008*/ 	.byte	0x04, 0x17
        /*000a*/ 	.short	(.L_271 - .L_270)
.L_270:
        /*000c*/ 	.word	0x00000000
        /*0010*/ 	.short	0x0009
        /*0012*/ 	.short	0x0038
        /*0014*/ 	.byte	0x00, 0xf0, 0x11, 0x00


	//----- nvinfo : EIATTR_KPARAM_INFO
	.align		4
.L_271:
        /*0018*/ 	.byte	0x04, 0x17
        /*001a*/ 	.short	(.L_273 - .L_272)
.L_272:
        /*001c*/ 	.word	0x00000000
        /*0020*/ 	.short	0x0008
        /*0022*/ 	.short	0x0030
        /*0024*/ 	.byte	0x00, 0xf5, 0x21, 0x00


	//----- nvinfo : EIATTR_KPARAM_INFO
	.align		4
.L_273:
        /*0028*/ 	.byte	0x04, 0x17
        /*002a*/ 	.short	(.L_275 - .L_274)
.L_274:
        /*002c*/ 	.word	0x00000000
        /*0030*/ 	.short	0x0007
        /*0032*/ 	.short	0x0028
        /*0034*/ 	.byte	0x00, 0xf5, 0x21, 0x00


	//----- nvinfo : EIATTR_KPARAM_INFO
	.align		4
.L_275:
        /*0038*/ 	.byte	0x04, 0x17
        /*003a*/ 	.short	(.L_277 - .L_276)
.L_276:
        /*003c*/ 	.word	0x00000000
        /*0040*/ 	.short	0x0006
        /*0042*/ 	.short	0x0020
        /*0044*/ 	.byte	0x00, 0xf5, 0x21, 0x00


	//----- nvinfo : EIATTR_KPARAM_INFO
	.align		4
.L_277:
        /*0048*/ 	.byte	0x04, 0x17
        /*004a*/ 	.short	(.L_279 - .L_278)
.L_278:
        /*004c*/ 	.word	0x00000000
        /*0050*/ 	.short	0x0005
        /*0052*/ 	.short	0x0018
        /*0054*/ 	.byte	0x00, 0xf5, 0x21, 0x00


	//----- nvinfo : EIATTR_KPARAM_INFO
	.align		4
.L_279:
        /*0058*/ 	.byte	0x04, 0x17
        /*005a*/ 	.short	(.L_281 - .L_280)
.L_280:
        /*005c*/ 	.word	0x00000000
        /*0060*/ 	.short	0x0004
        /*0062*/ 	.short	0x0010
        /*0064*/ 	.byte	0x00, 0xf5, 0x21, 0x00


	//----- nvinfo : EIATTR_KPARAM_INFO
	.align		4
.L_281:
        /*0068*/ 	.byte	0x04, 0x17
        /*006a*/ 	.short	(.L_283 - .L_282)
.L_282:
        /*006c*/ 	.word	0x00000000
        /*0070*/ 	.short	0x0003
        /*0072*/ 	.short	0x000c
        /*0074*/ 	.byte	0x00, 0xf0, 0x11, 0x00


	//----- nvinfo : EIATTR_KPARAM_INFO
	.align		4
.L_283:
        /*0078*/ 	.byte	0x04, 0x17
        /*007a*/ 	.short	(.L_285 - .L_284)
.L_284:
        /*007c*/ 	.word	0x00000000
        /*0080*/ 	.short	0x0002
        /*0082*/ 	.short	0x0008
        /*0084*/ 	.byte	0x00, 0xf0, 0x11, 0x00


	//----- nvinfo : EIATTR_KPARAM_INFO
	.align		4
.L_285:
        /*0088*/ 	.byte	0x04, 0x17
        /*008a*/ 	.short	(.L_287 - .L_286)
.L_286:
        /*008c*/ 	.word	0x00000000
        /*0090*/ 	.short	0x0001
        /*0092*/ 	.short	0x0004
        /*0094*/ 	.byte	0x00, 0xf0, 0x11, 0x00


	//----- nvinfo : EIATTR_KPARAM_INFO
	.align		4
.L_287:
        /*0098*/ 	.byte	0x04, 0x17
        /*009a*/ 	.short	(.L_289 - .L_288)
.L_288:
        /*009c*/ 	.word	0x00000000
        /*00a0*/ 	.short	0x0000
        /*00a2*/ 	.short	0x0000
        /*00a4*/ 	.byte	0x00, 0xf0, 0x11, 0x00


	//----- nvinfo : EIATTR_SPARSE_MMA_MASK
	.align		4
.L_289:
        /*00a8*/ 	.byte	0x03, 0x50
        /*00aa*/ 	.short	0x0000


	//----- nvinfo : EIATTR_MAXREG_COUNT
	.align		4
        /*00ac*/ 	.byte	0x03, 0x1b
        /*00ae*/ 	.short	0x00ff


	//----- nvinfo : EIATTR_MERCURY_ISA_VERSION
	.align		4
        /*00b0*/ 	.byte	0x03, 0x5f
        /*00b2*/ 	.short	0x0101


	//----- nvinfo : EIATTR_VRC_CTA_INIT_COUNT
	.align		4
        /*00b4*/ 	.byte	0x02, 0x4a
	.zero		1
	.zero		1


	//----- nvinfo : EIATTR_EXIT_INSTR_OFFSETS
	.align		4
        /*00b8*/ 	.byte	0x04, 0x1c
        /*00ba*/ 	.short	(.L_291 - .L_290)


	//   ....[0]....
.L_290:
        /*00bc*/ 	.word	0x00000070


	//   ....[1]....
        /*00c0*/ 	.word	0x00000340


	//   ....[2]....
        /*00c4*/ 	.word	0x00000550


	//----- nvinfo : EIATTR_CRS_STACK_SIZE
	.align		4
.L_291:
        /*00c8*/ 	.byte	0x04, 0x1e
        /*00ca*/ 	.short	(.L_293 - .L_292)
.L_292:
        /*00cc*/ 	.word	0x00000000


	//----- nvinfo : EIATTR_CBANK_PARAM_SIZE
	.align		4
.L_293:
        /*00d0*/ 	.byte	0x03, 0x19
        /*00d2*/ 	.short	0x003c


	//----- nvinfo : EIATTR_PARAM_CBANK
	.align		4
        /*00d4*/ 	.byte	0x04, 0x0a
        /*00d6*/ 	.short	(.L_295 - .L_294)
	.align		4
.L_294:
        /*00d8*/ 	.word	index@(.nv.constant0.AdvanceThreshRandomReluBackward)
        /*00dc*/ 	.short	0x0380
        /*00de*/ 	.short	0x003c


	//----- nvinfo : EIATTR_SW_WAR
	.align		4
.L_295:
        /*00e0*/ 	.byte	0x04, 0x36
        /*00e2*/ 	.short	(.L_297 - .L_296)
.L_296:
        /*00e4*/ 	.word	0x00000008
.L_297:


//--------------------- .nv.info.AdvanceThreshRandomReluForward --------------------------
	.section	.nv.info.AdvanceThreshRandomReluForward,"",@"SHT_CUDA_INFO"
	.sectionflags	@""
	.align	4


	//----- nvinfo : EIATTR_CUDA_API_VERSION
	.align		4
        /*0000*/ 	.byte	0x04, 0x37
        /*0002*/ 	.short	(.L_299 - .L_298)
.L_298:
        /*0004*/ 	.word	0x00000082


	//----- nvinfo : EIATTR_KPARAM_INFO
	.align		4
.L_299:
        /*0008*/ 	.byte	0x04, 0x17
        /*000a*/ 	.short	(.L_301 - .L_300)
.L_300:
        /*000c*/ 	.word	0x00000000
        /*0010*/ 	.short	0x0008
        /*0012*/ 	.short	0x0030
        /*0014*/ 	.byte	0x00, 0xf0, 0x11, 0x00


	//----- nvinfo : EIATTR_KPARAM_INFO
	.align		4
.L_301:
        /*0018*/ 	.byte	0x04, 0x17
        /*001a*/ 	.short	(.L_303 - .L_302)
.L_302:
        /*001c*/ 	.word	0x00000000
        /*0020*/ 	.short	0x0007
        /*0022*/ 	.short	0x0028
        /*0024*/ 	.byte	0x00, 0xf5, 0x21, 0x00


	//----- nvinfo : EIATTR_KPARAM_INFO
	.align		4
.L_303:
        /*0028*/ 	.byte	0x04, 0x17
        /*002a*/ 	.short	(.L_305 - .L_304)
.L_304:
        /*002c*/ 	.word	0x00000000
        /*0030*/ 	.short	0x0006
        /*0032*/ 	.short	0x0020
        /*0034*/ 	.byte	0x00, 0xf5, 0x21, 0x00


	//----- nvinfo : EIATTR_KPARAM_INFO
	.align		4
.L_305:
        /*0038*/ 	.byte	0x04, 0x17
        /*003a*/ 	.short	(.L_307 - .L_306)
.L_306:
        /*003c*/ 	.word	0x00000000
        /*0040*/ 	.short	0x0005
        /*0042*/ 	.short	0x0018
        /*0044*/ 	.byte	0x00, 0xf5, 0x21, 0x00


	//----- nvinfo : EIATTR_KPARAM_INFO
	.align		4
.L_307:
        /*0048*/ 	.byte	0x04, 0x17
        /*004a*/ 	.short	(.L_309 - .L_308)
.L_308:
        /*004c*/ 	.word	0x00000000
        /*0050*/ 	.short	0x0004
        /*0052*/ 	.short	0x0010
        /*0054*/ 	.byte	0x00, 0xf5, 0x21, 0x00


	//----- nvinfo : EIATTR_KPARAM_INFO
	.align		4
.L_309:
        /*0058*/ 	.byte	0x04, 0x17
        /*005a*/ 	.short	(.L_311 - .L_310)
.L_310:
        /*005c*/ 	.word	0x00000000
        /*0060*/ 	.short	0x0003
        /*0062*/ 	.short	0x000c
        /*0064*/ 	.byte	0x00, 0xf0, 0x11, 0x00


	//----- nvinfo : EIATTR_KPARAM_INFO
	.align		4
.L_311:
        /*0068*/ 	.byte	0x04, 0x17
        /*006a*/ 	.short	(.L_313 - .L_312)
.L_312:
        /*006c*/ 	.word	0x00000000
        /*0070*/ 	.short	0x0002
        /*0072*/ 	.short	0x0008
        /*0074*/ 	.byte	0x00, 0xf0, 0x11, 0x00


	//----- nvinfo : EIATTR_KPARAM_INFO
	.align		4
.L_313:
        /*0078*/ 	.byte	0x04, 0x17
        /*007a*/ 	.short	(.L_315 - .L_314)
.L_314:
        /*007c*/ 	.word	0x00000000
        /*0080*/ 	.short	0x0001
        /*0082*/ 	.short	0x0004
        /*0084*/ 	.byte	0x00, 0xf0, 0x11, 0x00


	//----- nvinfo : EIATTR_KPARAM_INFO
	.align		4
.L_315:
        /*0088*/ 	.byte	0x04, 0x17
        /*008a*/ 	.short	(.L_317 - .L_316)
.L_316:
        /*008c*/ 	.word	0x00000000
        /*0090*/ 	.short	0x0000
        /*0092*/ 	.short	0x0000
        /*0094*/ 	.byte	0x00, 0xf0, 0x11, 0x00


	//----- nvinfo : EIATTR_SPARSE_MMA_MASK
	.align		4
.L_317:
        /*0098*/ 	.byte	0x03, 0x50
        /*009a*/ 	.short	0x0000


	//----- nvinfo : EIATTR_MAXREG_COUNT
	.align		4
        /*009c*/ 	.byte	0x03, 0x1b
        /*009e*/ 	.short	0x00ff


	//----- nvinfo : EIATTR_MERCURY_ISA_VERSION
	.align		4
        /*00a0*/ 	.byte	0x03, 0x5f
        /*00a2*/ 	.short	0x0101


	//----- nvinfo : EIATTR_VRC_CTA_INIT_COUNT
	.align		4
        /*00a4*/ 	.byte	0x02, 0x4a
	.zero		1
	.zero		1


	//----- nvinfo : EIATTR_EXIT_INSTR_OFFSETS
	.align		4
        /*00a8*/ 	.byte	0x04, 0x1c
        /*00aa*/ 	.short	(.L_319 - .L_318)


	//   ....[0]....
.L_318:
        /*00ac*/ 	.word	0x00000070


	//   ....[1]....
        /*00b0*/ 	.word	0x00000320


	//   ....[2]....
        /*00b4*/ 	.word	0x00000490


	//----- nvinfo : EIATTR_CRS_STACK_SIZE
	.align		4
.L_319:
        /*00b8*/ 	.byte	0x04, 0x1e
        /*00ba*/ 	.short	(.L_321 - .L_320)
.L_320:
        /*00bc*/ 	.word	0x00000000


	//----- nvinfo : EIATTR_CBANK_PARAM_SIZE
	.align		4
.L_321:
        /*00c0*/ 	.byte	0x03, 0x19
        /*00c2*/ 	.short	0x0034


	//----- nvinfo : EIATTR_PARAM_CBANK
	.align		4
        /*00c4*/ 	.byte	0x04, 0x0a
        /*00c6*/ 	.short	(.L_323 - .L_322)
	.align		4
.L_322:
        /*00c8*/ 	.word	index@(.nv.constant0.AdvanceThreshRandomReluForward)
        /*00cc*/ 	.short	0x0380
        /*00ce*/ 	.short	0x0034


	//----- nvinfo : EIATTR_SW_WAR
	.align		4
.L_323:
        /*00d0*/ 	.byte	0x04, 0x36
        /*00d2*/ 	.short	(.L_325 - .L_324)
.L_324:
        /*00d4*/ 	.word	0x00000008
.L_325:


//--------------------- .nv.info.l1l2regularizationfloat --------------------------
	.section	.nv.info.l1l2regularizationfloat,"",@"SHT_CUDA_INFO"
	.sectionflags	@""
	.align	4


	//----- nvinfo : EIATTR_CUDA_API_VERSION
	.align		4
        /*0000*/ 	.byte	0x04, 0x37
        /*0002*/ 	.short	(.L_327 - .L_326)
.L_326:
        /*0004*/ 	.word	0x00000082


	//----- nvinfo : EIATTR_KPARAM_INFO
	.align		4
.L_327:
        /*0008*/ 	.byte	0x04, 0x17
        /*000a*/ 	.short	(.L_329 - .L_328)
.L_328:
        /*000c*/ 	.word	0x00000000
        /*0010*/ 	.short	0x0007
        /*0012*/ 	.short	0x0030
        /*0014*/ 	.byte	0x00, 0xf0, 0x11, 0x00


	//----- nvinfo : EIATTR_KPARAM_INFO
	.align		4
.L_329:
        /*0018*/ 	.byte	0x04, 0x17
        /*001a*/ 	.short	(.L_331 - .L_330)
.L_330:
        /*001c*/ 	.word	0x00000000
        /*0020*/ 	.short	0x0006
        /*0022*/ 	.short	0x002c
        /*0024*/ 	.byte	0x00, 0xf0, 0x11, 0x00


	//----- nvinfo : EIATTR_KPARAM_INFO
	.align		4
.L_331:
        /*0028*/ 	.byte	0x04, 0x17
        /*002a*/ 	.short	(.L_333 - .L_332)
.L_332:
        /*002c*/ 	.word	0x00000000
        /*0030*/ 	.short	0x0005
        /*0032*/ 	.short	0x0028
        /*0034*/ 	.byte	0x00, 0xf0, 0x11, 0x00


	//----- nvinfo : EIATTR_KPARAM_INFO
	.align		4
.L_333:
        /*0038*/ 	.byte	0x04, 0x17
        /*003a*/ 	.short	(.L_335 - .L_334)
.L_334:
        /*003c*/ 	.word	0x00000000
        /*0040*/ 	.short	0x0004
        /*0042*/ 	.short	0x0020
        /*0044*/ 	.byte	0x00, 0xf5, 0x21, 0x00


	//----- nvinfo : EIATTR_KPARAM_INFO
	.align		4
.L_335:
        /*0048*/ 	.byte	0x04, 0x17
        /*004a*/ 	.short	(.L_337 - .L_336)
.L_336:
        /*004c*/ 	.word	0x00000000
        /*0050*/ 	.short	0x0003
        /*0052*/ 	.short	0x0018
        /*0054*/ 	.byte	0x00, 0xf5, 0x21, 0x00


	//----- nvinfo : EIATTR_KPARAM_INFO
	.align		4
.L_337:
        /*0058*/ 	.byte	0x04, 0x17
        /*005a*/ 	.short	(.L_339 - .L_338)
.L_338:
        /*005c*/ 	.word	0x00000000
        /*0060*/ 	.short	0x0002
        /*0062*/ 	.short	0x0010
        /*0064*/ 	.byte	0x00, 0xf5, 0x21, 0x00


	//----- nvinfo : EIATTR_KPARAM_INFO
	.align		4
.L_339:
        /*0068*/ 	.byte	0x04, 0x17
        /*006a*/ 	.short	(.L_341 - .L_340)
.L_340:
        /*006c*/ 	.word	0x00000000
        /*0070*/ 	.short	0x0001
        /*0072*/ 	.short	0x0008
        /*0074*/ 	.byte	0x00, 0xf5, 0x21, 0x00


	//----- nvinfo : EIATTR_KPARAM_INFO
	.align		4
.L_341:
        /*0078*/ 	.byte	0x04, 0x17
        /*007a*/ 	.short	(.L_343 - .L_342)
.L_342:
        /*007c*/ 	.word	0x00000000
        /*0080*/ 	.short	0x0000
        /*0082*/ 	.short	0x0000
        /*0084*/ 	.byte	0x00, 0xf0, 0x11, 0x00


	//----- nvinfo : EIATTR_SPARSE_MMA_MASK
	.align		4
.L_343:
        /*0088*/ 	.byte	0x03, 0x50
        /*008a*/ 	.short	0x0000


	//----- nvinfo : EIATTR_MAXREG_COUNT
	.align		4
        /*008c*/ 	.byte	0x03, 0x1b
        /*008e*/ 	.short	0x00ff


	//----- nvinfo : EIATTR_MERCURY_ISA_VERSION
	.align		4
        /*0090*/ 	.byte	0x03, 0x5f
        /*0092*/ 	.short	0x0101


	//----- nvinfo : EIATTR_VRC_CTA_INIT_COUNT
	.align		4
        /*0094*/ 	.byte	0x02, 0x4a
	.zero		1
	.zero		1


	//----- nvinfo : EIATTR_EXIT_INSTR_OFFSETS
	.align		4
        /*0098*/ 	.byte	0x04, 0x1c
        /*009a*/ 	.short	(.L_345 - .L_344)


	//   ....[0]....
.L_344:
        /*009c*/ 	.word	0x00000070


	//   ....[1]....
        /*00a0*/ 	.word	0x00000330


	//----- nvinfo : EIATTR_CRS_STACK_SIZE
	.align		4
.L_345:
        /*00a4*/ 	.byte	0x04, 0x1e
        /*00a6*/ 	.short	(.L_347 - .L_346)
.L_346:
        /*00a8*/ 	.word	0x00000000


	//----- nvinfo : EIATTR_CBANK_PARAM_SIZE
	.align		4
.L_347:
        /*00ac*/ 	.byte	0x03, 0x19
        /*00ae*/ 	.short	0x0034


	//----- nvinfo : EIATTR_PARAM_CBANK
	.align		4
        /*00b0*/ 	.byte	0x04, 0x0a
        /*00b2*/ 	.short	(.L_349 - .L_348)
	.align		4
.L_348:
        /*00b4*/ 	.word	index@(.nv.constant0.l1l2regularizationfloat)
        /*00b8*/ 	.short	0x0380
        /*00ba*/ 	.short	0x0034


	//----- nvinfo : EIATTR_SW_WAR
	.align		4
.L_349:
        /*00bc*/ 	.byte	0x04, 0x36
        /*00be*/ 	.short	(.L_351 - .L_350)
.L_350:
        /*00c0*/ 	.word	0x00000008
.L_351:


//--------------------- .nv.info.Segment1stDim    --------------------------
	.section	.nv.info.Segment1stDim,"",@"SHT_CUDA_INFO"
	.sectionflags	@""
	.align	4


	//----- nvinfo : EIATTR_CUDA_API_VERSION
	.align		4
        /*0000*/ 	.byte	0x04, 0x37
        /*0002*/ 	.short	(.L_353 - .L_352)
.L_352:
        /*0004*/ 	.word	0x00000082


	//----- nvinfo : EIATTR_KPARAM_INFO
	.align		4
.L_353:
        /*0008*/ 	.byte	0x04, 0x17
        /*000a*/ 	.short	(.L_355 - .L_354)
.L_354:
        /*000c*/ 	.word	0x00000000
        /*0010*/ 	.short	0x0003
        /*0012*/ 	.short	0x0018
        /*0014*/ 	.byte	0x00, 0xf0, 0x11, 0x00


	//----- nvinfo : EIATTR_KPARAM_INFO
	.align		4
.L_355:
        /*0018*/ 	.byte	0x04, 0x17
        /*001a*/ 	.short	(.L_357 - .L_356)
.L_356:
        /*001c*/ 	.word	0x00000000
        /*0020*/ 	.short	0x0002
        /*0022*/ 	.short	0x0010
        /*0024*/ 	.byte	0x00, 0xf5, 0x21, 0x00


	//----- nvinfo : EIATTR_KPARAM_INFO
	.align		4
.L_357:
        /*0028*/ 	.byte	0x04, 0x17
        /*002a*/ 	.short	(.L_359 - .L_358)
.L_358:
        /*002c*/ 	.word	0x00000000
        /*0030*/ 	.short	0x0001
        /*0032*/ 	.short	0x0008
        /*0034*/ 	.byte	0x00, 0xf5, 0x21, 0x00


	//----- nvinfo : EIATTR_KPARAM_INFO
	.align		4
.L_359:
        /*0038*/ 	.byte	0x04, 0x17
        /*003a*/ 	.short	(.L_361 - .L_360)
.L_360:
        /*003c*/ 	.word	0x00000000
        /*0040*/ 	.short	0x0000
        /*0042*/ 	.short	0x0000
        /*0044*/ 	.byte	0x00, 0xf0, 0x11, 0x00


	//----- nvinfo : EIATTR_SPARSE_MMA_MASK
	.align		4
.L_361:
        /*0048*/ 	.byte	0x03, 0x50
        /*004a*/ 	.short	0x0000


	//----- nvinfo : EIATTR_MAXREG_COUNT
	.align		4
        /*004c*/ 	.byte	0x03, 0x1b
        /*004e*/ 	.short	0x00ff


	//----- nvinfo : EIATTR_MERCURY_ISA_VERSION
	.align		4
        /*0050*/ 	.byte	0x03, 0x5f
        /*0052*/ 	.short	0x0101


	//----- nvinfo : EIATTR_VRC_CTA_INIT_COUNT
	.align		4
        /*0054*/ 	.byte	0x02, 0x4a
	.zero		1
	.zero		1


	//----- nvinfo : EIATTR_EXIT_INSTR_OFFSETS
	.align		4
        /*0058*/ 	.byte	0x04, 0x1c
        /*005a*/ 	.short	(.L_363 - .L_362)


	//   ....[0]....
.L_362:
        /*005c*/ 	.word	0x000000a0


	//   ....[1]....
        /*0060*/ 	.word	0x00000140


	//----- nvinfo : EIATTR_CBANK_PARAM_SIZE
	.align		4
.L_363:
        /*0064*/ 	.byte	0x03, 0x19
        /*0066*/ 	.short	0x001c


	//----- nvinfo : EIATTR_PARAM_CBANK
	.align		4
        /*0068*/ 	.byte	0x04, 0x0a
        /*006a*/ 	.short	(.L_365 - .L_364)
	.align		4
.L_364:
        /*006c*/ 	.word	index@(.nv.constant0.Segment1stDim)
        /*0070*/ 	.short	0x0380
        /*0072*/ 	.short	0x001c


	//----- nvinfo : EIATTR_SW_WAR
	.align		4
.L_365:
        /*0074*/ 	.byte	0x04, 0x36
        /*0076*/ 	.short	(.L_367 - .L_366)
.L_366:
        /*0078*/ 	.word	0x00000008
.L_367:


//--------------------- .nv.info.adadeltafloat    --------------------------
	.section	.nv.info.adadeltafloat,"",@"SHT_CUDA_INFO"
	.sectionflags	@""
	.align	4


	//----- nvinfo : EIATTR_CUDA_API_VERSION
	.align		4
        /*0000*/ 	.byte	0x04, 0x37
        /*0002*/ 	.short	(.L_369 - .L_368)
.L_368:
        /*0004*/ 	.word	0x00000082


	//----- nvinfo : EIATTR_KPARAM_INFO
	.align		4
.L_369:
        /*0008*/ 	.byte	0x04, 0x17
        /*000a*/ 	.short	(.L_371 - .L_370)
.L_370:
        /*000c*/ 	.word	0x00000000
        /*0010*/ 	.short	0x0006
        /*0012*/ 	.short	0x002c
        /*0014*/ 	.byte	0x00, 0xf0, 0x11, 0x00


	//----- nvinfo : EIATTR_KPARAM_INFO
	.align		4
.L_371:
        /*0018*/ 	.byte	0x04, 0x17
        /*001a*/ 	.short	(.L_373 - .L_372)
.L_372:
        /*001c*/ 	.word	0x00000000
        /*0020*/ 	.short	0x0005
        /*0022*/ 	.short	0x0028
        /*0024*/ 	.byte	0x00, 0xf0, 0x11, 0x00


	//----- nvinfo : EIATTR_KPARAM_INFO
	.align		4
.L_373:
        /*0028*/ 	.byte	0x04, 0x17
        /*002a*/ 	.short	(.L_375 - .L_374)
.L_374:
        /*002c*/ 	.word	0x00000000
        /*0030*/ 	.short	0x0004
        /*0032*/ 	.short	0x0020
        /*0034*/ 	.byte	0x00, 0xf5, 0x21, 0x00


	//----- nvinfo : EIATTR_KPARAM_INFO
	.align		4
.L_375:
        /*0038*/ 	.byte	0x04, 0x17
        /*003a*/ 	.short	(.L_377 - .L_376)
.L_376:
        /*003c*/ 	.word	0x00000000
        /*0040*/ 	.short	0x0003
        /*0042*/ 	.short	0x0018
        /*0044*/ 	.byte	0x00, 0xf5, 0x21, 0x00


	//----- nvinfo : EIATTR_KPARAM_INFO
	.align		4
.L_377:
        /*0048*/ 	.byte	0x04, 0x17
        /*004a*/ 	.short	(.L_379 - .L_378)
.L_378:
        /*004c*/ 	.word	0x00000000
        /*0050*/ 	.short	0x0002
        /*0052*/ 	.short	0x0010
        /*0054*/ 	.byte	0x00, 0xf5, 0x21, 0x00


	//----- nvinfo : EIATTR_KPARAM_INFO
	.align		4
.L_379:
        /*0058*/ 	.byte	0x04, 0x17
        /*005a*/ 	.short	(.L_381 - .L_380)
.L_380:
        /*005c*/ 	.word	0x00000000
        /*0060*/ 	.short	0x0001
        /*0062*/ 	.short	0x0008
        /*0064*/ 	.byte	0x00, 0xf5, 0x21, 0x00


	//----- nvinfo : EIATTR_KPARAM_INFO
	.align		4
.L_381:
        /*0068*/ 	.byte	0x04, 0x17
        /*006a*/ 	.short	(.L_383 - .L_382)
.L_382:
        /*006c*/ 	.word	0x00000000
        /*0070*/ 	.short	0x0000
        /*0072*/ 	.short	0x0000
        /*0074*/ 	.byte	0x00, 0xf0, 0x11, 0x00


	//----- nvinfo : EIATTR_SPARSE_MMA_MASK
	.align		4
.L_383:
        /*0078*/ 	.byte	0x03, 0x50
        /*007a*/ 	.short	0x0000


	//----- nvinfo : EIATTR_MAXREG_COUNT
	.align		4
        /*007c*/ 	.byte	0x03, 0x1b
        /*007e*/ 	.short	0x00ff


	//----- nvinfo : EIATTR_MERCURY_ISA_VERSION
	.align		4
        /*0080*/ 	.byte	0x03, 0x5f
        /*0082*/ 	.short	0x0101


	//----- nvinfo : EIATTR_VRC_CTA_INIT_COUNT
	.align		4
        /*0084*/ 	.byte	0x02, 0x4a
	.zero		1
	.zero		1


	//----- nvinfo : EIATTR_EXIT_INSTR_OFFSETS
	.align		4
        /*0088*/ 	.byte	0x04, 0x1c
        /*008a*/ 	.short	(.L_385 - .L_384)


	//   ....[0]....
.L_384:
        /*008c*/ 	.word	0x00000070


	//   ....[1]....
        /*0090*/ 	.word	0x000003c0


	//----- nvinfo : EIATTR_CRS_STACK_SIZE
	.align		4
.L_385:
        /*0094*/ 	.byte	0x04, 0x1e
        /*0096*/ 	.short	(.L_387 - .L_386)
.L_386:
        /*0098*/ 	.word	0x00000000


	//----- nvinfo : EIATTR_CBANK_PARAM_SIZE
	.align		4
.L_387:
        /*009c*/ 	.byte	0x03, 0x19
        /*009e*/ 	.short	0x0030


	//----- nvinfo : EIATTR_PARAM_CBANK
	.align		4
        /*00a0*/ 	.byte	0x04, 0x0a
        /*00a2*/ 	.short	(.L_389 - .L_388)
	.align		4
.L_388:
        /*00a4*/ 	.word	index@(.nv.constant0.adadeltafloat)
        /*00a8*/ 	.short	0x0380
        /*00aa*/ 	.short	0x0030


	//----- nvinfo : EIATTR_SW_WAR
	.align		4
.L_389:
        /*00ac*/ 	.byte	0x04, 0x36
        /*00ae*/ 	.short	(.L_391 - .L_390)
.L_390:
        /*00b0*/ 	.word	0x00000008
.L_391:


//--------------------- .nv.info.adamfloat        --------------------------
	.section	.nv.info.adamfloat,"",@"SHT_CUDA_INFO"
	.sectionflags	@""
	.align	4


	//----- nvinfo : EIATTR_CUDA_API_VERSION
	.align		4
        /*0000*/ 	.byte	0x04, 0x37
        /*0002*/ 	.short	(.L_393 - .L_392)
.L_392:
        /*0004*/ 	.word	0x00000082


	//----- nvinfo : EIATTR_KPARAM_INFO
	.align		4
.L_393:
        /*0008*/ 	.byte	0x04, 0x17
        /*000a*/ 	.short	(.L_395 - .L_394)
.L_394:
        /*000c*/ 	.word	0x00000000
        /*0010*/ 	.short	0x0009
        /*0012*/ 	.short	0x0038
        /*0014*/ 	.byte	0x00, 0xf0, 0x11, 0x00


	//----- nvinfo : EIATTR_KPARAM_INFO
	.align		4
.L_395:
        /*0018*/ 	.byte	0x04, 0x17
        /*001a*/ 	.short	(.L_397 - .L_396)
.L_396:
        /*001c*/ 	.word	0x00000000
        /*0020*/ 	.short	0x0008
        /*0022*/ 	.short	0x0034
        /*0024*/ 	.byte	0x00, 0xf0, 0x11, 0x00


	//----- nvinfo : EIATTR_KPARAM_INFO
	.align		4
.L_397:
        /*0028*/ 	.byte	0x04, 0x17
        /*002a*/ 	.short	(.L_399 - .L_398)
.L_398:
        /*002c*/ 	.word	0x00000000
        /*0030*/ 	.short	0x0007
        /*0032*/ 	.short	0x0030
        /*0034*/ 	.byte	0x00, 0xf0, 0x11, 0x00


	//----- nvinfo : EIATTR_KPARAM_INFO
	.align		4
.L_399:
        /*0038*/ 	.byte	0x04, 0x17
        /*003a*/ 	.short	(.L_401 - .L_400)
.L_400:
        /*003c*/ 	.word	0x00000000
        /*0040*/ 	.short	0x0006
        /*0042*/ 	.short	0x002c
        /*0044*/ 	.byte	0x00, 0xf0, 0x11, 0x00


	//----- nvinfo : EIATTR_KPARAM_INFO
	.align		4
.L_401:
        /*0048*/ 	.byte	0x04, 0x17
        /*004a*/ 	.short	(.L_403 - .L_402)
.L_402:
        /*004c*/ 	.word	0x00000000
        /*0050*/ 	.short	0x0005
        /*0052*/ 	.short	0x0028
        /*0054*/ 	.byte	0x00, 0xf0, 0x11, 0x00


	//----- nvinfo : EIATTR_KPARAM_INFO
	.align		4
.L_403:
        /*0058*/ 	.byte	0x04, 0x17
        /*005a*/ 	.short	(.L_405 - .L_404)
.L_404:
        /*005c*/ 	.word	0x00000000
        /*0060*/ 	.short	0x0004
        /*0062*/ 	.short	0x0020
        /*0064*/ 	.byte	0x00, 0xf5, 0x21, 0x00


	//----- nvinfo : EIATTR_KPARAM_INFO
	.align		4
.L_405:
        /*0068*/ 	.byte	0x04, 0x17
        /*006a*/ 	.short	(.L_407 - .L_406)
.L_406:
        /*006c*/ 	.word	0x00000000
        /*0070*/ 	.short	0x0003
        /*0072*/ 	.short	0x0018
        /*0074*/ 	.byte	0x00, 0xf5, 0x21, 0x00


	//----- nvinfo : EIATTR_KPARAM_INFO
	.align		4
.L_407:
        /*0078*/ 	.byte	0x04, 0x17
        /*007a*/ 	.short	(.L_409 - .L_408)
.L_408:
        /*007c*/ 	.word	0x00000000
        /*0080*/ 	.short	0x0002
        /*0082*/ 	.short	0x0010
        /*0084*/ 	.byte	0x00, 0xf5, 0x21, 0x00


	//----- nvinfo : EIATTR_KPARAM_INFO
	.align		4
.L_409:
        /*0088*/ 	.byte	0x04, 0x17
        /*008a*/ 	.short	(.L_411 - .L_410)
.L_410:
        /*008c*/ 	.word	0x00000000
        /*0090*/ 	.short	0x0001
        /*0092*/ 	.short	0x0008
        /*0094*/ 	.byte	0x00, 0xf5, 0x21, 0x00


	//----- nvinfo : EIATTR_KPARAM_INFO
	.align		4
.L_411:
        /*0098*/ 	.byte	0x04, 0x17
        /*009a*/ 	.short	(.L_413 - .L_412)
.L_412:
        /*009c*/ 	.word	0x00000000
        /*00a0*/ 	.short	0x0000
        /*00a2*/ 	.short	0x0000
        /*00a4*/ 	.byte	0x00, 0xf0, 0x11, 0x00


	//----- nvinfo : EIATTR_SPARSE_MMA_MASK
	.align		4
.L_413:
        /*00a8*/ 	.byte	0x03, 0x50
        /*00aa*/ 	.short	0x0000


	//----- nvinfo : EIATTR_MAXREG_COUNT
	.align		4
        /*00ac*/ 	.byte	0x03, 0x1b
        /*00ae*/ 	.short	0x00ff


	//----- nvinfo : EIATTR_MERCURY_ISA_VERSION
	.align		4
        /*00b0*/ 	.byte	0x03, 0x5f
        /*00b2*/ 	.short	0x0101


	//----- nvinfo : EIATTR_VRC_CTA_INIT_COUNT
	.align		4
        /*00b4*/ 	.byte	0x02, 0x4a
	.zero		1
	.zero		1


	//----- nvinfo : EIATTR_EXIT_INSTR_OFFSETS
	.align		4
        /*00b8*/ 	.byte	0x04, 0x1c
        /*00ba*/ 	.short	(.L_415 - .L_414)


	//   ....[0]....
.L_414:
        /*00bc*/ 	.word	0x00000070


	//   ....[1]....
        /*00c0*/ 	.word	0x00001250


	//----- nvinfo : EIATTR_CRS_STACK_SIZE
	.align		4
.L_415:
        /*00c4*/ 	.byte	0x04, 0x1e
        /*00c6*/ 	.short	(.L_417 - .L_416)
.L_416:
        /*00c8*/ 	.word	0x00000000


	//----- nvinfo : EIATTR_CBANK_PARAM_SIZE
	.align		4
.L_417:
        /*00cc*/ 	.byte	0x03, 0x19
        /*00ce*/ 	.short	0x003c


	//----- nvinfo : EIATTR_PARAM_CBANK
	.align		4
        /*00d0*/ 	.byte	0x04, 0x0a
        /*00d2*/ 	.short	(.L_419 - .L_418)
	.align		4
.L_418:
        /*00d4*/ 	.word	index@(.nv.constant0.adamfloat)
        /*00d8*/ 	.short	0x0380
        /*00da*/ 	.short	0x003c


	//----- nvinfo : EIATTR_SW_WAR
	.align		4
.L_419:
        /*00dc*/ 	.byte	0x04, 0x36
        /*00de*/ 	.short	(.L_421 - .L_420)
.L_420:
        /*00e0*/ 	.word	0x00000008
.L_421:


//--------------------- .nv.info.adagradfloat     --------------------------
	.section	.nv.info.adagradfloat,"",@"SHT_CUDA_INFO"
	.sectionflags	@""
	.align	4


	//----- nvinfo : EIATTR_CUDA_API_VERSION
	.align		4
        /*0000*/ 	.byte	0x04, 0x37
        /*0002*/ 	.short	(.L_423 - .L_422)
.L_422:
        /*0004*/ 	.word	0x00000082


	//----- nvinfo : EIATTR_KPARAM_INFO
	.align		4
.L_423:
        /*0008*/ 	.byte	0x04, 0x17
        /*000a*/ 	.short	(.L_425 - .L_424)
.L_424:
        /*000c*/ 	.word	0x00000000
        /*0010*/ 	.short	0x0005
        /*0012*/ 	.short	0x0024
        /*0014*/ 	.byte	0x00, 0xf0, 0x11, 0x00


	//----- nvinfo : EIATTR_KPARAM_INFO
	.align		4
.L_425:
        /*0018*/ 	.byte	0x04, 0x17
        /*001a*/ 	.short	(.L_427 - .L_426)
.L_426:
        /*001c*/ 	.word	0x00000000
        /*0020*/ 	.short	0x0004
        /*0022*/ 	.short	0x0020
        /*0024*/ 	.byte	0x00, 0xf0, 0x11, 0x00


	//----- nvinfo : EIATTR_KPARAM_INFO
	.align		4
.L_427:
        /*0028*/ 	.byte	0x04, 0x17
        /*002a*/ 	.short	(.L_429 - .L_428)
.L_428:
        /*002c*/ 	.word	0x00000000
        /*0030*/ 	.short	0x0003
        /*0032*/ 	.short	0x0018
        /*0034*/ 	.byte	0x00, 0xf5, 0x21, 0x00


	//----- nvinfo : EIATTR_KPARAM_INFO
	.align		4
.L_429:
        /*0038*/ 	.byte	0x04, 0x17
        /*003a*/ 	.short	(.L_431 - .L_430)
.L_430:
        /*003c*/ 	.word	0x00000000
        /*0040*/ 	.short	0x0002
        /*0042*/ 	.short	0x0010
        /*0044*/ 	.byte	0x00, 0xf5, 0x21, 0x00


	//----- nvinfo : EIATTR_KPARAM_INFO
	.align		4
.L_431:
        /*0048*/ 	.byte	0x04, 0x17
        /*004a*/ 	.short	(.L_433 - .L_432)
.L_432:
        /*004c*/ 	.word	0x00000000
        /*0050*/ 	.short	0x0001
        /*0052*/ 	.short	0x0008
        /*0054*/ 	.byte	0x00, 0xf5, 0x21, 0x00


	//----- nvinfo : EIATTR_KPARAM_INFO
	.align		4
.L_433:
        /*0058*/ 	.byte	0x04, 0x17
        /*005a*/ 	.short	(.L_435 - .L_434)
.L_434:
        /*005c*/ 	.word	0x00000000
        /*0060*/ 	.short	0x0000
        /*0062*/ 	.short	0x0000
        /*0064*/ 	.byte	0x00, 0xf0, 0x11, 0x00


	//----- nvinfo : EIATTR_SPARSE_MMA_MASK
	.align		4
.L_435:
        /*0068*/ 	.byte	0x03, 0x50
        /*006a*/ 	.short	0x0000


	//----- nvinfo : EIATTR_MAXREG_COUNT
	.align		4
        /*006c*/ 	.byte	0x03, 0x1b
        /*006e*/ 	.short	0x00ff


	//----- nvinfo : EIATTR_MERCURY_ISA_VERSION
	.align		4
        /*0070*/ 	.byte	0x03, 0x5f
        /*0072*/ 	.short	0x0101


	//----- nvinfo : EIATTR_VRC_CTA_INIT_COUNT
	.align		4
        /*0074*/ 	.byte	0x02, 0x4a
	.zero		1
	.zero		1


	//----- nvinfo : EIATTR_EXIT_INSTR_OFFSETS
	.align		4
        /*0078*/ 	.byte	0x04, 0x1c
        /*007a*/ 	.short	(.L_437 - .L_436)


	//   ....[0]....
.L_436:
        /*007c*/ 	.word	0x00000070


	//   ....[1]....
        /*0080*/ 	.word	0x000003e0


	//----- nvinfo : EIATTR_CRS_STACK_SIZE
	.align		4
.L_437:
        /*0084*/ 	.byte	0x04, 0x1e
        /*0086*/ 	.short	(.L_439 - .L_438)
.L_438:
        /*0088*/ 	.word	0x00000000


	//----- nvinfo : EIATTR_CBANK_PARAM_SIZE
	.align		4
.L_439:
        /*008c*/ 	.byte	0x03, 0x19
        /*008e*/ 	.short	0x0028


	//----- nvinfo : EIATTR_PARAM_CBANK
	.align		4
        /*0090*/ 	.byte	0x04, 0x0a
        /*0092*/ 	.short	(.L_441 - .L_440)
	.align		4
.L_440:
        /*0094*/ 	.word	index@(.nv.constant0.adagradfloat)
        /*0098*/ 	.short	0x0380
        /*009a*/ 	.short	0x0028


	//----- nvinfo : EIATTR_SW_WAR
	.align		4
.L_441:
        /*009c*/ 	.byte	0x04, 0x36
        /*009e*/ 	.short	(.L_443 - .L_442)
.L_442:
        /*00a0*/ 	.word	0x00000008
.L_443:


//--------------------- .nv.info.nearestneighborNHWCBack --------------------------
	.section	.nv.info.nearestneighborNHWCBack,"",@"SHT_CUDA_INFO"
	.sectionflags	@""
	.align	4


	//----- nvinfo : EIATTR_CUDA_API_VERSION
	.align		4
        /*0000*/ 	.byte	0x04, 0x37
        /*0002*/ 	.short	(.L_445 - .L_444)
.L_444:
        /*0004*/ 	.word	0x00000082


	//----- nvinfo : EIATTR_KPARAM_INFO
	.align		4
.L_445:
        /*0008*/ 	.byte	0x04, 0x17
        /*000a*/ 	.short	(.L_447 - .L_446)
.L_446:
        /*000c*/ 	.word	0x00000000
        /*0010*/ 	.short	0x000a
        /*0012*/ 	.short	0x0030
        /*0014*/ 	.byte	0x00, 0xf5, 0x21, 0x00


	//----- nvinfo : EIATTR_KPARAM_INFO
	.align		4
.L_447:
        /*0018*/ 	.byte	0x04, 0x17
        /*001a*/ 	.short	(.L_449 - .L_448)
.L_448:
        /*001c*/ 	.word	0x00000000
        /*0020*/ 	.short	0x0009
        /*0022*/ 	.short	0x0028
        /*0024*/ 	.byte	0x00, 0xf0, 0x11, 0x00


	//----- nvinfo : EIATTR_KPARAM_INFO
	.align		4
.L_449:
        /*0028*/ 	.byte	0x04, 0x17
        /*002a*/ 	.short	(.L_451 - .L_450)
.L_450:
        /*002c*/ 	.word	0x00000000
        /*0030*/ 	.short	0x0008
        /*0032*/ 	.short	0x0024
        /*0034*/ 	.byte	0x00, 0xf0, 0x11, 0x00


	//----- nvinfo : EIATTR_KPARAM_INFO
	.align		4
.L_451:
        /*0038*/ 	.byte	0x04, 0x17
        /*003a*/ 	.short	(.L_453 - .L_452)
.L_452:
        /*003c*/ 	.word	0x00000000
        /*0040*/ 	.short	0x0007
        /*0042*/ 	.short	0x0020
        /*0044*/ 	.byte	0x00, 0xf0, 0x11, 0x00


	//----- nvinfo : EIATTR_KPARAM_INFO
	.align		4
.L_453:
        /*0048*/ 	.byte	0x04, 0x17
        /*004a*/ 	.short	(.L_455 - .L_454)
.L_454:
        /*004c*/ 	.word	0x00000000
        /*0050*/ 	.short	0x0006
        /*0052*/ 	.short	0x001c
        /*0054*/ 	.byte	0x00, 0xf0, 0x11, 0x00


	//----- nvinfo : EIATTR_KPARAM_INFO
	.align		4
.L_455:
        /*0058*/ 	.byte	0x04, 0x17
        /*005a*/ 	.short	(.L_457 - .L_456)
.L_456:
        /*005c*/ 	.word	0x00000000
        /*0060*/ 	.short	0x0005
        /*0062*/ 	.short	0x0018
        /*0064*/ 	.byte	0x00, 0xf0, 0x11, 0x00


	//----- nvinfo : EIATTR_KPARAM_INFO
	.align		4
.L_457:
        /*0068*/ 	.byte	0x04, 0x17
        /*006a*/ 	.short	(.L_459 - .L_458)
.L_458:
        /*006c*/ 	.word	0x00000000
        /*0070*/ 	.short	0x0004
        /*0072*/ 	.short	0x0014
        /*0074*/ 	.byte	0x00, 0xf0, 0x11, 0x00


	//----- nvinfo : EIATTR_KPARAM_INFO
	.align		4
.L_459:
        /*0078*/ 	.byte	0x04, 0x17
        /*007a*/ 	.short	(.L_461 - .L_460)
.L_460:
        /*007c*/ 	.word	0x00000000
        /*0080*/ 	.short	0x0003
        /*0082*/ 	.short	0x0010
        /*0084*/ 	.byte	0x00, 0xf0, 0x11, 0x00


	//----- nvinfo : EIATTR_KPARAM_INFO
	.align		4
.L_461:
        /*0088*/ 	.byte	0x04, 0x17
        /*008a*/ 	.short	(.L_463 - .L_462)
.L_462:
        /*008c*/ 	.word	0x00000000
        /*0090*/ 	.short	0x0002
        /*0092*/ 	.short	0x0008
        /*0094*/ 	.byte	0x00, 0xf5, 0x21, 0x00


	//----- nvinfo : EIATTR_KPARAM_INFO
	.align		4
.L_463:
        /*0098*/ 	.byte	0x04, 0x17
        /*009a*/ 	.short	(.L_465 - .L_464)
.L_464:
        /*009c*/ 	.word	0x00000000
        /*00a0*/ 	.short	0x0001
        /*00a2*/ 	.short	0x0004
        /*00a4*/ 	.byte	0x00, 0xf0, 0x11, 0x00


	//----- nvinfo : EIATTR_KPARAM_INFO
	.align		4
.L_465:
        /*00a8*/ 	.byte	0x04, 0x17
        /*00aa*/ 	.short	(.L_467 - .L_466)
.L_466:
        /*00ac*/ 	.word	0x00000000
        /*00b0*/ 	.short	0x0000
        /*00b2*/ 	.short	0x0000
        /*00b4*/ 	.byte	0x00, 0xf0, 0x11, 0x00


	//----- nvinfo : EIATTR_SPARSE_MMA_MASK
	.align		4
.L_467:
        /*00b8*/ 	.byte	0x03, 0x50
        /*00ba*/ 	.short	0x0000


	//----- nvinfo : EIATTR_MAXREG_COUNT
	.align		4
        /*00bc*/ 	.byte	0x03, 0x1b
        /*00be*/ 	.short	0x00ff


	//----- nvinfo : EIATTR_MERCURY_ISA_VERSION
	.align		4
        /*00c0*/ 	.byte	0x03, 0x5f
        /*00c2*/ 	.short	0x0101


	//----- nvinfo : EIATTR_VRC_CTA_INIT_COUNT
	.align		4
        /*00c4*/ 	.byte	0x02, 0x4a
	.zero		1
	.zero		1


	//----- nvinfo : EIATTR_EXIT_INSTR_OFFSETS
	.align		4
        /*00c8*/ 	.byte	0x04, 0x1c
        /*00ca*/ 	.short	(.L_469 - .L_468)


	//   ....[0]....
.L_468:
        /*00cc*/ 	.word	0x00000070


	//   ....[1]....
        /*00d0*/ 	.word	0x000008b0


	//   ....[2]....
        /*00d4*/ 	.word	0x00000fb0


	//----- nvinfo : EIATTR_CRS_STACK_SIZE
	.align		4
.L_469:
        /*00d8*/ 	.byte	0x04, 0x1e
        /*00da*/ 	.short	(.L_471 - .L_470)
.L_470:
        /*00dc*/ 	.word	0x00000000


	//----- nvinfo : EIATTR_CBANK_PARAM_SIZE
	.align		4
.L_471:
        /*00e0*/ 	.byte	0x03, 0x19
        /*00e2*/ 	.short	0x0038


	//----- nvinfo : EIATTR_PARAM_CBANK
	.align		4
        /*00e4*/ 	.byte	0x04, 0x0a
        /*00e6*/ 	.short	(.L_473 - .L_472)
	.align		4
.L_472:
        /*00e8*/ 	.word	index@(.nv.constant0.nearestneighborNHWCBack)
        /*00ec*/ 	.short	0x0380
        /*00ee*/ 	.short	0x0038


	//----- nvinfo : EIATTR_SW_WAR
	.align		4
.L_473:
        /*00f0*/ 	.byte	0x04, 0x36
        /*00f2*/ 	.short	(.L_475 - .L_474)
.L_474:
        /*00f4*/ 	.word	0x00000008
.L_475:


//--------------------- .nv.info.nearestneighborNCHWBack --------------------------
	.section	.nv.info.nearestneighborNCHWBack,"",@"SHT_CUDA_INFO"
	.sectionflags	@""
	.align	4


	//----- nvinfo : EIATTR_CUDA_API_VERSION
	.align		4
        /*0000*/ 	.byte	0x04, 0x37
        /*0002*/ 	.short	(.L_477 - .L_476)
.L_476:
        /*0004*/ 	.word	0x00000082


	//----- nvinfo : EIATTR_KPARAM_INFO
	.align		4
.L_477:
        /*0008*/ 	.byte	0x04, 0x17
        /*000a*/ 	.short	(.L_479 - .L_478)
.L_478:
        /*000c*/ 	.word	0x00000000
        /*0010*/ 	.short	0x000a
        /*0012*/ 	.short	0x0030
        /*0014*/ 	.byte	0x00, 0xf5, 0x21, 0x00


	//----- nvinfo : EIATTR_KPARAM_INFO
	.align		4
.L_479:
        /*0018*/ 	.byte	0x04, 0x17
        /*001a*/ 	.short	(.L_481 - .L_480)
.L_480:
        /*001c*/ 	.word	0x00000000
        /*0020*/ 	.short	0x0009
        /*0022*/ 	.short	0x0028
        /*0024*/ 	.byte	0x00, 0xf0, 0x11, 0x00


	//----- nvinfo : EIATTR_KPARAM_INFO
	.align		4
.L_481:
        /*0028*/ 	.byte	0x04, 0x17
        /*002a*/ 	.short	(.L_483 - .L_482)
.L_482:
        /*002c*/ 	.word	0x00000000
        /*0030*/ 	.short	0x0008
        /*0032*/ 	.short	0x0024
        /*0034*/ 	.byte	0x00, 0xf0, 0x11, 0x00


	//----- nvinfo : EIATTR_KPARAM_INFO
	.align		4
.L_483:
        /*0038*/ 	.byte	0x04, 0x17
        /*003a*/ 	.short	(.L_485 - .L_484)
.L_484:
        /*003c*/ 	.word	0x00000000
        /*0040*/ 	.short	0x0007
        /*0042*/ 	.short	0x0020
        /*0044*/ 	.byte	0x00, 0xf0, 0x11, 0x00


	//----- nvinfo : EIATTR_KPARAM_INFO
	.align		4
.L_485:
        /*0048*/ 	.byte	0x04, 0x17
        /*004a*/ 	.short	(.L_487 - .L_486)
.L_486:
        /*004c*/ 	.word	0x00000000
        /*0050*/ 	.short	0x0006
        /*0052*/ 	.short	0x001c
        /*0054*/ 	.byte	0x00, 0xf0, 0x11, 0x00


	//----- nvinfo : EIATTR_KPARAM_INFO
	.align		4
.L_487:
        /*0058*/ 	.byte	0x04, 0x17
        /*005a*/ 	.short	(.L_489 - .L_488)
.L_488:
        /*005c*/ 	.word	0x00000000
        /*0060*/ 	.short	0x0005
        /*0062*/ 	.short	0x0018
        /*0064*/ 	.byte	0x00, 0xf0, 0x11, 0x00


	//----- nvinfo : EIATTR_KPARAM_INFO
	.align		4
.L_489:
        /*0068*/ 	.byte	0x04, 0x17
        /*006a*/ 	.short	(.L_491 - .L_490)
.L_490:
        /*006c*/ 	.word	0x00000000
        /*0070*/ 	.short	0x0004
        /*0072*/ 	.short	0x0014
        /*0074*/ 	.byte	0x00, 0xf0, 0x11, 0x00


	//----- nvinfo : EIATTR_KPARAM_INFO
	.align		4
.L_491:
        /*0078*/ 	.byte	0x04, 0x17
        /*007a*/ 	.short	(.L_493 - .L_492)
.L_492:
        /*007c*/ 	.word	0x00000000
        /*0080*/ 	.short	0x0003
        /*0082*/ 	.short	0x0010
        /*0084*/ 	.byte	0x00, 0xf0, 0x11, 0x00


	//----- nvinfo : EIATTR_KPARAM_INFO
	.align		4
.L_493:
        /*0088*/ 	.byte	0x04, 0x17
        /*008a*/ 	.short	(.L_495 - .L_494)
.L_494:
        /*008c*/ 	.word	0x00000000
        /*0090*/ 	.short	0x0002
        /*0092*/ 	.short	0x0008
        /*0094*/ 	.byte	0x00, 0xf5, 0x21, 0x00


	//----- nvinfo : EIATTR_KPARAM_INFO
	.align		4
.L_495:
        /*0098*/ 	.byte	0x04, 0x17
        /*009a*/ 	.short	(.L_497 - .L_496)
.L_496:
        /*009c*/ 	.word	0x00000000
        /*00a0*/ 	.short	0x0001
        /*00a2*/ 	.short	0x0004
        /*00a4*/ 	.byte	0x00, 0xf0, 0x11, 0x00


	//----- nvinfo : EIATTR_KPARAM_INFO
	.align		4
.L_497:
        /*00a8*/ 	.byte	0x04, 0x17
        /*00aa*/ 	.short	(.L_499 - .L_498)
.L_498:
        /*00ac*/ 	.word	0x00000000
        /*00b0*/ 	.short	0x0000
        /*00b2*/ 	.short	0x0000
        /*00b4*/ 	.byte	0x00, 0xf0, 0x11, 0x00


	//----- nvinfo : EIATTR_SPARSE_MMA_MASK
	.align		4
.L_499:
        /*00b8*/ 	.byte	0x03, 0x50
        /*00ba*/ 	.short	0x0000


	//----- nvinfo : EIATTR_MAXREG_COUNT
	.align		4
        /*00bc*/ 	.byte	0x03, 0x1b
        /*00be*/ 	.short	0x00ff


	//----- nvinfo : EIATTR_MERCURY_ISA_VERSION
	.align		4
        /*00c0*/ 	.byte	0x03, 0x5f
        /*00c2*/ 	.short	0x0101


	//----- nvinfo : EIATTR_VRC_CTA_INIT_COUNT
	.align		4
        /*00c4*/ 	.byte	0x02, 0x4a
	.zero		1
	.zero		1


	//----- nvinfo : EIATTR_EXIT_INSTR_OFFSETS
	.align		4
        /*00c8*/ 	.byte	0x04, 0x1c
        /*00ca*/ 	.short	(.L_501 - .L_500)


	//   ....[0]....
.L_500:
        /*00cc*/ 	.word	0x00000070


	//   ....[1]....
        /*00d0*/ 	.word	0x00000890


	//   ....[2]....
        /*00d4*/ 	.word	0x00000f90


	//----- nvinfo : EIATTR_CRS_STACK_SIZE
	.align		4
.L_501:
        /*00d8*/ 	.byte	0x04, 0x1e
        /*00da*/ 	.short	(.L_503 - .L_502)
.L_502:
        /*00dc*/ 	.word	0x00000000


	//----- nvinfo : EIATTR_CBANK_PARAM_SIZE
	.align		4
.L_503:
        /*00e0*/ 	.byte	0x03, 0x19
        /*00e2*/ 	.short	0x0038


	//----- nvinfo : EIATTR_PARAM_CBANK
	.align		4
        /*00e4*/ 	.byte	0x04, 0x0a
        /*00e6*/ 	.short	(.L_505 - .L_504)
	.align		4
.L_504:
        /*00e8*/ 	.word	index@(.nv.constant0.nearestneighborNCHWBack)
        /*00ec*/ 	.short	0x0380
        /*00ee*/ 	.short	0x0038


	//----- nvinfo : EIATTR_SW_WAR
	.align		4
.L_505:
        /*00f0*/ 	.byte	0x04, 0x36
        /*00f2*/ 	.short	(.L_507 - .L_506)
.L_506:
        /*00f4*/ 	.word	0x00000008
.L_507:


//--------------------- .nv.info.nearestneighborNCHW --------------------------
	.section	.nv.info.nearestneighborNCHW,"",@"SHT_CUDA_INFO"
	.sectionflags	@""
	.align	4


	//----- nvinfo : EIATTR_CUDA_API_VERSION
	.align		4
        /*0000*/ 	.byte	0x04, 0x37
        /*0002*/ 	.short	(.L_509 - .L_508)
.L_508:
        /*0004*/ 	.word	0x00000082


	//----- nvinfo : EIATTR_KPARAM_INFO
	.align		4
.L_509:
        /*0008*/ 	.byte	0x04, 0x17
        /*000a*/ 	.short	(.L_511 - .L_510)
.L_510:
        /*000c*/ 	.word	0x00000000
        /*0010*/ 	.short	0x000a
        /*0012*/ 	.short	0x0030
        /*0014*/ 	.byte	0x00, 0xf5, 0x21, 0x00


	//----- nvinfo : EIATTR_KPARAM_INFO
	.align		4
.L_511:
        /*0018*/ 	.byte	0x04, 0x17
        /*001a*/ 	.short	(.L_513 - .L_512)
.L_512:
        /*001c*/ 	.word	0x00000000
        /*0020*/ 	.short	0x0009
        /*0022*/ 	.short	0x0028
        /*0024*/ 	.byte	0x00, 0xf0, 0x11, 0x00


	//----- nvinfo : EIATTR_KPARAM_INFO
	.align		4
.L_513:
        /*0028*/ 	.byte	0x04, 0x17
        /*002a*/ 	.short	(.L_515 - .L_514)
.L_514:
        /*002c*/ 	.word	0x00000000
        /*0030*/ 	.short	0x0008
        /*0032*/ 	.short	0x0024
        /*0034*/ 	.byte	0x00, 0xf0, 0x11, 0x00


	//----- nvinfo : EIATTR_KPARAM_INFO
	.align		4
.L_515:
        /*0038*/ 	.byte	0x04, 0x17
        /*003a*/ 	.short	(.L_517 - .L_516)
.L_516:
        /*003c*/ 	.word	0x00000000
        /*0040*/ 	.short	0x0007
        /*0042*/ 	.short	0x0020
        /*0044*/ 	.byte	0x00, 0xf0, 0x11, 0x00


	//----- nvinfo : EIATTR_KPARAM_INFO
	.align		4
.L_517:
        /*0048*/ 	.byte	0x04, 0x17
        /*004a*/ 	.short	(.L_519 - .L_518)
.L_518:
        /*004c*/ 	.word	0x00000000
        /*0050*/ 	.short	0x0006
        /*0052*/ 	.short	0x001c
        /*0054*/ 	.byte	0x00, 0xf0, 0x11, 0x00


	//----- nvinfo : EIATTR_KPARAM_INFO
	.align		4
.L_519:
        /*0058*/ 	.byte	0x04, 0x17
        /*005a*/ 	.short	(.L_521 - .L_520)
.L_520:
        /*005c*/ 	.word	0x00000000
        /*0060*/ 	.short	0x0005
        /*0062*/ 	.short	0x0018
        /*0064*/ 	.byte	0x00, 0xf0, 0x11, 0x00


	//----- nvinfo : EIATTR_KPARAM_INFO
	.align		4
.L_521:
        /*0068*/ 	.byte	0x04, 0x17
        /*006a*/ 	.short	(.L_523 - .L_522)
.L_522:
        /*006c*/ 	.word	0x00000000
        /*0070*/ 	.short	0x0004
        /*0072*/ 	.short	0x0014
        /*0074*/ 	.byte	0x00, 0xf0, 0x11, 0x00


	//----- nvinfo : EIATTR_KPARAM_INFO
	.align		4
.L_523:
        /*0078*/ 	.byte	0x04, 0x17
        /*007a*/ 	.short	(.L_525 - .L_524)
.L_524:
        /*007c*/ 	.word	0x00000000
        /*0080*/ 	.short	0x0003
        /*0082*/ 	.short	0x0010
        /*0084*/ 	.byte	0x00, 0xf0, 0x11, 0x00


	//----- nvinfo : EIATTR_KPARAM_INFO
	.align		4
.L_525:
        /*0088*/ 	.byte	0x04, 0x17
        /*008a*/ 	.short	(.L_527 - .L_526)
.L_526:
        /*008c*/ 	.word	0x00000000
        /*0090*/ 	.short	0x0002
        /*0092*/ 	.short	0x0008
        /*0094*/ 	.byte	0x00, 0xf5, 0x21, 0x00


	//----- nvinfo : EIATTR_KPARAM_INFO
	.align		4
.L_527:
        /*0098*/ 	.byte	0x04, 0x17
        /*009a*/ 	.short	(.L_529 - .L_528)
.L_528:
        /*009c*/ 	.word	0x00000000
        /*00a0*/ 	.short	0x0001
        /*00a2*/ 	.short	0x0004
        /*00a4*/ 	.byte	0x00, 0xf0, 0x11, 0x00


	//----- nvinfo : EIATTR_KPARAM_INFO
	.align		4
.L_529:
        /*00a8*/ 	.byte	0x04, 0x17
        /*00aa*/ 	.short	(.L_531 - .L_530)
.L_530:
        /*00ac*/ 	.word	0x00000000
        /*00b0*/ 	.short	0x0000
        /*00b2*/ 	.short	0x0000
        /*00b4*/ 	.byte	0x00, 0xf0, 0x11, 0x00


	//----- nvinfo : EIATTR_SPARSE_MMA_MASK
	.align		4
.L_531:
        /*00b8*/ 	.byte	0x03, 0x50
        /*00ba*/ 	.short	0x0000


	//----- nvinfo : EIATTR_MAXREG_COUNT
	.align		4
        /*00bc*/ 	.byte	0x03, 0x1b
        /*00be*/ 	.short	0x00ff


	//----- nvinfo : EIATTR_MERCURY_ISA_VERSION
	.align		4
        /*00c0*/ 	.byte	0x03, 0x5f
        /*00c2*/ 	.short	0x0101


	//----- nvinfo : EIATTR_VRC_CTA_INIT_COUNT
	.align		4
        /*00c4*/ 	.byte	0x02, 0x4a
	.zero		1
	.zero		1


	//----- nvinfo : EIATTR_EXIT_INSTR_OFFSETS
	.align		4
        /*00c8*/ 	.byte	0x04, 0x1c
        /*00ca*/ 	.short	(.L_533 - .L_532)


	//   ....[0]....
.L_532:
        /*00cc*/ 	.word	0x00000070


	//   ....[1]....
        /*00d0*/ 	.word	0x00000880


	//   ....[2]....
        /*00d4*/ 	.word	0x00000f90


	//----- nvinfo : EIATTR_CRS_STACK_SIZE
	.align		4
.L_533:
        /*00d8*/ 	.byte	0x04, 0x1e
        /*00da*/ 	.short	(.L_535 - .L_534)
.L_534:
        /*00dc*/ 	.word	0x00000000


	//----- nvinfo : EIATTR_CBANK_PARAM_SIZE
	.align		4
.L_535:
        /*00e0*/ 	.byte	0x03, 0x19
        /*00e2*/ 	.short	0x0038


	//----- nvinfo : EIATTR_PARAM_CBANK
	.align		4
        /*00e4*/ 	.byte	0x04, 0x0a
        /*00e6*/ 	.short	(.L_537 - .L_536)
	.align		4
.L_536:
        /*00e8*/ 	.word	index@(.nv.constant0.nearestneighborNCHW)
        /*00ec*/ 	.short	0x0380
        /*00ee*/ 	.short	0x0038


	//----- nvinfo : EIATTR_SW_WAR
	.align		4
.L_537:
        /*00f0*/ 	.byte	0x04, 0x36
        /*00f2*/ 	.short	(.L_539 - .L_538)
.L_538:
        /*00f4*/ 	.word	0x00000008
.L_539:


//--------------------- .nv.info.nearestneighborNHWC --------------------------
	.section	.nv.info.nearestneighborNHWC,"",@"SHT_CUDA_INFO"
	.sectionflags	@""
	.align	4


	//----- nvinfo : EIATTR_CUDA_API_VERSION
	.align		4
        /*0000*/ 	.byte	0x04, 0x37
        /*0002*/ 	.short	(.L_541 - .L_540)
.L_540:
        /*0004*/ 	.word	0x00000082


	//----- nvinfo : EIATTR_KPARAM_INFO
	.align		4
.L_541:
        /*0008*/ 	.byte	0x04, 0x17
        /*000a*/ 	.short	(.L_543 - .L_542)
.L_542:
        /*000c*/ 	.word	0x00000000
        /*0010*/ 	.short	0x000a
        /*0012*/ 	.short	0x0030
        /*0014*/ 	.byte	0x00, 0xf5, 0x21, 0x00


	//----- nvinfo : EIATTR_KPARAM_INFO
	.align		4
.L_543:
        /*0018*/ 	.byte	0x04, 0x17
        /*001a*/ 	.short	(.L_545 - .L_544)
.L_544:
        /*001c*/ 	.word	0x00000000
        /*0020*/ 	.short	0x0009
        /*0022*/ 	.short	0x0028
        /*0024*/ 	.byte	0x00, 0xf0, 0x11, 0x00


	//----- nvinfo : EIATTR_KPARAM_INFO
	.align		4
.L_545:
        /*0028*/ 	.byte	0x04, 0x17
        /*002a*/ 	.short	(.L_547 - .L_546)
.L_546:
        /*002c*/ 	.word	0x00000000
        /*0030*/ 	.short	0x0008
        /*0032*/ 	.short	0x0024
        /*0034*/ 	.byte	0x00, 0xf0, 0x11, 0x00


	//----- nvinfo : EIATTR_KPARAM_INFO
	.align		4
.L_547:
        /*0038*/ 	.byte	0x04, 0x17
        /*003a*/ 	.short	(.L_549 - .L_548)
.L_548:
        /*003c*/ 	.word	0x00000000
        /*0040*/ 	.short	0x0007
        /*0042*/ 	.short	0x0020
        /*0044*/ 	.byte	0x00, 0xf0, 0x11, 0x00


	//----- nvinfo : EIATTR_KPARAM_INFO
	.align		4
.L_549:
        /*0048*/ 	.byte	0x04, 0x17
        /*004a*/ 	.short	(.L_551 - .L_550)
.L_550:
        /*004c*/ 	.word	0x00000000
        /*0050*/ 	.short	0x0006
        /*0052*/ 	.short	0x001c
        /*0054*/ 	.byte	0x00, 0xf0, 0x11, 0x00


	//----- nvinfo : EIATTR_KPARAM_INFO
	.align		4
.L_551:
        /*0058*/ 	.byte	0x04, 0x17
        /*005a*/ 	.short	(.L_553 - .L_552)
.L_552:
        /*005c*/ 	.word	0x00000000
        /*0060*/ 	.short	0x0005
        /*0062*/ 	.short	0x0018
        /*0064*/ 	.byte	0x00, 0xf0, 0x11, 0x00


	//----- nvinfo : EIATTR_KPARAM_INFO
	.align		4
.L_553:
        /*0068*/ 	.byte	0x04, 0x17
        /*006a*/ 	.short	(.L_555 - .L_554)
.L_554:
        /*006c*/ 	.word	0x00000000
        /*0070*/ 	.short	0x0004
        /*0072*/ 	.short	0x0014
        /*0074*/ 	.byte	0x00, 0xf0, 0x11, 0x00


	//----- nvinfo : EIATTR_KPARAM_INFO
	.align		4
.L_555:
        /*0078*/ 	.byte	0x04, 0x17
        /*007a*/ 	.short	(.L_557 - .L_556)
.L_556:
        /*007c*/ 	.word	0x00000000
        /*0080*/ 	.short	0x0003
        /*0082*/ 	.short	0x0010
        /*0084*/ 	.byte	0x00, 0xf0, 0x11, 0x00


	//----- nvinfo : EIATTR_KPARAM_INFO
	.align		4
.L_557:
        /*0088*/ 	.byte	0x04, 0x17
        /*008a*/ 	.short	(.L_559 - .L_558)
.L_558:
        /*008c*/ 	.word	0x00000000
        /*0090*/ 	.short	0x0002
        /*0092*/ 	.short	0x0008
        /*0094*/ 	.byte	0x00, 0xf5, 0x21, 0x00


	//----- nvinfo : EIATTR_KPARAM_INFO
	.align		4
.L_559:
        /*0098*/ 	.byte	0x04, 0x17
        /*009a*/ 	.short	(.L_561 - .L_560)
.L_560:
        /*009c*/ 	.word	0x00000000
        /*00a0*/ 	.short	0x0001
        /*00a2*/ 	.short	0x0004
        /*00a4*/ 	.byte	0x00, 0xf0, 0x11, 0x00


	//----- nvinfo : EIATTR_KPARAM_INFO
	.align		4
.L_561:
        /*00a8*/ 	.byte	0x04, 0x17
        /*00aa*/ 	.short	(.L_563 - .L_562)
.L_562:
        /*00ac*/ 	.word	0x00000000
        /*00b0*/ 	.short	0x0000
        /*00b2*/ 	.short	0x0000
        /*00b4*/ 	.byte	0x00, 0xf0, 0x11, 0x00


	//----- nvinfo : EIATTR_SPARSE_MMA_MASK
	.align		4
.L_563:
        /*00b8*/ 	.byte	0x03, 0x50
        /*00ba*/ 	.short	0x0000


	//----- nvinfo : EIATTR_MAXREG_COUNT
	.align		4
        /*00bc*/ 	.byte	0x03, 0x1b
        /*00be*/ 	.short	0x00ff


	//----- nvinfo : EIATTR_MERCURY_ISA_VERSION
	.align		4
        /*00c0*/ 	.byte	0x03, 0x5f
        /*00c2*/ 	.short	0x0101


	//----- nvinfo : EIATTR_VRC_CTA_INIT_COUNT
	.align		4
        /*00c4*/ 	.byte	0x02, 0x4a
	.zero		1
	.zero		1


	//----- nvinfo : EIATTR_EXIT_INSTR_OFFSETS
	.align		4
        /*00c8*/ 	.byte	0x04, 0x1c
        /*00ca*/ 	.short	(.L_565 - .L_564)


	//   ....[0]....
.L_564:
        /*00cc*/ 	.word	0x00000070


	//   ....[1]....
        /*00d0*/ 	.word	0x000008d0


	//   ....[2]....
        /*00d4*/ 	.word	0x00001000


	//----- nvinfo : EIATTR_CRS_STACK_SIZE
	.align		4
.L_565:
        /*00d8*/ 	.byte	0x04, 0x1e
        /*00da*/ 	.short	(.L_567 - .L_566)
.L_566:
        /*00dc*/ 	.word	0x00000000


	//----- nvinfo : EIATTR_CBANK_PARAM_SIZE
	.align		4
.L_567:
        /*00e0*/ 	.byte	0x03, 0x19
        /*00e2*/ 	.short	0x0038


	//----- nvinfo : EIATTR_PARAM_CBANK
	.align		4
        /*00e4*/ 	.byte	0x04, 0x0a
        /*00e6*/ 	.short	(.L_569 - .L_568)
	.align		4
.L_568:
        /*00e8*/ 	.word	index@(.nv.constant0.nearestneighborNHWC)
        /*00ec*/ 	.short	0x0380
        /*00ee*/ 	.short	0x0038


	//----- nvinfo : EIATTR_SW_WAR
	.align		4
.L_569:
        /*00f0*/ 	.byte	0x04, 0x36
        /*00f2*/ 	.short	(.L_571 - .L_570)
.L_570:
        /*00f4*/ 	.word	0x00000008
.L_571:


//--------------------- .nv.info.ShapetoBatch4DNCHW --------------------------
	.section	.nv.info.ShapetoBatch4DNCHW,"",@"SHT_CUDA_INFO"
	.sectionflags	@""
	.align	4


	//----- nvinfo : EIATTR_CUDA_API_VERSION
	.align		4
        /*0000*/ 	.byte	0x04, 0x37
        /*0002*/ 	.short	(.L_573 - .L_572)
.L_572:
        /*0004*/ 	.word	0x00000082


	//----- nvinfo : EIATTR_KPARAM_INFO
	.align		4
.L_573:
        /*0008*/ 	.byte	0x04, 0x17
        /*000a*/ 	.short	(.L_575 - .L_574)
.L_574:
        /*000c*/ 	.word	0x00000000
        /*0010*/ 	.short	0x000b
        /*0012*/ 	.short	0x0038
        /*0014*/ 	.byte	0x00, 0xf0, 0x11, 0x00


	//----- nvinfo : EIATTR_KPARAM_INFO
	.align		4
.L_575:
        /*0018*/ 	.byte	0x04, 0x17
        /*001a*/ 	.short	(.L_577 - .L_576)
.L_576:
        /*001c*/ 	.word	0x00000000
        /*0020*/ 	.short	0x000a
        /*0022*/ 	.short	0x0030
        /*0024*/ 	.byte	0x00, 0xf5, 0x21, 0x00


	//----- nvinfo : EIATTR_KPARAM_INFO
	.align		4
.L_577:
        /*0028*/ 	.byte	0x04, 0x17
        /*002a*/ 	.short	(.L_579 - .L_578)
.L_578:
        /*002c*/ 	.word	0x00000000
        /*0030*/ 	.short	0x0009
        /*0032*/ 	.short	0x0028
        /*0034*/ 	.byte	0x00, 0xf5, 0x21, 0x00


	//----- nvinfo : EIATTR_KPARAM_INFO
	.align		4
.L_579:
        /*0038*/ 	.byte	0x04, 0x17
        /*003a*/ 	.short	(.L_581 - .L_580)
.L_580:
        /*003c*/ 	.word	0x00000000
        /*0040*/ 	.short	0x0008
        /*0042*/ 	.short	0x0020
        /*0044*/ 	.byte	0x00, 0xf0, 0x11, 0x00


	//----- nvinfo : EIATTR_KPARAM_INFO
	.align		4
.L_581:
        /*0048*/ 	.byte	0x04, 0x17
        /*004a*/ 	.short	(.L_583 - .L_582)
.L_582:
        /*004c*/ 	.word	0x00000000
        /*0050*/ 	.short	0x0007
        /*0052*/ 	.short	0x001c
        /*0054*/ 	.byte	0x00, 0xf0, 0x11, 0x00


	//----- nvinfo : EIATTR_KPARAM_INFO
	.align		4
.L_583:
        /*0058*/ 	.byte	0x04, 0x17
        /*005a*/ 	.short	(.L_585 - .L_584)
.L_584:
        /*005c*/ 	.word	0x00000000
        /*0060*/ 	.short	0x0006
        /*0062*/ 	.short	0x0018
        /*0064*/ 	.byte	0x00, 0xf0, 0x11, 0x00


	//----- nvinfo : EIATTR_KPARAM_INFO
	.align		4
.L_585:
        /*0068*/ 	.byte	0x04, 0x17
        /*006a*/ 	.short	(.L_587 - .L_586)
.L_586:
        /*006c*/ 	.word	0x00000000
        /*0070*/ 	.short	0x0005
        /*0072*/ 	.short	0x0014
        /*0074*/ 	.byte	0x00, 0xf0, 0x11, 0x00


	//----- nvinfo : EIATTR_KPARAM_INFO
	.align		4
.L_587:
        /*0078*/ 	.byte	0x04, 0x17
        /*007a*/ 	.short	(.L_589 - .L_588)
.L_588:
        /*007c*/ 	.word	0x00000000
        /*0080*/ 	.short	0x0004
        /*0082*/ 	.short	0x0010
        /*0084*/ 	.byte	0x00, 0xf0, 0x11, 0x00


	//----- nvinfo : EIATTR_KPARAM_INFO
	.align		4
.L_589:
        /*0088*/ 	.byte	0x04, 0x17
        /*008a*/ 	.short	(.L_591 - .L_590)
.L_590:
        /*008c*/ 	.word	0x00000000
        /*0090*/ 	.short	0x0003
        /*0092*/ 	.short	0x000c
        /*0094*/ 	.byte	0x00, 0xf0, 0x11, 0x00


	//----- nvinfo : EIATTR_KPARAM_INFO
	.align		4
.L_591:
        /*0098*/ 	.byte	0x04, 0x17
        /*009a*/ 	.short	(.L_593 - .L_592)
.L_592:
        /*009c*/ 	.word	0x00000000
        /*00a0*/ 	.short	0x0002
        /*00a2*/ 	.short	0x0008
        /*00a4*/ 	.byte	0x00, 0xf0, 0x11, 0x00


	//----- nvinfo : EIATTR_KPARAM_INFO
	.align		4
.L_593:
        /*00a8*/ 	.byte	0x04, 0x17
        /*00aa*/ 	.short	(.L_595 - .L_594)
.L_594:
        /*00ac*/ 	.word	0x00000000
        /*00b0*/ 	.short	0x0001
        /*00b2*/ 	.short	0x0004
        /*00b4*/ 	.byte	0x00, 0xf0, 0x11, 0x00


	//----- nvinfo : EIATTR_KPARAM_INFO
	.align		4
.L_595:
        /*00b8*/ 	.byte	0x04, 0x17
        /*00ba*/ 	.short	(.L_597 - .L_596)
.L_596:
        /*00bc*/ 	.word	0x00000000
        /*00c0*/ 	.short	0x0000
        /*00c2*/ 	.short	0x0000
        /*00c4*/ 	.byte	0x00, 0xf0, 0x11, 0x00


	//----- nvinfo : EIATTR_SPARSE_MMA_MASK
	.align		4
.L_597:
        /*00c8*/ 	.byte	0x03, 0x50
        /*00ca*/ 	.short	0x0000


	//----- nvinfo : EIATTR_MAXREG_COUNT
	.align		4
        /*00cc*/ 	.byte	0x03, 0x1b
        /*00ce*/ 	.short	0x00ff


	//----- nvinfo : EIATTR_MERCURY_ISA_VERSION
	.align		4
        /*00d0*/ 	.byte	0x03, 0x5f
        /*00d2*/ 	.short	0x0101


	//----- nvinfo : EIATTR_VRC_CTA_INIT_COUNT
	.align		4
        /*00d4*/ 	.byte	0x02, 0x4a
	.zero		1
	.zero		1


	//----- nvinfo : EIATTR_EXIT_INSTR_OFFSETS
	.align		4
        /*00d8*/ 	.byte	0x04, 0x1c
        /*00da*/ 	.short	(.L_599 - .L_598)


	//   ....[0]....
.L_598:
        /*00dc*/ 	.word	0x00000030


	//   ....[1]....
        /*00e0*/ 	.word	0x00000080


	//   ....[2]....
        /*00e4*/ 	.word	0x00000600


	//   ....[3]....
        /*00e8*/ 	.word	0x00000b00


	//----- nvinfo : EIATTR_CRS_STACK_SIZE
	.align		4
.L_599:
        /*00ec*/ 	.byte	0x04, 0x1e
        /*00ee*/ 	.short	(.L_601 - .L_600)
.L_600:
        /*00f0*/ 	.word	0x00000000


	//----- nvinfo : EIATTR_CBANK_PARAM_SIZE
	.align		4
.L_601:
        /*00f4*/ 	.byte	0x03, 0x19
        /*00f6*/ 	.short	0x003c


	//----- nvinfo : EIATTR_PARAM_CBANK
	.align		4
        /*00f8*/ 	.byte	0x04, 0x0a
        /*00fa*/ 	.short	(.L_603 - .L_602)
	.align		4
.L_602:
        /*00fc*/ 	.word	index@(.nv.constant0.ShapetoBatch4DNCHW)
        /*0100*/ 	.short	0x0380
        /*0102*/ 	.short	0x003c


	//----- nvinfo : EIATTR_SW_WAR
	.align		4
.L_603:
        /*0104*/ 	.byte	0x04, 0x36
        /*0106*/ 	.short	(.L_605 - .L_604)
.L_604:
        /*0108*/ 	.word	0x00000008
.L_605:


//--------------------- .nv.info.ShapetoBatch4DNHWC --------------------------
	.section	.nv.info.ShapetoBatch4DNHWC,"",@"SHT_CUDA_INFO"
	.sectionflags	@""
	.align	4


	//----- nvinfo : EIATTR_CUDA_API_VERSION
	.align		4
        /*0000*/ 	.byte	0x04, 0x37
        /*0002*/ 	.short	(.L_607 - .L_606)
.L_606:
        /*0004*/ 	.word	0x00000082


	//----- nvinfo : EIATTR_KPARAM_INFO
	.align		4
.L_607:
        /*0008*/ 	.byte	0x04, 0x17
        /*000a*/ 	.short	(.L_609 - .L_608)
.L_608:
        /*000c*/ 	.word	0x00000000
        /*0010*/ 	.short	0x000b
        /*0012*/ 	.short	0x0038
        /*0014*/ 	.byte	0x00, 0xf0, 0x11, 0x00


	//----- nvinfo : EIATTR_KPARAM_INFO
	.align		4
.L_609:
        /*0018*/ 	.byte	0x04, 0x17
        /*001a*/ 	.short	(.L_611 - .L_610)
.L_610:
        /*001c*/ 	.word	0x00000000
        /*0020*/ 	.short	0x000a
        /*0022*/ 	.short	0x0030
        /*0024*/ 	.byte	0x00, 0xf5, 0x21, 0x00


	//----- nvinfo : EIATTR_KPARAM_INFO
	.align		4
.L_611:
        /*0028*/ 	.byte	0x04, 0x17
        /*002a*/ 	.short	(.L_613 - .L_612)
.L_612:
        /*002c*/ 	.word	0x00000000
        /*0030*/ 	.short	0x0009
        /*0032*/ 	.short	0x0028
        /*0034*/ 	.byte	0x00, 0xf5, 0x21, 0x00


	//----- nvinfo : EIATTR_KPARAM_INFO
	.align		4
.L_613:
        /*0038*/ 	.byte	0x04, 0x17
        /*003a*/ 	.short	(.L_615 - .L_614)
.L_614:
        /*003c*/ 	.word	0x00000000
        /*0040*/ 	.short	0x0008
        /*0042*/ 	.short	0x0020
        /*0044*/ 	.byte	0x00, 0xf0, 0x11, 0x00


	//----- nvinfo : EIATTR_KPARAM_INFO
	.align		4
.L_615:
        /*0048*/ 	.byte	0x04, 0x17
        /*004a*/ 	.short	(.L_617 - .L_616)
.L_616:
        /*004c*/ 	.word	0x00000000
        /*0050*/ 	.short	0x0007
        /*0052*/ 	.short	0x001c
        /*0054*/ 	.byte	0x00, 0xf0, 0x11, 0x00


	//----- nvinfo : EIATTR_KPARAM_INFO
	.align		4
.L_617:
        /*0058*/ 	.byte	0x04, 0x17
        /*005a*/ 	.short	(.L_619 - .L_618)
.L_618:
        /*005c*/ 	.word	0x00000000
        /*0060*/ 	.short	0x0006
        /*0062*/ 	.short	0x0018
        /*0064*/ 	.byte	0x00, 0xf0, 0x11, 0x00


	//----- nvinfo : EIATTR_KPARAM_INFO
	.align		4
.L_619:
        /*0068*/ 	.byte	0x04, 0x17
        /*006a*/ 	.short	(.L_621 - .L_620)
.L_620:
        /*006c*/ 	.word	0x00000000
        /*0070*/ 	.short	0x0005
        /*0072*/ 	.short	0x0014
        /*0074*/ 	.byte	0x00, 0xf0, 0x11, 0x00


	//----- nvinfo : EIATTR_KPARAM_INFO
	.align		4
.L_621:
        /*0078*/ 	.byte	0x04, 0x17
        /*007a*/ 	.short	(.L_623 - .L_622)
.L_622:
        /*007c*/ 	.word	0x00000000
        /*0080*/ 	.short	0x0004
        /*0082*/ 	.short	0x0010
        /*0084*/ 	.byte	0x00, 0xf0, 0x11, 0x00


	//----- nvinfo : EIATTR_KPARAM_INFO
	.align		4
.L_623:
        /*0088*/ 	.byte	0x04, 0x17
        /*008a*/ 	.short	(.L_625 - .L_624)
.L_624:
        /*008c*/ 	.word	0x00000000
        /*0090*/ 	.short	0x0003
        /*0092*/ 	.short	0x000c
        /*0094*/ 	.byte	0x00, 0xf0, 0x11, 0x00


	//----- nvinfo : EIATTR_KPARAM_INFO
	.align		4
.L_625:
        /*0098*/ 	.byte	0x04, 0x17
        /*009a*/ 	.short	(.L_627 - .L_626)
.L_626:
        /*009c*/ 	.word	0x00000000
        /*00a0*/ 	.short	0x0002
        /*00a2*/ 	.short	0x0008
        /*00a4*/ 	.byte	0x00, 0xf0, 0x11, 0x00


	//----- nvinfo : EIATTR_KPARAM_INFO
	.align		4
.L_627:
        /*00a8*/ 	.byte	0x04, 0x17
        /*00aa*/ 	.short	(.L_629 - .L_628)
.L_628:
        /*00ac*/ 	.word	0x00000000
        /*00b0*/ 	.short	0x0001
        /*00b2*/ 	.short	0x0004
        /*00b4*/ 	.byte	0x00, 0xf0, 0x11, 0x00


	//----- nvinfo : EIATTR_KPARAM_INFO
	.align		4
.L_629:
        /*00b8*/ 	.byte	0x04, 0x17
        /*00ba*/ 	.short	(.L_631 - .L_630)
.L_630:
        /*00bc*/ 	.word	0x00000000
        /*00c0*/ 	.short	0x0000
        /*00c2*/ 	.short	0x0000
        /*00c4*/ 	.byte	0x00, 0xf0, 0x11, 0x00


	//----- nvinfo : EIATTR_SPARSE_MMA_MASK
	.align		4
.L_631:
        /*00c8*/ 	.byte	0x03, 0x50
        /*00ca*/ 	.short	0x0000


	//----- nvinfo : EIATTR_MAXREG_COUNT
	.align		4
        /*00cc*/ 	.byte	0x03, 0x1b
        /*00ce*/ 	.short	0x00ff


	//----- nvinfo : EIATTR_MERCURY_ISA_VERSION
	.align		4
        /*00d0*/ 	.byte	0x03, 0x5f
        /*00d2*/ 	.short	0x0101


	//----- nvinfo : EIATTR_VRC_CTA_INIT_COUNT
	.align		4
        /*00d4*/ 	.byte	0x02, 0x4a
	.zero		1
	.zero		1


	//----- nvinfo : EIATTR_EXIT_INSTR_OFFSETS
	.align		4
        /*00d8*/ 	.byte	0x04, 0x1c
        /*00da*/ 	.short	(.L_633 - .L_632)


	//   ....[0]....
.L_632:
        /*00dc*/ 	.word	0x00000030


	//   ....[1]....
        /*00e0*/ 	.word	0x00000090


	//   ....[2]....
        /*00e4*/ 	.word	0x00000600


	//   ....[3]....
        /*00e8*/ 	.word	0x00000a80


	//----- nvinfo : EIATTR_CRS_STACK_SIZE
	.align		4
.L_633:
        /*00ec*/ 	.byte	0x04, 0x1e
        /*00ee*/ 	.short	(.L_635 - .L_634)
.L_634:
        /*00f0*/ 	.word	0x00000000


	//----- nvinfo : EIATTR_CBANK_PARAM_SIZE
	.align		4
.L_635:
        /*00f4*/ 	.byte	0x03, 0x19
        /*00f6*/ 	.short	0x003c


	//----- nvinfo : EIATTR_PARAM_CBANK
	.align		4
        /*00f8*/ 	.byte	0x04, 0x0a
        /*00fa*/ 	.short	(.L_637 - .L_636)
	.align		4
.L_636:
        /*00fc*/ 	.word	index@(.nv.constant0.ShapetoBatch4DNHWC)
        /*0100*/ 	.short	0x0380
        /*0102*/ 	.short	0x003c


	//----- nvinfo : EIATTR_SW_WAR
	.align		4
.L_637:
        /*0104*/ 	.byte	0x04, 0x36
        /*0106*/ 	.short	(.L_639 - .L_638)
.L_638:
        /*0108*/ 	.word	0x00000008
.L_639:


//--------------------- .nv.info.Transpose        --------------------------
	.section	.nv.info.Transpose,"",@"SHT_CUDA_INFO"
	.sectionflags	@""
	.align	4


	//----- nvinfo : EIATTR_CUDA_API_VERSION
	.align		4
        /*0000*/ 	.byte	0x04, 0x37
        /*0002*/ 	.short	(.L_641 - .L_640)
.L_640:
        /*0004*/ 	.word	0x00000082


	//----- nvinfo : EIATTR_KPARAM_INFO
	.align		4
.L_641:
        /*0008*/ 	.byte	0x04, 0x17
        /*000a*/ 	.short	(.L_643 - .L_642)
.L_642:
        /*000c*/ 	.word	0x00000000
        /*0010*/ 	.short	0x0004
        /*0012*/ 	.short	0x0020
        /*0014*/ 	.byte	0x00, 0xf5, 0x21, 0x00


	//----- nvinfo : EIATTR_KPARAM_INFO
	.align		4
.L_643:
        /*0018*/ 	.byte	0x04, 0x17
        /*001a*/ 	.short	(.L_645 - .L_644)
.L_644:
        /*001c*/ 	.word	0x00000000
        /*0020*/ 	.short	0x0003
        /*0022*/ 	.short	0x0018
        /*0024*/ 	.byte	0x00, 0xf0, 0x11, 0x00


	//----- nvinfo : EIATTR_KPARAM_INFO
	.align		4
.L_645:
        /*0028*/ 	.byte	0x04, 0x17
        /*002a*/ 	.short	(.L_647 - .L_646)
.L_646:
        /*002c*/ 	.word	0x00000000
        /*0030*/ 	.short	0x0002
        /*0032*/ 	.short	0x0010
        /*0034*/ 	.byte	0x00, 0xf5, 0x21, 0x00


	//----- nvinfo : EIATTR_KPARAM_INFO
	.align		4
.L_647:
        /*0038*/ 	.byte	0x04, 0x17
        /*003a*/ 	.short	(.L_649 - .L_648)
.L_648:
        /*003c*/ 	.word	0x00000000
        /*0040*/ 	.short	0x0001
        /*0042*/ 	.short	0x0008
        /*0044*/ 	.byte	0x00, 0xf5, 0x21, 0x00


	//----- nvinfo : EIATTR_KPARAM_INFO
	.align		4
.L_649:
        /*0048*/ 	.byte	0x04, 0x17
        /*004a*/ 	.short	(.L_651 - .L_650)
.L_650:
        /*004c*/ 	.word	0x00000000
        /*0050*/ 	.short	0x0000
        /*0052*/ 	.short	0x0000
        /*0054*/ 	.byte	0x00, 0xf0, 0x11, 0x00


	//----- nvinfo : EIATTR_SPARSE_MMA_MASK
	.align		4
.L_651:
        /*0058*/ 	.byte	0x03, 0x50
        /*005a*/ 	.short	0x0000


	//----- nvinfo : EIATTR_MAXREG_COUNT
	.align		4
        /*005c*/ 	.byte	0x03, 0x1b
        /*005e*/ 	.short	0x00ff


	//----- nvinfo : EIATTR_MERCURY_ISA_VERSION
	.align		4
        /*0060*/ 	.byte	0x03, 0x5f
        /*0062*/ 	.short	0x0101


	//----- nvinfo : EIATTR_VRC_CTA_INIT_COUNT
	.align		4
        /*0064*/ 	.byte	0x02, 0x4a
	.zero		1
	.zero		1


	//----- nvinfo : EIATTR_EXIT_INSTR_OFFSETS
	.align		4
        /*0068*/ 	.byte	0x04, 0x1c
        /*006a*/ 	.short	(.L_653 - .L_652)


	//   ....[0]....
.L_652:
        /*006c*/ 	.word	0x00000070


	//   ....[1]....
        /*0070*/ 	.word	0x00000160


	//   ....[2]....
        /*0074*/ 	.word	0x00002530


	//----- nvinfo : EIATTR_CRS_STACK_SIZE
	.align		4
.L_653:
        /*0078*/ 	.byte	0x04, 0x1e
        /*007a*/ 	.short	(.L_655 - .L_654)
.L_654:
        /*007c*/ 	.word	0x00000000


	//----- nvinfo : EIATTR_CBANK_PARAM_SIZE
	.align		4
.L_655:
        /*0080*/ 	.byte	0x03, 0x19
        /*0082*/ 	.short	0x0028


	//----- nvinfo : EIATTR_PARAM_CBANK
	.align		4
        /*0084*/ 	.byte	0x04, 0x0a
        /*0086*/ 	.short	(.L_657 - .L_656)
	.align		4
.L_656:
        /*0088*/ 	.word	index@(.nv.constant0.Transpose)
        /*008c*/ 	.short	0x0380
        /*008e*/ 	.short	0x0028


	//----- nvinfo : EIATTR_SW_WAR
	.align		4
.L_657:
        /*0090*/ 	.byte	0x04, 0x36
        /*0092*/ 	.short	(.L_659 - .L_658)
.L_658:
        /*0094*/ 	.word	0x00000008
.L_659:


//--------------------- .nv.callgraph             --------------------------
	.section	.nv.callgraph,"",@"SHT_CUDA_CALLGRAPH"
	.align	4
	.sectionentsize	8
	.align		4
        /*0000*/ 	.word	0x00000000
	.align		4
        /*0004*/ 	.word	0xffffffff
	.align		4
        /*0008*/ 	.word	0x00000000
	.align		4
        /*000c*/ 	.word	0xfffffffe
	.align		4
        /*0010*/ 	.word	0x00000000
	.align		4
        /*0014*/ 	.word	0xfffffffd
	.align		4
        /*0018*/ 	.word	0x00000000
	.align		4
        /*001c*/ 	.word	0xfffffffc


//--------------------- .text.MSELoss             --------------------------
	.section	.text.MSELoss,"ax",@progbits
	.align	128
        .global         MSELoss
        .type           MSELoss,@function
        .size           MSELoss,(.L_x_225 - MSELoss)
        .other          MSELoss,@"STO_CUDA_ENTRY STV_DEFAULT"
MSELoss:
.text.MSELoss:
[----:B------:R-:W-:Y:S01]  /*0000*/  LDC R1, c[0x0][0x37c] ;  /* 0x0000df00ff017b82 */ /* 0x000fe20000000800 */
[----:B------:R-:W0:Y:S07]  /*0010*/  S2R R0, SR_TID.X ;  /* 0x0000000000007919 */ /* 0x000e2e0000002100 */
[----:B------:R-:W0:Y:S01]  /*0020*/  S2UR UR6, SR_CTAID.X ;  /* 0x00000000000679c3 */ /* 0x000e220000002500 */
[----:B------:R-:W1:Y:S01]  /*0030*/  LDCU UR7, c[0x0][0x380] ;  /* 0x00007000ff0777ac */ /* 0x000e620008000800 */
[----:B------:R-:W2:Y:S06]  /*0040*/  LDCU.64 UR4, c[0x0][0x358] ;  /* 0x00006b00ff0477ac */ /* 0x000eac0008000a00 */
[----:B------:R-:W0:Y:S08]  /*0050*/  LDC R17, c[0x0][0x360] ;  /* 0x0000d800ff117b82 */ /* 0x000e300000000800 */
[----:B------:R-:W2:Y:S01]  /*0060*/  LDC.64 R2, c[0x0][0x3a0] ;  /* 0x0000e800ff027b82 */ /* 0x000ea20000000a00 */
[----:B0-----:R-:W-:-:S05]  /*0070*/  IMAD R0, R17, UR6, R0 ;  /* 0x0000000611007c24 */ /* 0x001fca000f8e0200 */
[----:B-1----:R-:W-:Y:S01]  /*0080*/  ISETP.GE.AND P0, PT, R0, UR7, PT ;  /* 0x0000000700007c0c */ /* 0x002fe2000bf06270 */
[----:B--2---:R0:W-:-:S12]  /*0090*/  STG.E desc[UR4][R2.64], RZ ;  /* 0x000000ff02007986 */ /* 0x0041d8000c101904 */
[----:B0-----:R-:W-:Y:S05]  /*00a0*/  @P0 EXIT ;  /* 0x000000000000094d */ /* 0x001fea0003800000 */
[----:B------:R-:W0:Y:S01]  /*00b0*/  LDC.64 R4, c[0x0][0x388] ;  /* 0x0000e200ff047b82 */ /* 0x000e220000000a00 */
[----:B------:R-:W1:Y:S07]  /*00c0*/  LDCU UR6, c[0x0][0x370] ;  /* 0x00006e00ff0677ac */ /* 0x000e6e0008000800 */
[----:B------:R-:W2:Y:S08]  /*00d0*/  LDC.64 R6, c[0x0][0x390] ;  /* 0x0000e400ff067b82 */ /* 0x000eb00000000a00 */
[----:B------:R-:W3:Y:S01]  /*00e0*/  LDC.64 R8, c[0x0][0x398] ;  /* 0x0000e600ff087b82 */ /* 0x000ee20000000a00 */
[----:B-1----:R-:W-:-:S07]  /*00f0*/  IMAD R17, R17, UR6, RZ ;  /* 0x0000000611117c24 */ /* 0x002fce000f8e02ff */
.L_x_0:
[----:B---3--:R-:W-:-:S04]  /*0100*/  IMAD.WIDE R10, R0, 0x4, R8 ;  /* 0x00000004000a7825 */ /* 0x008fc800078e0208 */
[C---:B--2---:R-:W-:Y:S02]  /*0110*/  IMAD.WIDE R12, R0.reuse, 0x4, R6 ;  /* 0x00000004000c7825 */ /* 0x044fe400078e0206 */
[----:B------:R-:W2:Y:S04]  /*0120*/  LDG.E R10, desc[UR4][R10.64] ;  /* 0x000000040a0a7981 */ /* 0x000ea8000c1e1900 */
[----:B------:R-:W2:Y:S01]  /*0130*/  LDG.E R13, desc[UR4][R12.64] ;  /* 0x000000040c0d7981 */ /* 0x000ea2000c1e1900 */
[----:B01----:R-:W-:Y:S01]  /*0140*/  IMAD.WIDE R14, R0, 0x4, R4 ;  /* 0x00000004000e7825 */ /* 0x003fe200078e0204 */
[----:B------:R-:W-:-:S04]  /*0150*/  IADD3 R0, PT, PT, R17, R0, RZ ;  /* 0x0000000011007210 */ /* 0x000fc80007ffe0ff */
[----:B------:R-:W-:Y:S01]  /*0160*/  ISETP.GE.AND P0, PT, R0, UR7, PT ;  /* 0x0000000700007c0c */ /* 0x000fe2000bf06270 */
[----:B--2---:R-:W-:-:S04]  /*0170*/  FADD R19, R10, -R13 ;  /* 0x8000000d0a137221 */ /* 0x004fc80000000000 */
[----:B------:R-:W-:Y:S01]  /*0180*/  FMUL.D2 R21, R19, R19 ;  /* 0x0000001313157220 */ /* 0x000fe20000300000 */
[----:B------:R1:W-:Y:S04]  /*0190*/  STG.E desc[UR4][R14.64], R19 ;  /* 0x000000130e007986 */ /* 0x0003e8000c101904 */
[----:B------:R1:W-:Y:S03]  /*01a0*/  REDG.E.ADD.F32.FTZ.RN.STRONG.GPU desc[UR4][R2.64], R21 ;  /* 0x00000015020079a6 */ /* 0x0003e6000c12f304 */
[----:B------:R-:W-:Y:S05]  /*01b0*/  @!P0 BRA `(.L_x_0) ;  /* 0xfffffffc00d08947 */ /* 0x000fea000383ffff */
[----:B------:R-:W-:Y:S05]  /*01c0*/  EXIT ;  /* 0x000000000000794d */ /* 0x000fea0003800000 */
.L_x_1:
[----:B------:R-:W-:-:S00]  /*01d0*/  BRA `(.L_x_1) ;  /* 0xfffffffc00fc7947 */ /* 0x000fc0000383ffff */
[----:B------:R-:W-:-:S00]  /*01e0*/  NOP ;  /* 0x0000000000007918 */ /* 0x000fc00000000000 */
        /* <DEDUP_REMOVED lines=9> */
.L_x_225:


//--------------------- .text.backwardleakyfloat  --------------------------
	.section	.text.backwardleakyfloat,"ax",@progbits
	.align	128
        .global         backwardleakyfloat
        .type           backwardleakyfloat,@function
        .size           backwardleakyfloat,(.L_x_226 - backwardleakyfloat)
        .other          backwardleakyfloat,@"STO_CUDA_ENTRY STV_DEFAULT"
backwardleakyfloat:
.text.backwardleakyfloat:
[----:B------:R-:W-:Y:S01]  /*0000*/  LDC R1, c[0x0][0x37c] ;  /* 0x0000df00ff017b82 */ /* 0x000fe20000000800 */
[----:B------:R-:W0:Y:S07]  /*0010*/  S2R R9, SR_TID.X ;  /* 0x0000000000097919 */ /* 0x000e2e0000002100 */
[----:B------:R-:W0:Y:S01]  /*0020*/  S2UR UR4, SR_CTAID.X ;  /* 0x00000000000479c3 */ /* 0x000e220000002500 */
[----:B------:R-:W1:Y:S07]  /*0030*/  LDCU UR5, c[0x0][0x380] ;  /* 0x00007000ff0577ac */ /* 0x000e6e0008000800 */
[----:B------:R-:W0:Y:S02]  /*0040*/  LDC R0, c[0x0][0x360] ;  /* 0x0000d800ff007b82 */ /* 0x000e240000000800 */
[----:B0-----:R-:W-:-:S05]  /*0050*/  IMAD R9, R0, UR4, R9 ;  /* 0x0000000400097c24 */ /* 0x001fca000f8e0209 */
[----:B-1----:R-:W-:-:S13]  /*0060*/  ISETP.GE.AND P0, PT, R9, UR5, PT ;  /* 0x0000000509007c0c */ /* 0x002fda000bf06270 */
[----:B------:R-:W-:Y:S05]  /*0070*/  @P0 EXIT ;  /* 0x000000000000094d */ /* 0x000fea0003800000 */
[----:B------:R-:W0:Y:S01]  /*0080*/  LDCU UR5, c[0x0][0x3ac] ;  /* 0x00007580ff0577ac */ /* 0x000e220008000800 */
[----:B------:R-:W1:Y:S01]  /*0090*/  LDC.64 R10, c[0x0][0x390] ;  /* 0x0000e400ff0a7b82 */ /* 0x000e620000000a00 */
[----:B------:R-:W2:Y:S01]  /*00a0*/  LDCU UR4, c[0x0][0x370] ;  /* 0x00006e00ff0477ac */ /* 0x000ea20008000800 */
[----:B------:R-:W3:Y:S06]  /*00b0*/  LDCU.64 UR6, c[0x0][0x358] ;  /* 0x00006b00ff0677ac */ /* 0x000eec0008000a00 */
[----:B------:R-:W4:Y:S01]  /*00c0*/  LDC.64 R2, c[0x0][0x390] ;  /* 0x0000e400ff027b82 */ /* 0x000f220000000a00 */
[----:B------:R-:W1:Y:S01]  /*00d0*/  LDCU UR11, c[0x0][0x380] ;  /* 0x00007000ff0b77ac */ /* 0x000e620008000800 */
[----:B------:R-:W1:Y:S06]  /*00e0*/  LDCU UR10, c[0x0][0x380] ;  /* 0x00007000ff0a77ac */ /* 0x000e6c0008000800 */
[----:B------:R-:W1:Y:S01]  /*00f0*/  LDC.64 R12, c[0x0][0x3a0] ;  /* 0x0000e800ff0c7b82 */ /* 0x000e620000000a00 */
[----:B0-----:R-:W-:Y:S01]  /*0100*/  UISETP.GT.AND UP0, UPT, UR5, URZ, UPT ;  /* 0x000000ff0500728c */ /* 0x001fe2000bf04270 */
[----:B--2---:R-:W-:Y:S01]  /*0110*/  IMAD R0, R0, UR4, RZ ;  /* 0x0000000400007c24 */ /* 0x004fe2000f8e02ff */
[----:B------:R-:W0:Y:S05]  /*0120*/  LDCU UR8, c[0x0][0x388] ;  /* 0x00007100ff0877ac */ /* 0x000e2a0008000800 */
[----:B------:R-:W2:Y:S01]  /*0130*/  LDC.64 R4, c[0x0][0x3a0] ;  /* 0x0000e800ff047b82 */ /* 0x000ea20000000a00 */
[----:B------:R-:W0:Y:S01]  /*0140*/  LDCU UR12, c[0x0][0x388] ;  /* 0x00007100ff0c77ac */ /* 0x000e220008000800 */
[----:B------:R-:W0:Y:S06]  /*0150*/  LDCU UR9, c[0x0][0x384] ;  /* 0x00007080ff0977ac */ /* 0x000e2c0008000800 */
[----:B------:R-:W0:Y:S01]  /*0160*/  LDC.64 R14, c[0x0][0x398] ;  /* 0x0000e600ff0e7b82 */ /* 0x000e220000000a00 */
[----:B------:R-:W0:Y:S07]  /*0170*/  LDCU UR13, c[0x0][0x384] ;  /* 0x00007080ff0d77ac */ /* 0x000e2e0008000800 */
[----:B------:R-:W0:Y:S01]  /*0180*/  LDC.64 R6, c[0x0][0x398] ;  /* 0x0000e600ff067b82 */ /* 0x000e220000000a00 */
[----:B---3--:R-:W-:Y:S05]  /*0190*/  BRA.U UP0, `(.L_x_2) ;  /* 0x0000000100647547 */ /* 0x008fea000b800000 */
.L_x_3:
[----:B-12---:R-:W-:-:S06]  /*01a0*/  IMAD.WIDE R4, R9, 0x4, R10 ;  /* 0x0000000409047825 */ /* 0x006fcc00078e020a */
[----:B------:R-:W2:Y:S01]  /*01b0*/  LDG.E R4, desc[UR6][R4.64] ;  /* 0x0000000604047981 */ /* 0x000ea2000c1e1900 */
[----:B0---4-:R-:W-:-:S04]  /*01c0*/  IMAD.WIDE R2, R9, 0x4, R14 ;  /* 0x0000000409027825 */ /* 0x011fc800078e020e */
[----:B------:R-:W-:Y:S01]  /*01d0*/  IMAD.WIDE R6, R9, 0x4, R12 ;  /* 0x0000000409067825 */ /* 0x000fe200078e020c */
[----:B--2---:R-:W-:-:S13]  /*01e0*/  FSETP.GT.AND P0, PT, R4, RZ, PT ;  /* 0x000000ff0400720b */ /* 0x004fda0003f04000 */
[----:B------:R-:W2:Y:S01]  /*01f0*/  @P0 LDG.E R16, desc[UR6][R2.64] ;  /* 0x0000000602100981 */ /* 0x000ea2000c1e1900 */
[----:B------:R-:W0:Y:S03]  /*0200*/  @!P0 LDC R5, c[0x0][0x3a8] ;  /* 0x0000ea00ff058b82 */ /* 0x000e260000000800 */
[----:B------:R-:W3:Y:S01]  /*0210*/  @P0 LDG.E R8, desc[UR6][R6.64] ;  /* 0x0000000606080981 */ /* 0x000ee2000c1e1900 */
[----:B--2---:R-:W-:-:S04]  /*0220*/  @P0 FMUL R17, R16, UR8 ;  /* 0x0000000810110c20 */ /* 0x004fc80008400000 */
[----:B---3--:R-:W-:-:S05]  /*0230*/  @P0 FFMA R8, R8, UR9, R17 ;  /* 0x0000000908080c23 */ /* 0x008fca0008000011 */
[----:B------:R-:W-:-:S05]  /*0240*/  @P0 FSET.BF.NAN.AND R17, |R8|, |R8|, PT ;  /* 0x400000080811020a */ /* 0x000fca0003808200 */
[----:B------:R-:W-:-:S05]  /*0250*/  @P0 FMUL R17, R8, R17 ;  /* 0x0000001108110220 */ /* 0x000fca0000400000 */
[----:B------:R3:W-:Y:S04]  /*0260*/  @P0 STG.E desc[UR6][R2.64], R17 ;  /* 0x0000001102000986 */ /* 0x0007e8000c101906 */
[----:B------:R-:W0:Y:S04]  /*0270*/  @!P0 LDG.E R4, desc[UR6][R6.64] ;  /* 0x0000000606048981 */ /* 0x000e28000c1e1900 */
[----:B------:R-:W2:Y:S01]  /*0280*/  @!P0 LDG.E R8, desc[UR6][R2.64] ;  /* 0x0000000602088981 */ /* 0x000ea2000c1e1900 */
[----:B------:R-:W-:Y:S01]  /*0290*/  IADD3 R9, PT, PT, R0, R9, RZ ;  /* 0x0000000900097210 */ /* 0x000fe20007ffe0ff */
[----:B0-----:R-:W-:Y:S01]  /*02a0*/  @!P0 FMUL R4, R4, R5 ;  /* 0x0000000504048220 */ /* 0x001fe20000400000 */
[----:B--2---:R-:W-:-:S04]  /*02b0*/  @!P0 FMUL R5, R8, UR8 ;  /* 0x0000000808058c20 */ /* 0x004fc80008400000 */
[----:B------:R-:W-:-:S05]  /*02c0*/  @!P0 FFMA R4, R4, UR9, R5 ;  /* 0x0000000904048c23 */ /* 0x000fca0008000005 */
[----:B------:R-:W-:-:S05]  /*02d0*/  @!P0 FSET.BF.NAN.AND R5, |R4|, |R4|, PT ;  /* 0x400000040405820a */ /* 0x000fca0003808200 */
[----:B------:R-:W-:-:S05]  /*02e0*/  @!P0 FMUL R5, R4, R5 ;  /* 0x0000000504058220 */ /* 0x000fca0000400000 */
[----:B------:R3:W-:Y:S01]  /*02f0*/  @!P0 STG.E desc[UR6][R2.64], R5 ;  /* 0x0000000502008986 */ /* 0x0007e2000c101906 */
[----:B------:R-:W-:-:S13]  /*0300*/  ISETP.GE.AND P0, PT, R9, UR10, PT ;  /* 0x0000000a09007c0c */ /* 0x000fda000bf06270 */
[----:B---3--:R-:W-:Y:S05]  /*0310*/  @!P0 BRA `(.L_x_3) ;  /* 0xfffffffc00a08947 */ /* 0x008fea000383ffff */
[----:B------:R-:W-:Y:S05]  /*0320*/  EXIT ;  /* 0x000000000000794d */ /* 0x000fea0003800000 */
.L_x_2:
[----:B0---4-:R-:W-:-:S06]  /*0330*/  IMAD.WIDE R14, R9, 0x4, R2 ;  /* 0x00000004090e7825 */ /* 0x011fcc00078e0202 */
[----:B------:R-:W3:Y:S01]  /*0340*/  LDG.E R14, desc[UR6][R14.64] ;  /* 0x000000060e0e7981 */ /* 0x000ee2000c1e1900 */
[----:B-12---:R-:W-:-:S04]  /*0350*/  IMAD.WIDE R12, R9, 0x4, R4 ;  /* 0x00000004090c7825 */ /* 0x006fc800078e0204 */
[----:B------:R-:W-:Y:S01]  /*0360*/  IMAD.WIDE R10, R9, 0x4, R6 ;  /* 0x00000004090a7825 */ /* 0x000fe200078e0206 */
[----:B---3--:R-:W-:-:S13]  /*0370*/  FSETP.GT.AND P0, PT, R14, RZ, PT ;  /* 0x000000ff0e00720b */ /* 0x008fda0003f04000 */
[----:B------:R-:W2:Y:S01]  /*0380*/  @!P0 LDG.E R8, desc[UR6][R12.64] ;  /* 0x000000060c088981 */ /* 0x000ea2000c1e1900 */
[----:B------:R-:W2:Y:S03]  /*0390*/  @!P0 LDC R17, c[0x0][0x3a8] ;  /* 0x0000ea00ff118b82 */ /* 0x000ea60000000800 */
[----:B------:R-:W3:Y:S01]  /*03a0*/  @!P0 LDG.E R16, desc[UR6][R10.64] ;  /* 0x000000060a108981 */ /* 0x000ee2000c1e1900 */
[----:B--2---:R-:W-:Y:S01]  /*03b0*/  @!P0 FMUL R8, R8, R17 ;  /* 0x0000001108088220 */ /* 0x004fe20000400000 */
[----:B---3--:R-:W-:-:S04]  /*03c0*/  @!P0 FMUL R17, R16, UR12 ;  /* 0x0000000c10118c20 */ /* 0x008fc80008400000 */
[----:B------:R-:W-:-:S05]  /*03d0*/  @!P0 FFMA R17, R8, UR13, R17 ;  /* 0x0000000d08118c23 */ /* 0x000fca0008000011 */
[----:B------:R3:W-:Y:S04]  /*03e0*/  @!P0 STG.E desc[UR6][R10.64], R17 ;  /* 0x000000110a008986 */ /* 0x0007e8000c101906 */
[----:B------:R-:W2:Y:S04]  /*03f0*/  @P0 LDG.E R15, desc[UR6][R10.64] ;  /* 0x000000060a0f0981 */ /* 0x000ea8000c1e1900 */
[----:B------:R-:W4:Y:S01]  /*0400*/  @P0 LDG.E R8, desc[UR6][R12.64] ;  /* 0x000000060c080981 */ /* 0x000f22000c1e1900 */
[----:B------:R-:W-:Y:S01]  /*0410*/  IADD3 R9, PT, PT, R0, R9, RZ ;  /* 0x0000000900097210 */ /* 0x000fe20007ffe0ff */
[----:B--2---:R-:W-:-:S04]  /*0420*/  @P0 FMUL R15, R15, UR12 ;  /* 0x0000000c0f0f0c20 */ /* 0x004fc80008400000 */
[----:B----4-:R-:W-:-:S05]  /*0430*/  @P0 FFMA R15, R8, UR13, R15 ;  /* 0x0000000d080f0c23 */ /* 0x010fca000800000f */
[----:B------:R3:W-:Y:S01]  /*0440*/  @P0 STG.E desc[UR6][R10.64], R15 ;  /* 0x0000000f0a000986 */ /* 0x0007e2000c101906 */
[----:B------:R-:W-:-:S13]  /*0450*/  ISETP.GE.AND P0, PT, R9, UR11, PT ;  /* 0x0000000b09007c0c */ /* 0x000fda000bf06270 */
[----:B---3--:R-:W-:Y:S05]  /*0460*/  @!P0 BRA `(.L_x_2) ;  /* 0xfffffffc00b08947 */ /* 0x008fea000383ffff */
[----:B------:R-:W-:Y:S05]  /*0470*/  EXIT ;  /* 0x000000000000794d */ /* 0x000fea0003800000 */
.L_x_4:
        /* <DEDUP_REMOVED lines=16> */
.L_x_226:


//--------------------- .text.forwardleakyfloat   --------------------------
	.section	.text.forwardleakyfloat,"ax",@progbits
	.align	128
        .global         forwardleakyfloat
        .type           forwardleakyfloat,@function
        .size           forwardleakyfloat,(.L_x_227 - forwardleakyfloat)
        .other          forwardleakyfloat,@"STO_CUDA_ENTRY STV_DEFAULT"
forwardleakyfloat:
.text.forwardleakyfloat:
        /* <DEDUP_REMOVED lines=21> */
[----:B------:R-:W0:Y:S01]  /*0150*/  LDCU UR9, c[0x0][0x388] ;  /* 0x00007100ff0977ac */ /* 0x000e220008000800 */
[----:B------:R-:W0:Y:S01]  /*0160*/  LDCU UR12, c[0x0][0x388] ;  /* 0x00007100ff0c77ac */ /* 0x000e220008000800 */
[----:B---3--:R-:W-:Y:S05]  /*0170*/  BRA.U UP0, `(.L_x_5) ;  /* 0x0000000100587547 */ /* 0x008fea000b800000 */
.L_x_6:
[----:B-12---:R-:W-:-:S06]  /*0180*/  IMAD.WIDE R4, R11, 0x4, R6 ;  /* 0x000000040b047825 */ /* 0x006fcc00078e0206 */
[----:B------:R-:W2:Y:S01]  /*0190*/  LDG.E R5, desc[UR6][R4.64] ;  /* 0x0000000604057981 */ /* 0x000ea2000c1e1900 */
[----:B----4-:R-:W-:Y:S01]  /*01a0*/  IMAD.WIDE R2, R11, 0x4, R8 ;  /* 0x000000040b027825 */ /* 0x010fe200078e0208 */
[----:B--2---:R-:W-:-:S13]  /*01b0*/  FSETP.GT.AND P0, PT, R5, RZ, PT ;  /* 0x000000ff0500720b */ /* 0x004fda0003f04000 */
[----:B------:R-:W2:Y:S01]  /*01c0*/  @P0 LDG.E R13, desc[UR6][R2.64] ;  /* 0x00000006020d0981 */ /* 0x000ea2000c1e1900 */
[----:B0-----:R-:W-:Y:S01]  /*01d0*/  @P0 FADD R10, R5, UR8 ;  /* 0x00000008050a0e21 */ /* 0x001fe20008000000 */
[----:B------:R-:W0:Y:S03]  /*01e0*/  @!P0 LDC R4, c[0x0][0x3a0] ;  /* 0x0000e800ff048b82 */ /* 0x000e260000000800 */
[----:B--2---:R-:W-:-:S05]  /*01f0*/  @P0 FFMA R10, R13, UR9, R10 ;  /* 0x000000090d0a0c23 */ /* 0x004fca000800000a */
[----:B------:R-:W-:-:S05]  /*0200*/  @P0 FSET.BF.NAN.AND R13, |R10|, |R10|, PT ;  /* 0x4000000a0a0d020a */ /* 0x000fca0003808200 */
[----:B------:R-:W-:-:S05]  /*0210*/  @P0 FMUL R13, R10, R13 ;  /* 0x0000000d0a0d0220 */ /* 0x000fca0000400000 */
[----:B------:R3:W-:Y:S04]  /*0220*/  @P0 STG.E desc[UR6][R2.64], R13 ;  /* 0x0000000d02000986 */ /* 0x0007e8000c101906 */
[----:B------:R-:W2:Y:S01]  /*0230*/  @!P0 LDG.E R10, desc[UR6][R2.64] ;  /* 0x00000006020a8981 */ /* 0x000ea2000c1e1900 */
[----:B0-----:R-:W-:Y:S01]  /*0240*/  @!P0 FMUL R4, R5, R4 ;  /* 0x0000000405048220 */ /* 0x001fe20000400000 */
[----:B------:R-:W-:Y:S01]  /*0250*/  IADD3 R11, PT, PT, R0, R11, RZ ;  /* 0x0000000b000b7210 */ /* 0x000fe20007ffe0ff */
        /* <DEDUP_REMOVED lines=8> */
.L_x_5:
[----:B-1--4-:R-:W-:-:S06]  /*02e0*/  IMAD.WIDE R6, R11, 0x4, R2 ;  /* 0x000000040b067825 */ /* 0x012fcc00078e0202 */
[----:B------:R-:W3:Y:S01]  /*02f0*/  LDG.E R6, desc[UR6][R6.64] ;  /* 0x0000000606067981 */ /* 0x000ee2000c1e1900 */
[----:B--2---:R-:W-:Y:S01]  /*0300*/  IMAD.WIDE R8, R11, 0x4, R4 ;  /* 0x000000040b087825 */ /* 0x004fe200078e0204 */
[----:B---3--:R-:W-:-:S13]  /*0310*/  FSETP.GT.AND P0, PT, R6, RZ, PT ;  /* 0x000000ff0600720b */ /* 0x008fda0003f04000 */
[----:B------:R-:W0:Y:S01]  /*0320*/  @!P0 LDG.E R12, desc[UR6][R8.64] ;  /* 0x00000006080c8981 */ /* 0x000e22000c1e1900 */
[----:B------:R-:W1:Y:S02]  /*0330*/  @!P0 LDC R13, c[0x0][0x3a0] ;  /* 0x0000e800ff0d8b82 */ /* 0x000e640000000800 */
[----:B-1----:R-:W-:Y:S01]  /*0340*/  @!P0 FMUL R10, R6, R13 ;  /* 0x0000000d060a8220 */ /* 0x002fe20000400000 */
[----:B0-----:R-:W-:-:S04]  /*0350*/  @!P0 FMUL R13, R12, UR12 ;  /* 0x0000000c0c0d8c20 */ /* 0x001fc80008400000 */
[----:B------:R-:W-:-:S05]  /*0360*/  @!P0 FFMA R13, R10, UR13, R13 ;  /* 0x0000000d0a0d8c23 */ /* 0x000fca000800000d */
[----:B------:R3:W-:Y:S04]  /*0370*/  @!P0 STG.E desc[UR6][R8.64], R13 ;  /* 0x0000000d08008986 */ /* 0x0007e8000c101906 */
[----:B------:R-:W2:Y:S01]  /*0380*/  @P0 LDG.E R15, desc[UR6][R8.64] ;  /* 0x00000006080f0981 */ /* 0x000ea2000c1e1900 */
[----:B------:R-:W-:Y:S01]  /*0390*/  @P0 FADD R6, R6, UR13 ;  /* 0x0000000d06060e21 */ /* 0x000fe20008000000 */
[----:B------:R-:W-:-:S03]  /*03a0*/  IADD3 R11, PT, PT, R0, R11, RZ ;  /* 0x0000000b000b7210 */ /* 0x000fc60007ffe0ff */
[----:B--2---:R-:W-:-:S05]  /*03b0*/  @P0 FFMA R7, R15, UR12, R6 ;  /* 0x0000000c0f070c23 */ /* 0x004fca0008000006 */
[----:B------:R3:W-:Y:S01]  /*03c0*/  @P0 STG.E desc[UR6][R8.64], R7 ;  /* 0x0000000708000986 */ /* 0x0007e2000c101906 */
[----:B------:R-:W-:-:S13]  /*03d0*/  ISETP.GE.AND P0, PT, R11, UR11, PT ;  /* 0x0000000b0b007c0c */ /* 0x000fda000bf06270 */
[----:B---3--:R-:W-:Y:S05]  /*03e0*/  @!P0 BRA `(.L_x_5) ;  /* 0xfffffffc00bc8947 */ /* 0x008fea000383ffff */
[----:B------:R-:W-:Y:S05]  /*03f0*/  EXIT ;  /* 0x000000000000794d */ /* 0x000fea0003800000 */
.L_x_7:
        /* <DEDUP_REMOVED lines=16> */
.L_x_227:


//--------------------- .text.backwardParametricfloatchannel --------------------------
	.section	.text.backwardParametricfloatchannel,"ax",@progbits
	.align	128
        .global         backwardParametricfloatchannel
        .type           backwardParametricfloatchannel,@function
        .size           backwardParametricfloatchannel,(.L_x_228 - backwardParametricfloatchannel)
        .other          backwardParametricfloatchannel,@"STO_CUDA_ENTRY STV_DEFAULT"
backwardParametricfloatchannel:
.text.backwardParametricfloatchannel:
[----:B------:R-:W-:Y:S01]  /*0000*/  LDC R1, c[0x0][0x37c] ;  /* 0x0000df00ff017b82 */ /* 0x000fe20000000800 */
[----:B------:R-:W0:Y:S01]  /*0010*/  LDCU UR4, c[0x0][0x3c0] ;  /* 0x00007800ff0477ac */ /* 0x000e220008000800 */
[----:B------:R-:W1:Y:S01]  /*0020*/  LDCU.64 UR6, c[0x0][0x358] ;  /* 0x00006b00ff0677ac */ /* 0x000e620008000a00 */
[----:B0-----:R-:W-:-:S09]  /*0030*/  UISETP.GE.AND UP0, UPT, UR4, 0x1, UPT ;  /* 0x000000010400788c */ /* 0x001fd2000bf06270 */
[----:B-1----:R-:W-:Y:S05]  /*0040*/  BRA.U !UP0, `(.L_x_8) ;  /* 0x0000000908807547 */ /* 0x002fea000b800000 */
[----:B------:R-:W0:Y:S01]  /*0050*/  S2R R3, SR_TID.X ;  /* 0x0000000000037919 */ /* 0x000e220000002100 */
[----:B------:R-:W0:Y:S01]  /*0060*/  S2UR UR4, SR_CTAID.X ;  /* 0x00000000000479c3 */ /* 0x000e220000002500 */
[----:B------:R-:W1:Y:S07]  /*0070*/  LDCU UR5, c[0x0][0x380] ;  /* 0x00007000ff0577ac */ /* 0x000e6e0008000800 */
[----:B------:R-:W0:Y:S02]  /*0080*/  LDC R0, c[0x0][0x360] ;  /* 0x0000d800ff007b82 */ /* 0x000e240000000800 */
[----:B0-----:R-:W-:-:S05]  /*0090*/  IMAD R0, R0, UR4, R3 ;  /* 0x0000000400007c24 */ /* 0x001fca000f8e0203 */
[----:B-1----:R-:W-:-:S13]  /*00a0*/  ISETP.GE.AND P0, PT, R0, UR5, PT ;  /* 0x0000000500007c0c */ /* 0x002fda000bf06270 */
[----:B------:R-:W-:Y:S05]  /*00b0*/  @P0 EXIT ;  /* 0x000000000000094d */ /* 0x000fea0003800000 */
[----:B------:R-:W0:Y:S01]  /*00c0*/  LDCU UR8, c[0x0][0x3c4] ;  /* 0x00007880ff0877ac */ /* 0x000e220008000800 */
[----:B------:R-:W1:Y:S01]  /*00d0*/  LDCU UR5, c[0x0][0x368] ;  /* 0x00006d00ff0577ac */ /* 0x000e620008000800 */
[----:B------:R-:W1:Y:S01]  /*00e0*/  LDCU UR4, c[0x0][0x378] ;  /* 0x00006f00ff0477ac */ /* 0x000e620008000800 */
[----:B------:R-:W2:Y:S01]  /*00f0*/  LDCU.64 UR10, c[0x0][0x390] ;  /* 0x00007200ff0a77ac */ /* 0x000ea20008000a00 */
[----:B0-----:R-:W-:Y:S02]  /*0100*/  UISETP.GT.AND UP0, UPT, UR8, URZ, UPT ;  /* 0x000000ff0800728c */ /* 0x001fe4000bf04270 */
[----:B-1----:R-:W-:-:S07]  /*0110*/  UIMAD UR4, UR5, UR4, URZ ;  /* 0x00000004050472a4 */ /* 0x002fce000f8e02ff */
[----:B--2---:R-:W-:Y:S05]  /*0120*/  BRA.U UP0, `(.L_x_9) ;  /* 0x0000000500247547 */ /* 0x004fea000b800000 */
.L_x_16:
[----:B0-----:R-:W0:Y:S01]  /*0130*/  S2R R3, SR_TID.Y ;  /* 0x0000000000037919 */ /* 0x001e220000002200 */
[----:B------:R-:W0:Y:S01]  /*0140*/  S2UR UR5, SR_CTAID.Y ;  /* 0x00000000000579c3 */ /* 0x000e220000002600 */
[----:B------:R-:W1:Y:S01]  /*0150*/  LDCU UR8, c[0x0][0x384] ;  /* 0x00007080ff0877ac */ /* 0x000e620008000800 */
[----:B------:R-:W-:Y:S06]  /*0160*/  BSSY.RECONVERGENT B0, `(.L_x_10) ;  /* 0x000003e000007945 */ /* 0x000fec0003800200 */
[----:B------:R-:W0:Y:S02]  /*0170*/  LDC R18, c[0x0][0x364] ;  /* 0x0000d900ff127b82 */ /* 0x000e240000000800 */
[----:B0-----:R-:W-:-:S05]  /*0180*/  IMAD R18, R18, UR5, R3 ;  /* 0x0000000512127c24 */ /* 0x001fca000f8e0203 */
[----:B-1----:R-:W-:-:S13]  /*0190*/  ISETP.GE.AND P0, PT, R18, UR8, PT ;  /* 0x0000000812007c0c */ /* 0x002fda000bf06270 */
[----:B------:R-:W-:Y:S05]  /*01a0*/  @P0 BRA `(.L_x_11) ;  /* 0x0000000000e40947 */ /* 0x000fea0003800000 */
.L_x_15:
[----:B0-----:R-:W0:Y:S01]  /*01b0*/  S2R R2, SR_TID.Z ;  /* 0x0000000000027919 */ /* 0x001e220000002300 */
[----:B------:R-:W0:Y:S01]  /*01c0*/  S2UR UR5, SR_CTAID.Z ;  /* 0x00000000000579c3 */ /* 0x000e220000002700 */
[----:B------:R-:W-:Y:S07]  /*01d0*/  BSSY.RECONVERGENT B1, `(.L_x_12) ;  /* 0x0000030000017945 */ /* 0x000fee0003800200 */
[----:B------:R-:W0:Y:S08]  /*01e0*/  LDC R21, c[0x0][0x368] ;  /* 0x0000da00ff157b82 */ /* 0x000e300000000800 */
[----:B------:R-:W1:Y:S01]  /*01f0*/  LDC R19, c[0x0][0x388] ;  /* 0x0000e200ff137b82 */ /* 0x000e620000000800 */
[----:B0-----:R-:W-:-:S05]  /*0200*/  IMAD R21, R21, UR5, R2 ;  /* 0x0000000515157c24 */ /* 0x001fca000f8e0202 */
[----:B-1----:R-:W-:-:S13]  /*0210*/  ISETP.GE.AND P0, PT, R21, R19, PT ;  /* 0x000000131500720c */ /* 0x002fda0003f06270 */
[----:B------:R-:W-:Y:S05]  /*0220*/  @P0 BRA `(.L_x_13) ;  /* 0x0000000000a80947 */ /* 0x000fea0003800000 */
[----:B------:R-:W0:Y:S01]  /*0230*/  LDCU.64 UR8, c[0x0][0x380] ;  /* 0x00007000ff0877ac */ /* 0x000e220008000a00 */
[----:B------:R-:W1:Y:S01]  /*0240*/  LDC.64 R2, c[0x0][0x398] ;  /* 0x0000e600ff027b82 */ /* 0x000e620000000a00 */
[----:B------:R-:W2:Y:S07]  /*0250*/  LDCU UR5, c[0x0][0x38c] ;  /* 0x00007180ff0577ac */ /* 0x000eae0008000800 */
[----:B------:R-:W3:Y:S08]  /*0260*/  LDC.64 R4, c[0x0][0x3a0] ;  /* 0x0000e800ff047b82 */ /* 0x000ef00000000a00 */
[----:B------:R-:W4:Y:S01]  /*0270*/  LDC.64 R6, c[0x0][0x3a8] ;  /* 0x0000ea00ff067b82 */ /* 0x000f220000000a00 */
[----:B0-----:R-:W-:-:S04]  /*0280*/  IMAD R13, R19, UR9, RZ ;  /* 0x00000009130d7c24 */ /* 0x001fc8000f8e02ff */
[----:B------:R-:W-:-:S03]  /*0290*/  IMAD R12, R13, UR8, RZ ;  /* 0x000000080d0c7c24 */ /* 0x000fc6000f8e02ff */
[----:B------:R-:W0:Y:S01]  /*02a0*/  LDC.64 R8, c[0x0][0x3b0] ;  /* 0x0000ec00ff087b82 */ /* 0x000e220000000a00 */
[----:B--2---:R-:W-:-:S04]  /*02b0*/  IMAD R12, R12, UR5, RZ ;  /* 0x000000050c0c7c24 */ /* 0x004fc8000f8e02ff */
[----:B------:R-:W-:-:S03]  /*02c0*/  IMAD R12, R13, R0, R12 ;  /* 0x000000000d0c7224 */ /* 0x000fc600078e020c */
[----:B------:R-:W2:Y:S01]  /*02d0*/  LDC.64 R10, c[0x0][0x3b8] ;  /* 0x0000ee00ff0a7b82 */ /* 0x000ea20000000a00 */
[----:B------:R-:W-:-:S07]  /*02e0*/  IMAD R20, R18, R19, R12 ;  /* 0x0000001312147224 */ /* 0x000fce00078e020c */
.L_x_14:
[----:B0-----:R-:W-:Y:S01]  /*02f0*/  IADD3 R17, PT, PT, R20, R21, RZ ;  /* 0x0000001514117210 */ /* 0x001fe20007ffe0ff */
[----:B0-----:R-:W-:-:S04]  /*0300*/  IMAD.WIDE R22, R21, 0x4, R8 ;  /* 0x0000000415167825 */ /* 0x001fc800078e0208 */
[C---:B-1----:R-:W-:Y:S02]  /*0310*/  IMAD.WIDE R12, R17.reuse, 0x4, R2 ;  /* 0x00000004110c7825 */ /* 0x042fe400078e0202 */
[----:B------:R-:W5:Y:S04]  /*0320*/  LDG.E R22, desc[UR6][R22.64] ;  /* 0x0000000616167981 */ /* 0x000f68000c1e1900 */
[----:B------:R-:W2:Y:S01]  /*0330*/  LDG.E R24, desc[UR6][R12.64] ;  /* 0x000000060c187981 */ /* 0x000ea2000c1e1900 */
[----:B----4-:R-:W-:-:S05]  /*0340*/  IMAD.WIDE R14, R17, 0x4, R6 ;  /* 0x00000004110e7825 */ /* 0x010fca00078e0206 */
[----:B------:R-:W4:Y:S01]  /*0350*/  LDG.E R26, desc[UR6][R14.64] ;  /* 0x000000060e1a7981 */ /* 0x000f22000c1e1900 */
[----:B---3--:R-:W-:-:S05]  /*0360*/  IMAD.WIDE R16, R17, 0x4, R4 ;  /* 0x0000000411107825 */ /* 0x008fca00078e0204 */
[----:B------:R-:W3:Y:S01]  /*0370*/  LDG.E R25, desc[UR6][R16.64] ;  /* 0x0000000610197981 */ /* 0x000ee2000c1e1900 */
[----:B--2---:R-:W-:-:S05]  /*0380*/  FSET.BF.LE.AND R27, R24, RZ, PT ;  /* 0x000000ff181b720a */ /* 0x004fca0003803000 */
[----:B-----5:R-:W-:Y:S01]  /*0390*/  FMUL R28, R27, R22 ;  /* 0x000000161b1c7220 */ /* 0x020fe20000400000 */
[----:B------:R-:W-:Y:S01]  /*03a0*/  FSET.BF.GT.AND R27, R24, RZ, PT ;  /* 0x000000ff181b720a */ /* 0x000fe20003804000 */
[----:B----4-:R-:W-:Y:S02]  /*03b0*/  FMUL R26, R26, UR10 ;  /* 0x0000000a1a1a7c20 */ /* 0x010fe40008400000 */
[----:B------:R-:W-:-:S04]  /*03c0*/  FMUL R29, R28, UR10 ;  /* 0x0000000a1c1d7c20 */ /* 0x000fc80008400000 */
[----:B------:R-:W-:-:S04]  /*03d0*/  FFMA R26, R26, R27, R29 ;  /* 0x0000001b1a1a7223 */ /* 0x000fc8000000001d */
[----:B---3--:R-:W-:-:S05]  /*03e0*/  FFMA R25, R25, UR11, R26 ;  /* 0x0000000b19197c23 */ /* 0x008fca000800001a */
[----:B------:R-:W-:-:S05]  /*03f0*/  FSET.BF.NAN.AND R22, |R25|, |R25|, PT ;  /* 0x400000191916720a */ /* 0x000fca0003808200 */
[----:B------:R-:W-:-:S05]  /*0400*/  FMUL R23, R25, R22 ;  /* 0x0000001619177220 */ /* 0x000fca0000400000 */
[----:B------:R0:W-:Y:S04]  /*0410*/  STG.E desc[UR6][R16.64], R23 ;  /* 0x0000001710007986 */ /* 0x0001e8000c101906 */
[----:B------:R-:W2:Y:S04]  /*0420*/  LDG.E R13, desc[UR6][R12.64] ;  /* 0x000000060c0d7981 */ /* 0x000ea8000c1e1900 */
[----:B------:R-:W3:Y:S01]  /*0430*/  LDG.E R14, desc[UR6][R14.64] ;  /* 0x000000060e0e7981 */ /* 0x000ee2000c1e1900 */
[----:B--2---:R-:W-:Y:S01]  /*0440*/  FSET.BF.LE.AND R25, R13, RZ, PT ;  /* 0x000000ff0d19720a */ /* 0x004fe20003803000 */
[----:B---3--:R-:W-:-:S04]  /*0450*/  FMUL R24, R14, R13 ;  /* 0x0000000d0e187220 */ /* 0x008fc80000400000 */
[----:B------:R-:W-:Y:S01]  /*0460*/  FMUL R27, R24, R25 ;  /* 0x00000019181b7220 */ /* 0x000fe20000400000 */
[C---:B------:R-:W-:Y:S01]  /*0470*/  IMAD.WIDE R24, R21.reuse, 0x4, R10 ;  /* 0x0000000415187825 */ /* 0x040fe200078e020a */
[----:B------:R-:W-:-:S04]  /*0480*/  IADD3 R21, PT, PT, R21, UR4, RZ ;  /* 0x0000000415157c10 */ /* 0x000fc8000fffe0ff */
[----:B------:R-:W-:Y:S01]  /*0490*/  ISETP.GE.AND P0, PT, R21, R19, PT ;  /* 0x000000131500720c */ /* 0x000fe20003f06270 */
[----:B------:R-:W-:-:S05]  /*04a0*/  FMUL R27, R22, R27 ;  /* 0x0000001b161b7220 */ /* 0x000fca0000400000 */
[----:B------:R0:W-:Y:S07]  /*04b0*/  REDG.E.ADD.F32.FTZ.RN.STRONG.GPU desc[UR6][R24.64], R27 ;  /* 0x0000001b180079a6 */ /* 0x0001ee000c12f306 */
[----:B------:R-:W-:Y:S05]  /*04c0*/  @!P0 BRA `(.L_x_14) ;  /* 0xfffffffc00888947 */ /* 0x000fea000383ffff */
.L_x_13:
[----:B------:R-:W-:Y:S05]  /*04d0*/  BSYNC.RECONVERGENT B1 ;  /* 0x0000000000017941 */ /* 0x000fea0003800200 */
.L_x_12:
[----:B------:R-:W1:Y:S01]  /*04e0*/  LDCU UR5, c[0x0][0x364] ;  /* 0x00006c80ff0577ac */ /* 0x000e620008000800 */
[----:B------:R-:W1:Y:S01]  /*04f0*/  LDC R3, c[0x0][0x374] ;  /* 0x0000dd00ff037b82 */ /* 0x000e620000000800 */
[----:B------:R-:W2:Y:S01]  /*0500*/  LDCU UR8, c[0x0][0x384] ;  /* 0x00007080ff0877ac */ /* 0x000ea20008000800 */
[----:B-1----:R-:W-:-:S05]  /*0510*/  IMAD R18, R3, UR5, R18 ;  /* 0x0000000503127c24 */ /* 0x002fca000f8e0212 */
[----:B--2---:R-:W-:-:S13]  /*0520*/  ISETP.GE.AND P0, PT, R18, UR8, PT ;  /* 0x0000000812007c0c */ /* 0x004fda000bf06270 */
[----:B------:R-:W-:Y:S05]  /*0530*/  @!P0 BRA `(.L_x_15) ;  /* 0xfffffffc001c8947 */ /* 0x000fea000383ffff */
.L_x_11:
[----:B------:R-:W-:Y:S05]  /*0540*/  BSYNC.RECONVERGENT B0 ;  /* 0x0000000000007941 */ /* 0x000fea0003800200 */
.L_x_10:
[----:B------:R-:W1:Y:S01]  /*0550*/  LDCU UR5, c[0x0][0x360] ;  /* 0x00006c00ff0577ac */ /* 0x000e620008000800 */
[----:B------:R-:W1:Y:S01]  /*0560*/  LDC R3, c[0x0][0x370] ;  /* 0x0000dc00ff037b82 */ /* 0x000e620000000800 */
[----:B------:R-:W2:Y:S01]  /*0570*/  LDCU UR8, c[0x0][0x380] ;  /* 0x00007000ff0877ac */ /* 0x000ea20008000800 */
[----:B-1----:R-:W-:-:S05]  /*0580*/  IMAD R0, R3, UR5, R0 ;  /* 0x0000000503007c24 */ /* 0x002fca000f8e0200 */
[----:B--2---:R-:W-:-:S13]  /*0590*/  ISETP.GE.AND P0, PT, R0, UR8, PT ;  /* 0x0000000800007c0c */ /* 0x004fda000bf06270 */
[----:B------:R-:W-:Y:S05]  /*05a0*/  @!P0 BRA `(.L_x_16) ;  /* 0xfffffff800e08947 */ /* 0x000fea000383ffff */
[----:B------:R-:W-:Y:S05]  /*05b0*/  EXIT ;  /* 0x000000000000794d */ /* 0x000fea0003800000 */
.L_x_9:
[----:B------:R-:W0:Y:S01]  /*05c0*/  S2R R3, SR_TID.Y ;  /* 0x0000000000037919 */ /* 0x000e220000002200 */
[----:B------:R-:W0:Y:S01]  /*05d0*/  S2UR UR8, SR_CTAID.Y ;  /* 0x00000000000879c3 */ /* 0x000e220000002600 */
[----:B------:R-:W1:Y:S01]  /*05e0*/  LDCU.64 UR10, c[0x0][0x390] ;  /* 0x00007200ff0a77ac */ /* 0x000e620008000a00 */
[----:B------:R-:W2:Y:S01]  /*05f0*/  S2R R21, SR_CTAID.Z ;  /* 0x0000000000157919 */ /* 0x000ea20000002700 */
[----:B------:R-:W2:Y:S05]  /*0600*/  S2R R2, SR_TID.Z ;  /* 0x0000000000027919 */ /* 0x000eaa0000002300 */
[----:B------:R-:W0:Y:S02]  /*0610*/  LDC R20, c[0x0][0x364] ;  /* 0x0000d900ff147b82 */ /* 0x000e240000000800 */
[----:B0-----:R-:W-:-:S02]  /*0620*/  IMAD R20, R20, UR8, R3 ;  /* 0x0000000814147c24 */ /* 0x001fc4000f8e0203 */
[----:B-12---:R-:W-:-:S07]  /*0630*/  IMAD R21, R21, UR5, R2 ;  /* 0x0000000515157c24 */ /* 0x006fce000f8e0202 */
.L_x_23:
[----:B0-----:R-:W0:Y:S01]  /*0640*/  LDCU UR5, c[0x0][0x384] ;  /* 0x00007080ff0577ac */ /* 0x001e220008000800 */
[----:B------:R-:W-:Y:S01]  /*0650*/  BSSY.RECONVERGENT B0, `(.L_x_17) ;  /* 0x0000038000007945 */ /* 0x000fe20003800200 */
[----:B0-----:R-:W-:-:S13]  /*0660*/  ISETP.GE.AND P0, PT, R20, UR5, PT ;  /* 0x0000000514007c0c */ /* 0x001fda000bf06270 */
[----:B------:R-:W-:Y:S05]  /*0670*/  @P0 BRA `(.L_x_18) ;  /* 0x0000000000d40947 */ /* 0x000fea0003800000 */
[----:B------:R-:W-:-:S07]  /*0680*/  MOV R22, R20 ;  /* 0x0000001400167202 */ /* 0x000fce0000000f00 */
.L_x_22:
[----:B0-----:R-:W0:Y:S01]  /*0690*/  LDC R23, c[0x0][0x388] ;  /* 0x0000e200ff177b82 */ /* 0x001e220000000800 */
[----:B------:R-:W-:Y:S01]  /*06a0*/  BSSY.RECONVERGENT B1, `(.L_x_19) ;  /* 0x000002c000017945 */ /* 0x000fe20003800200 */
[----:B0-----:R-:W-:-:S13]  /*06b0*/  ISETP.GE.AND P0, PT, R21, R23, PT ;  /* 0x000000171500720c */ /* 0x001fda0003f06270 */
[----:B------:R-:W-:Y:S05]  /*06c0*/  @P0 BRA `(.L_x_20) ;  /* 0x0000000000a40947 */ /* 0x000fea0003800000 */
[----:B------:R-:W0:Y:S01]  /*06d0*/  LDCU.64 UR8, c[0x0][0x380] ;  /* 0x00007000ff0877ac */ /* 0x000e220008000a00 */
[----:B------:R-:W1:Y:S01]  /*06e0*/  LDC.64 R10, c[0x0][0x398] ;  /* 0x0000e600ff0a7b82 */ /* 0x000e620000000a00 */
[----:B------:R-:W-:Y:S01]  /*06f0*/  MOV R27, R21 ;  /* 0x00000015001b7202 */ /* 0x000fe20000000f00 */
[----:B------:R-:W2:Y:S06]  /*0700*/  LDCU UR5, c[0x0][0x38c] ;  /* 0x00007180ff0577ac */ /* 0x000eac0008000800 */
        /* <DEDUP_REMOVED lines=8> */
[----:B------:R-:W-:-:S05]  /*0790*/  IMAD R12, R22, R23, R12 ;  /* 0x00000017160c7224 */ /* 0x000fca00078e020c */
[----:B------:R-:W-:-:S07]  /*07a0*/  IADD3 R25, PT, PT, R27, R12, RZ ;  /* 0x0000000c1b197210 */ /* 0x000fce0007ffe0ff */
.L_x_21:
[----:B-1----:R-:W-:-:S04]  /*07b0*/  IMAD.WIDE R12, R25, 0x4, R10 ;  /* 0x00000004190c7825 */ /* 0x002fc800078e020a */
[----:B0-----:R-:W-:Y:S01]  /*07c0*/  IMAD.WIDE R16, R27, 0x4, R4 ;  /* 0x000000041b107825 */ /* 0x001fe200078e0204 */
[----:B------:R-:W5:Y:S03]  /*07d0*/  LDG.E R24, desc[UR6][R12.64] ;  /* 0x000000060c187981 */ /* 0x000f66000c1e1900 */
[C---:B----4-:R-:W-:Y:S02]  /*07e0*/  IMAD.WIDE R14, R25.reuse, 0x4, R6 ;  /* 0x00000004190e7825 */ /* 0x050fe400078e0206 */
[----:B------:R-:W4:Y:S04]  /*07f0*/  LDG.E R16, desc[UR6][R16.64] ;  /* 0x0000000610107981 */ /* 0x000f28000c1e1900 */
[----:B------:R-:W2:Y:S01]  /*0800*/  LDG.E R28, desc[UR6][R14.64] ;  /* 0x000000060e1c7981 */ /* 0x000ea2000c1e1900 */
[----:B---3--:R-:W-:-:S05]  /*0810*/  IMAD.WIDE R18, R25, 0x4, R8 ;  /* 0x0000000419127825 */ /* 0x008fca00078e0208 */
[----:B------:R-:W3:Y:S01]  /*0820*/  LDG.E R26, desc[UR6][R18.64] ;  /* 0x00000006121a7981 */ /* 0x000ee2000c1e1900 */
[----:B-----5:R-:W-:-:S05]  /*0830*/  FSET.BF.LE.AND R29, R24, RZ, PT ;  /* 0x000000ff181d720a */ /* 0x020fca0003803000 */
[----:B----4-:R-:W-:Y:S01]  /*0840*/  FMUL R16, R29, R16 ;  /* 0x000000101d107220 */ /* 0x010fe20000400000 */
[----:B------:R-:W-:Y:S01]  /*0850*/  FSET.BF.GT.AND R29, R24, RZ, PT ;  /* 0x000000ff181d720a */ /* 0x000fe20003804000 */
[----:B--2---:R-:W-:Y:S02]  /*0860*/  FMUL R28, R28, UR10 ;  /* 0x0000000a1c1c7c20 */ /* 0x004fe40008400000 */
[----:B------:R-:W-:-:S04]  /*0870*/  FMUL R24, R16, UR10 ;  /* 0x0000000a10187c20 */ /* 0x000fc80008400000 */
[----:B------:R-:W-:-:S04]  /*0880*/  FFMA R29, R28, R29, R24 ;  /* 0x0000001d1c1d7223 */ /* 0x000fc80000000018 */
[----:B---3--:R-:W-:-:S05]  /*0890*/  FFMA R29, R26, UR11, R29 ;  /* 0x0000000b1a1d7c23 */ /* 0x008fca000800001d */
[----:B------:R0:W-:Y:S04]  /*08a0*/  STG.E desc[UR6][R18.64], R29 ;  /* 0x0000001d12007986 */ /* 0x0001e8000c101906 */
[----:B------:R-:W2:Y:S04]  /*08b0*/  LDG.E R13, desc[UR6][R12.64] ;  /* 0x000000060c0d7981 */ /* 0x000ea8000c1e1900 */
[----:B------:R-:W3:Y:S01]  /*08c0*/  LDG.E R14, desc[UR6][R14.64] ;  /* 0x000000060e0e7981 */ /* 0x000ee2000c1e1900 */
[C---:B------:R-:W-:Y:S01]  /*08d0*/  IMAD.WIDE R16, R27.reuse, 0x4, R2 ;  /* 0x000000041b107825 */ /* 0x040fe200078e0202 */
[----:B------:R-:W-:-:S04]  /*08e0*/  IADD3 R27, PT, PT, R27, UR4, RZ ;  /* 0x000000041b1b7c10 */ /* 0x000fc8000fffe0ff */
[----:B------:R-:W-:Y:S02]  /*08f0*/  ISETP.GE.AND P0, PT, R27, R23, PT ;  /* 0x000000171b00720c */ /* 0x000fe40003f06270 */
[----:B------:R-:W-:Y:S02]  /*0900*/  IADD3 R25, PT, PT, R25, UR4, RZ ;  /* 0x0000000419197c10 */ /* 0x000fe4000fffe0ff */
[----:B--2---:R-:W-:Y:S01]  /*0910*/  FSET.BF.LE.AND R26, R13, RZ, PT ;  /* 0x000000ff0d1a720a */ /* 0x004fe20003803000 */
[----:B---3--:R-:W-:-:S04]  /*0920*/  FMUL R24, R14, R13 ;  /* 0x0000000d0e187220 */ /* 0x008fc80000400000 */
[----:B------:R-:W-:-:S05]  /*0930*/  FMUL R24, R24, R26 ;  /* 0x0000001a18187220 */ /* 0x000fca0000400000 */
[----:B------:R0:W-:Y:S01]  /*0940*/  REDG.E.ADD.F32.FTZ.RN.STRONG.GPU desc[UR6][R16.64], R24 ;  /* 0x00000018100079a6 */ /* 0x0001e2000c12f306 */
[----:B------:R-:W-:Y:S05]  /*0950*/  @!P0 BRA `(.L_x_21) ;  /* 0xfffffffc00948947 */ /* 0x000fea000383ffff */
.L_x_20:
[----:B------:R-:W-:Y:S05]  /*0960*/  BSYNC.RECONVERGENT B1 ;  /* 0x0000000000017941 */ /* 0x000fea0003800200 */
.L_x_19:
[----:B------:R-:W1:Y:S01]  /*0970*/  LDCU UR5, c[0x0][0x364] ;  /* 0x00006c80ff0577ac */ /* 0x000e620008000800 */
[----:B------:R-:W1:Y:S01]  /*0980*/  LDC R3, c[0x0][0x374] ;  /* 0x0000dd00ff037b82 */ /* 0x000e620000000800 */
[----:B------:R-:W2:Y:S01]  /*0990*/  LDCU UR8, c[0x0][0x384] ;  /* 0x00007080ff0877ac */ /* 0x000ea20008000800 */
[----:B-1----:R-:W-:-:S05]  /*09a0*/  IMAD R22, R3, UR5, R22 ;  /* 0x0000000503167c24 */ /* 0x002fca000f8e0216 */
[----:B--2---:R-:W-:-:S13]  /*09b0*/  ISETP.GE.AND P0, PT, R22, UR8, PT ;  /* 0x0000000816007c0c */ /* 0x004fda000bf06270 */
[----:B------:R-:W-:Y:S05]  /*09c0*/  @!P0 BRA `(.L_x_22) ;  /* 0xfffffffc00308947 */ /* 0x000fea000383ffff */
.L_x_18:
[----:B------:R-:W-:Y:S05]  /*09d0*/  BSYNC.RECONVERGENT B0 ;  /* 0x0000000000007941 */ /* 0x000fea0003800200 */
.L_x_17:
[----:B------:R-:W1:Y:S01]  /*09e0*/  LDCU UR5, c[0x0][0x360] ;  /* 0x00006c00ff0577ac */ /* 0x000e620008000800 */
[----:B------:R-:W1:Y:S01]  /*09f0*/  LDC R3, c[0x0][0x370] ;  /* 0x0000dc00ff037b82 */ /* 0x000e620000000800 */
[----:B------:R-:W2:Y:S01]  /*0a00*/  LDCU UR8, c[0x0][0x380] ;  /* 0x00007000ff0877ac */ /* 0x000ea20008000800 */
[----:B-1----:R-:W-:-:S05]  /*0a10*/  IMAD R0, R3, UR5, R0 ;  /* 0x0000000503007c24 */ /* 0x002fca000f8e0200 */
[----:B--2---:R-:W-:-:S13]  /*0a20*/  ISETP.GE.AND P0, PT, R0, UR8, PT ;  /* 0x0000000800007c0c */ /* 0x004fda000bf06270 */
[----:B------:R-:W-:Y:S05]  /*0a30*/  @!P0 BRA `(.L_x_23) ;  /* 0xfffffffc00008947 */ /* 0x000fea000383ffff */
[----:B------:R-:W-:Y:S05]  /*0a40*/  EXIT ;  /* 0x000000000000794d */ /* 0x000fea0003800000 */
.L_x_8:
        /* <DEDUP_REMOVED lines=14> */
.L_x_31:
[----:B------:R-:W0:Y:S01]  /*0b30*/  S2R R3, SR_TID.Y ;  /* 0x0000000000037919 */ /* 0x000e220000002200 */
[----:B------:R-:W0:Y:S01]  /*0b40*/  S2UR UR5, SR_CTAID.Y ;  /* 0x00000000000579c3 */ /* 0x000e220000002600 */
[----:B------:R-:W1:Y:S01]  /*0b50*/  LDCU UR8, c[0x0][0x384] ;  /* 0x00007080ff0877ac */ /* 0x000e620008000800 */
[----:B------:R-:W-:Y:S06]  /*0b60*/  BSSY.RECONVERGENT B0, `(.L_x_25) ;  /* 0x000003e000007945 */ /* 0x000fec0003800200 */
[----:B------:R-:W0:Y:S02]  /*0b70*/  LDC R16, c[0x0][0x364] ;  /* 0x0000d900ff107b82 */ /* 0x000e240000000800 */
[----:B0-----:R-:W-:-:S05]  /*0b80*/  IMAD R16, R16, UR5, R3 ;  /* 0x0000000510107c24 */ /* 0x001fca000f8e0203 */
[----:B-1----:R-:W-:-:S13]  /*0b90*/  ISETP.GE.AND P0, PT, R16, UR8, PT ;  /* 0x0000000810007c0c */ /* 0x002fda000bf06270 */
[----:B--2---:R-:W-:Y:S05]  /*0ba0*/  @P0 BRA `(.L_x_26) ;  /* 0x0000000000e40947 */ /* 0x004fea0003800000 */
.L_x_30:
[----:B------:R-:W0:Y:S01]  /*0bb0*/  S2R R3, SR_TID.Z ;  /* 0x0000000000037919 */ /* 0x000e220000002300 */
[----:B------:R-:W0:Y:S01]  /*0bc0*/  S2UR UR5, SR_CTAID.Z ;  /* 0x00000000000579c3 */ /* 0x000e220000002700 */
[----:B------:R-:W-:Y:S07]  /*0bd0*/  BSSY.RECONVERGENT B1, `(.L_x_27) ;  /* 0x0000030000017945 */ /* 0x000fee0003800200 */
[----:B------:R-:W0:Y:S08]  /*0be0*/  LDC R20, c[0x0][0x368] ;  /* 0x0000da00ff147b82 */ /* 0x000e300000000800 */
[----:B------:R-:W1:Y:S01]  /*0bf0*/  LDC R17, c[0x0][0x388] ;  /* 0x0000e200ff117b82 */ /* 0x000e620000000800 */
[----:B0-----:R-:W-:-:S05]  /*0c00*/  IMAD R20, R20, UR5, R3 ;  /* 0x0000000514147c24 */ /* 0x001fca000f8e0203 */
[----:B-1----:R-:W-:-:S13]  /*0c10*/  ISETP.GE.AND P0, PT, R20, R17, PT ;  /* 0x000000111400720c */ /* 0x002fda0003f06270 */
[----:B--2---:R-:W-:Y:S05]  /*0c20*/  @P0 BRA `(.L_x_28) ;  /* 0x0000000000a80947 */ /* 0x004fea0003800000 */
        /* <DEDUP_REMOVED lines=8> */
[----:B--2---:R-:W-:Y:S02]  /*0cb0*/  IMAD R12, R12, UR5, RZ ;  /* 0x000000050c0c7c24 */ /* 0x004fe4000f8e02ff */
[----:B-1----:R-:W-:-:S04]  /*0cc0*/  IMAD.WIDE R2, R0, 0x4, R2 ;  /* 0x0000000400027825 */ /* 0x002fc800078e0202 */
[----:B------:R-:W-:Y:S01]  /*0cd0*/  IMAD R21, R21, R0, R12 ;  /* 0x0000000015157224 */ /* 0x000fe200078e020c */
[----:B------:R-:W1:Y:S01]  /*0ce0*/  LDC.64 R4, c[0x0][0x3a8] ;  /* 0x0000ea00ff047b82 */ /* 0x000e620000000a00 */
[----:B---3--:R-:W-:-:S04]  /*0cf0*/  IMAD.WIDE R10, R0, 0x4, R10 ;  /* 0x00000004000a7825 */ /* 0x008fc800078e020a */
[----:B------:R-:W-:-:S07]  /*0d00*/  IMAD R21, R16, R17, R21 ;  /* 0x0000001110157224 */ /* 0x000fce00078e0215 */
.L_x_29:
[----:B--2---:R-:W-:Y:S01]  /*0d10*/  IADD3 R19, PT, PT, R21, R20, RZ ;  /* 0x0000001415137210 */ /* 0x004fe20007ffe0ff */
[----:B------:R-:W2:Y:S04]  /*0d20*/  LDG.E R26, desc[UR6][R2.64] ;  /* 0x00000006021a7981 */ /* 0x000ea8000c1e1900 */
[----:B----4-:R-:W-:-:S05]  /*0d30*/  IMAD.WIDE R12, R19, 0x4, R8 ;  /* 0x00000004130c7825 */ /* 0x010fca00078e0208 */
[----:B------:R-:W3:Y:S01]  /*0d40*/  LDG.E R24, desc[UR6][R12.64] ;  /* 0x000000060c187981 */ /* 0x000ee2000c1e1900 */
[----:B-1----:R-:W-:-:S05]  /*0d50*/  IMAD.WIDE R14, R19, 0x4, R4 ;  /* 0x00000004130e7825 */ /* 0x002fca00078e0204 */
[----:B------:R-:W4:Y:S01]  /*0d60*/  LDG.E R23, desc[UR6][R14.64] ;  /* 0x000000060e177981 */ /* 0x000f22000c1e1900 */
[----:B0-----:R-:W-:-:S05]  /*0d70*/  IMAD.WIDE R18, R19, 0x4, R6 ;  /* 0x0000000413127825 */ /* 0x001fca00078e0206 */
[----:B------:R-:W5:Y:S01]  /*0d80*/  LDG.E R22, desc[UR6][R18.64] ;  /* 0x0000000612167981 */ /* 0x000f62000c1e1900 */
[C---:B---3--:R-:W-:Y:S02]  /*0d90*/  FSET.BF.LE.AND R25, R24.reuse, RZ, PT ;  /* 0x000000ff1819720a */ /* 0x048fe40003803000 */
[----:B------:R-:W-:-:S03]  /*0da0*/  FSET.BF.GT.AND R24, R24, RZ, PT ;  /* 0x000000ff1818720a */ /* 0x000fc60003804000 */
[----:B--2---:R-:W-:Y:S01]  /*0db0*/  FMUL R25, R25, R26 ;  /* 0x0000001a19197220 */ /* 0x004fe20000400000 */
[----:B----4-:R-:W-:-:S03]  /*0dc0*/  FMUL R23, R23, UR10 ;  /* 0x0000000a17177c20 */ /* 0x010fc60008400000 */
[----:B------:R-:W-:-:S04]  /*0dd0*/  FMUL R26, R25, UR10 ;  /* 0x0000000a191a7c20 */ /* 0x000fc80008400000 */
[----:B------:R-:W-:-:S04]  /*0de0*/  FFMA R23, R23, R24, R26 ;  /* 0x0000001817177223 */ /* 0x000fc8000000001a */
[----:B-----5:R-:W-:-:S05]  /*0df0*/  FFMA R22, R22, UR11, R23 ;  /* 0x0000000b16167c23 */ /* 0x020fca0008000017 */
[----:B------:R-:W-:-:S05]  /*0e00*/  FSET.BF.NAN.AND R23, |R22|, |R22|, PT ;  /* 0x400000161617720a */ /* 0x000fca0003808200 */
[----:B------:R-:W-:-:S05]  /*0e10*/  FMUL R25, R22, R23 ;  /* 0x0000001716197220 */ /* 0x000fca0000400000 */
[----:B------:R2:W-:Y:S04]  /*0e20*/  STG.E desc[UR6][R18.64], R25 ;  /* 0x0000001912007986 */ /* 0x0005e8000c101906 */
[----:B------:R-:W3:Y:S04]  /*0e30*/  LDG.E R13, desc[UR6][R12.64] ;  /* 0x000000060c0d7981 */ /* 0x000ee8000c1e1900 */
[----:B------:R-:W4:Y:S01]  /*0e40*/  LDG.E R14, desc[UR6][R14.64] ;  /* 0x000000060e0e7981 */ /* 0x000f22000c1e1900 */
[----:B------:R-:W-:-:S04]  /*0e50*/  IADD3 R20, PT, PT, R20, UR4, RZ ;  /* 0x0000000414147c10 */ /* 0x000fc8000fffe0ff */
[----:B------:R-:W-:Y:S02]  /*0e60*/  ISETP.GE.AND P0, PT, R20, R17, PT ;  /* 0x000000111400720c */ /* 0x000fe40003f06270 */
[----:B---3--:R-:W-:Y:S01]  /*0e70*/  FSET.BF.LE.AND R27, R13, RZ, PT ;  /* 0x000000ff0d1b720a */ /* 0x008fe20003803000 */
[----:B----4-:R-:W-:-:S04]  /*0e80*/  FMUL R22, R14, R13 ;  /* 0x0000000d0e167220 */ /* 0x010fc80000400000 */
[----:B------:R-:W-:-:S04]  /*0e90*/  FMUL R22, R22, R27 ;  /* 0x0000001b16167220 */ /* 0x000fc80000400000 */
[----:B------:R-:W-:-:S05]  /*0ea0*/  FMUL R23, R23, R22 ;  /* 0x0000001617177220 */ /* 0x000fca0000400000 */
[----:B------:R2:W-:Y:S01]  /*0eb0*/  REDG.E.ADD.F32.FTZ.RN.STRONG.GPU desc[UR6][R10.64], R23 ;  /* 0x000000170a0079a6 */ /* 0x0005e2000c12f306 */
[----:B------:R-:W-:Y:S05]  /*0ec0*/  @!P0 BRA `(.L_x_29) ;  /* 0xfffffffc00908947 */ /* 0x000fea000383ffff */
.L_x_28:
[----:B------:R-:W-:Y:S05]  /*0ed0*/  BSYNC.RECONVERGENT B1 ;  /* 0x0000000000017941 */ /* 0x000fea0003800200 */
.L_x_27:
[----:B------:R-:W0:Y:S01]  /*0ee0*/  LDCU UR5, c[0x0][0x364] ;  /* 0x00006c80ff0577ac */ /* 0x000e220008000800 */
[----:B------:R-:W0:Y:S01]  /*0ef0*/  LDC R3, c[0x0][0x374] ;  /* 0x0000dd00ff037b82 */ /* 0x000e220000000800 */
[----:B------:R-:W1:Y:S01]  /*0f00*/  LDCU UR8, c[0x0][0x384] ;  /* 0x00007080ff0877ac */ /* 0x000e620008000800 */
[----:B0-----:R-:W-:-:S05]  /*0f10*/  IMAD R16, R3, UR5, R16 ;  /* 0x0000000503107c24 */ /* 0x001fca000f8e0210 */
[----:B-1----:R-:W-:-:S13]  /*0f20*/  ISETP.GE.AND P0, PT, R16, UR8, PT ;  /* 0x0000000810007c0c */ /* 0x002fda000bf06270 */
[----:B------:R-:W-:Y:S05]  /*0f30*/  @!P0 BRA `(.L_x_30) ;  /* 0xfffffffc001c8947 */ /* 0x000fea000383ffff */
.L_x_26:
[----:B------:R-:W-:Y:S05]  /*0f40*/  BSYNC.RECONVERGENT B0 ;  /* 0x0000000000007941 */ /* 0x000fea0003800200 */
.L_x_25:
[----:B------:R-:W0:Y:S01]  /*0f50*/  LDCU UR5, c[0x0][0x360] ;  /* 0x00006c00ff0577ac */ /* 0x000e220008000800 */
[----:B------:R-:W0:Y:S01]  /*0f60*/  LDC R3, c[0x0][0x370] ;  /* 0x0000dc00ff037b82 */ /* 0x000e220000000800 */
[----:B------:R-:W1:Y:S01]  /*0f70*/  LDCU UR8, c[0x0][0x380] ;  /* 0x00007000ff0877ac */ /* 0x000e620008000800 */
[----:B0-----:R-:W-:-:S05]  /*0f80*/  IMAD R0, R3, UR5, R0 ;  /* 0x0000000503007c24 */ /* 0x001fca000f8e0200 */
[----:B-1----:R-:W-:-:S13]  /*0f90*/  ISETP.GE.AND P0, PT, R0, UR8, PT ;  /* 0x0000000800007c0c */ /* 0x002fda000bf06270 */
[----:B------:R-:W-:Y:S05]  /*0fa0*/  @!P0 BRA `(.L_x_31) ;  /* 0xfffffff800e08947 */ /* 0x000fea000383ffff */
[----:B------:R-:W-:Y:S05]  /*0fb0*/  EXIT ;  /* 0x000000000000794d */ /* 0x000fea0003800000 */
.L_x_24:
        /* <DEDUP_REMOVED lines=8> */
.L_x_38:
[----:B0-----:R-:W0:Y:S01]  /*1040*/  LDCU UR5, c[0x0][0x384] ;  /* 0x00007080ff0577ac */ /* 0x001e220008000800 */
[----:B------:R-:W-:Y:S01]  /*1050*/  BSSY.RECONVERGENT B0, `(.L_x_32) ;  /* 0x0000037000007945 */ /* 0x000fe20003800200 */
[----:B0-----:R-:W-:-:S13]  /*1060*/  ISETP.GE.AND P0, PT, R10, UR5, PT ;  /* 0x000000050a007c0c */ /* 0x001fda000bf06270 */
[----:B------:R-:W-:Y:S05]  /*1070*/  @P0 BRA `(.L_x_33) ;  /* 0x0000000000d00947 */ /* 0x000fea0003800000 */
[----:B------:R-:W-:-:S07]  /*1080*/  MOV R12, R10 ;  /* 0x0000000a000c7202 */ /* 0x000fce0000000f00 */
.L_x_37:
        /* <DEDUP_REMOVED lines=8> */
[----:B------:R-:W3:Y:S01]  /*1110*/  LDC.64 R4, c[0x0][0x3b8] ;  /* 0x0000ee00ff047b82 */ /* 0x000ee20000000a00 */
[----:B0-----:R-:W-:-:S04]  /*1120*/  IMAD R15, R13, UR9, RZ ;  /* 0x000000090d0f7c24 */ /* 0x001fc8000f8e02ff */
[----:B------:R-:W-:Y:S02]  /*1130*/  IMAD R6, R15, UR8, RZ ;  /* 0x000000080f067c24 */ /* 0x000fe4000f8e02ff */
[----:B-1----:R-:W-:-:S04]  /*1140*/  IMAD.WIDE R2, R0, 0x4, R2 ;  /* 0x0000000400027825 */ /* 0x002fc800078e0202 */
[----:B--2---:R-:W-:-:S04]  /*1150*/  IMAD R6, R6, UR5, RZ ;  /* 0x0000000506067c24 */ /* 0x004fc8000f8e02ff */
[----:B------:R-:W-:Y:S02]  /*1160*/  IMAD R15, R15, R0, R6 ;  /* 0x000000000f0f7224 */ /* 0x000fe400078e0206 */
[----:B---3--:R-:W-:-:S04]  /*1170*/  IMAD.WIDE R4, R0, 0x4, R4 ;  /* 0x0000000400047825 */ /* 0x008fc800078e0204 */
[----:B------:R-:W-:-:S07]  /*1180*/  IMAD R15, R12, R13, R15 ;  /* 0x0000000d0c0f7224 */ /* 0x000fce00078e020f */
.L_x_36:
[----:B0-----:R-:W0:Y:S01]  /*1190*/  LDC.64 R8, c[0x0][0x398] ;  /* 0x0000e600ff087b82 */ /* 0x001e220000000a00 */
[----:B------:R-:W-:Y:S01]  /*11a0*/  IADD3 R19, PT, PT, R15, R14, RZ ;  /* 0x0000000e0f137210 */ /* 0x000fe20007ffe0ff */
[----:B------:R-:W2:Y:S06]  /*11b0*/  LDG.E R22, desc[UR6][R2.64] ;  /* 0x0000000602167981 */ /* 0x000eac000c1e1900 */
[----:B------:R-:W1:Y:S08]  /*11c0*/  LDC.64 R16, c[0x0][0x3a8] ;  /* 0x0000ea00ff107b82 */ /* 0x000e700000000a00 */
[----:B------:R-:W3:Y:S01]  /*11d0*/  LDC.64 R6, c[0x0][0x3a0] ;  /* 0x0000e800ff067b82 */ /* 0x000ee20000000a00 */
[----:B0-----:R-:W-:-:S05]  /*11e0*/  IMAD.WIDE R8, R19, 0x4, R8 ;  /* 0x0000000413087825 */ /* 0x001fca00078e0208 */
[----:B------:R-:W4:Y:S01]  /*11f0*/  LDG.E R20, desc[UR6][R8.64] ;  /* 0x0000000608147981 */ /* 0x000f22000c1e1900 */
[----:B-1----:R-:W-:-:S05]  /*1200*/  IMAD.WIDE R16, R19, 0x4, R16 ;  /* 0x0000000413107825 */ /* 0x002fca00078e0210 */
[----:B------:R-:W5:Y:S01]  /*1210*/  LDG.E R18, desc[UR6][R16.64] ;  /* 0x0000000610127981 */ /* 0x000f62000c1e1900 */
[----:B---3--:R-:W-:-:S05]  /*1220*/  IMAD.WIDE R6, R19, 0x4, R6 ;  /* 0x0000000413067825 */ /* 0x008fca00078e0206 */
[----:B------:R-:W3:Y:S01]  /*1230*/  LDG.E R23, desc[UR6][R6.64] ;  /* 0x0000000606177981 */ /* 0x000ee2000c1e1900 */
[----:B----4-:R-:W-:-:S05]  /*1240*/  FSET.BF.LE.AND R19, R20, RZ, PT ;  /* 0x000000ff1413720a */ /* 0x010fca0003803000 */
[----:B--2---:R-:W-:Y:S01]  /*1250*/  FMUL R22, R19, R22 ;  /* 0x0000001613167220 */ /* 0x004fe20000400000 */
[----:B------:R-:W-:Y:S01]  /*1260*/  FSET.BF.GT.AND R19, R20, RZ, PT ;  /* 0x000000ff1413720a */ /* 0x000fe20003804000 */
[----:B-----5:R-:W-:Y:S02]  /*1270*/  FMUL R18, R18, UR10 ;  /* 0x0000000a12127c20 */ /* 0x020fe40008400000 */
[----:B------:R-:W-:-:S04]  /*1280*/  FMUL R21, R22, UR10 ;  /* 0x0000000a16157c20 */ /* 0x000fc80008400000 */
[----:B------:R-:W-:-:S04]  /*1290*/  FFMA R18, R18, R19, R21 ;  /* 0x0000001312127223 */ /* 0x000fc80000000015 */
[----:B---3--:R-:W-:-:S05]  /*12a0*/  FFMA R23, R23, UR11, R18 ;  /* 0x0000000b17177c23 */ /* 0x008fca0008000012 */
[----:B------:R0:W-:Y:S04]  /*12b0*/  STG.E desc[UR6][R6.64], R23 ;  /* 0x0000001706007986 */ /* 0x0001e8000c101906 */
[----:B------:R-:W2:Y:S04]  /*12c0*/  LDG.E R9, desc[UR6][R8.64] ;  /* 0x0000000608097981 */ /* 0x000ea8000c1e1900 */
[----:B------:R-:W3:Y:S01]  /*12d0*/  LDG.E R16, desc[UR6][R16.64] ;  /* 0x0000000610107981 */ /* 0x000ee2000c1e1900 */
[----:B------:R-:W-:-:S04]  /*12e0*/  IADD3 R14, PT, PT, R14, UR4, RZ ;  /* 0x000000040e0e7c10 */ /* 0x000fc8000fffe0ff */
[----:B------:R-:W-:Y:S02]  /*12f0*/  ISETP.GE.AND P0, PT, R14, R13, PT ;  /* 0x0000000d0e00720c */ /* 0x000fe40003f06270 */
[----:B--2---:R-:W-:Y:S01]  /*1300*/  FSET.BF.LE.AND R19, R9, RZ, PT ;  /* 0x000000ff0913720a */ /* 0x004fe20003803000 */
[----:B---3--:R-:W-:-:S04]  /*1310*/  FMUL R18, R16, R9 ;  /* 0x0000000910127220 */ /* 0x008fc80000400000 */
[----:B------:R-:W-:-:S05]  /*1320*/  FMUL R19, R18, R19 ;  /* 0x0000001312137220 */ /* 0x000fca0000400000 */
[----:B------:R0:W-:Y:S01]  /*1330*/  REDG.E.ADD.F32.FTZ.RN.STRONG.GPU desc[UR6][R4.64], R19 ;  /* 0x00000013040079a6 */ /* 0x0001e2000c12f306 */
[----:B------:R-:W-:Y:S05]  /*1340*/  @!P0 BRA `(.L_x_36) ;  /* 0xfffffffc00908947 */ /* 0x000fea000383ffff */
.L_x_35:
[----:B------:R-:W-:Y:S05]  /*1350*/  BSYNC.RECONVERGENT B1 ;  /* 0x0000000000017941 */ /* 0x000fea0003800200 */
.L_x_34:
[----:B------:R-:W1:Y:S01]  /*1360*/  LDCU UR5, c[0x0][0x364] ;  /* 0x00006c80ff0577ac */ /* 0x000e620008000800 */
[----:B------:R-:W1:Y:S01]  /*1370*/  LDC R3, c[0x0][0x374] ;  /* 0x0000dd00ff037b82 */ /* 0x000e620000000800 */
[----:B------:R-:W2:Y:S01]  /*1380*/  LDCU UR8, c[0x0][0x384] ;  /* 0x00007080ff0877ac */ /* 0x000ea20008000800 */
[----:B-1----:R-:W-:-:S05]  /*1390*/  IMAD R12, R3, UR5, R12 ;  /* 0x00000005030c7c24 */ /* 0x002fca000f8e020c */
[----:B--2---:R-:W-:-:S13]  /*13a0*/  ISETP.GE.AND P0, PT, R12, UR8, PT ;  /* 0x000000080c007c0c */ /* 0x004fda000bf06270 */
[----:B------:R-:W-:Y:S05]  /*13b0*/  @!P0 BRA `(.L_x_37) ;  /* 0xfffffffc00348947 */ /* 0x000fea000383ffff */
.L_x_33:
[----:B------:R-:W-:Y:S05]  /*13c0*/  BSYNC.RECONVERGENT B0 ;  /* 0x0000000000007941 */ /* 0x000fea0003800200 */
.L_x_32:
[----:B------:R-:W1:Y:S01]  /*13d0*/  LDCU UR5, c[0x0][0x360] ;  /* 0x00006c00ff0577ac */ /* 0x000e620008000800 */
[----:B------:R-:W1:Y:S01]  /*13e0*/  LDC R3, c[0x0][0x370] ;  /* 0x0000dc00ff037b82 */ /* 0x000e620000000800 */
[----:B------:R-:W2:Y:S01]  /*13f0*/  LDCU UR8, c[0x0][0x380] ;  /* 0x00007000ff0877ac */ /* 0x000ea20008000800 */
[----:B-1----:R-:W-:-:S05]  /*1400*/  IMAD R0, R3, UR5, R0 ;  /* 0x0000000503007c24 */ /* 0x002fca000f8e0200 */
[----:B--2---:R-:W-:-:S13]  /*1410*/  ISETP.GE.AND P0, PT, R0, UR8, PT ;  /* 0x0000000800007c0c */ /* 0x004fda000bf06270 */
[----:B------:R-:W-:Y:S05]  /*1420*/  @!P0 BRA `(.L_x_38) ;  /* 0xfffffffc00048947 */ /* 0x000fea000383ffff */
[----:B------:R-:W-:Y:S05]  /*1430*/  EXIT ;  /* 0x000000000000794d */ /* 0x000fea0003800000 */
.L_x_39:
        /* <DEDUP_REMOVED lines=12> */
.L_x_228:


//--------------------- .text.forwardParametricfloatchannel --------------------------
	.section	.text.forwardParametricfloatchannel,"ax",@progbits
	.align	128
        .global         forwardParametricfloatchannel
        .type           forwardParametricfloatchannel,@function
        .size           forwardParametricfloatchannel,(.L_x_229 - forwardParametricfloatchannel)
        .other          forwardParametricfloatchannel,@"STO_CUDA_ENTRY STV_DEFAULT"
forwardParametricfloatchannel:
.text.forwardParametricfloatchannel:
[----:B------:R-:W-:Y:S08]  /*0000*/  LDC R1, c[0x0][0x37c] ;  /* 0x0000df00ff017b82 */ /* 0x000ff00000000800 */
[----:B------:R-:W0:Y:S01]  /*0010*/  LDC.64 R4, c[0x0][0x380] ;  /* 0x0000e000ff047b82 */ /* 0x000e220000000a00 */
[----:B------:R-:W1:Y:S01]  /*0020*/  LDCU UR6, c[0x0][0x3b0] ;  /* 0x00007600ff0677ac */ /* 0x000e620008000800 */
[----:B------:R-:W2:Y:S06]  /*0030*/  LDCU.64 UR4, c[0x0][0x358] ;  /* 0x00006b00ff0477ac */ /* 0x000eac0008000a00 */
[----:B------:R-:W0:Y:S01]  /*0040*/  LDC.64 R6, c[0x0][0x388] ;  /* 0x0000e200ff067b82 */ /* 0x000e220000000a00 */
[----:B-1----:R-:W-:Y:S01]  /*0050*/  UISETP.GE.AND UP0, UPT, UR6, 0x1, UPT ;  /* 0x000000010600788c */ /* 0x002fe2000bf06270 */
[----:B0-----:R-:W-:-:S04]  /*0060*/  IMAD R3, R5, R6, RZ ;  /* 0x0000000605037224 */ /* 0x001fc800078e02ff */
[----:B------:R-:W-:-:S04]  /*0070*/  IMAD R0, R4, R3, RZ ;  /* 0x0000000304007224 */ /* 0x000fc800078e02ff */
[----:B------:R-:W-:Y:S01]  /*0080*/  IMAD R0, R0, R7, RZ ;  /* 0x0000000700007224 */ /* 0x000fe200078e02ff */
[----:B--2---:R-:W-:Y:S06]  /*0090*/  BRA.U !UP0, `(.L_x_40) ;  /* 0x0000000508187547 */ /* 0x004fec000b800000 */
[----:B------:R-:W0:Y:S01]  /*00a0*/  S2R R2, SR_TID.X ;  /* 0x0000000000027919 */ /* 0x000e220000002100 */
[----:B------:R-:W0:Y:S08]  /*00b0*/  S2UR UR6, SR_CTAID.X ;  /* 0x00000000000679c3 */ /* 0x000e300000002500 */
[----:B------:R-:W0:Y:S02]  /*00c0*/  LDC R21, c[0x0][0x360] ;  /* 0x0000d800ff157b82 */ /* 0x000e240000000800 */
[----:B0-----:R-:W-:-:S05]  /*00d0*/  IMAD R2, R21, UR6, R2 ;  /* 0x0000000615027c24 */ /* 0x001fca000f8e0202 */
[----:B------:R-:W-:-:S13]  /*00e0*/  ISETP.GE.AND P0, PT, R2, R4, PT ;  /* 0x000000040200720c */ /* 0x000fda0003f06270 */
[----:B------:R-:W-:Y:S05]  /*00f0*/  @P0 EXIT ;  /* 0x000000000000094d */ /* 0x000fea0003800000 */
[----:B------:R-:W0:Y:S01]  /*0100*/  S2R R16, SR_TID.Y ;  /* 0x0000000000107919 */ /* 0x000e220000002200 */
[----:B------:R-:W0:Y:S01]  /*0110*/  LDC R19, c[0x0][0x364] ;  /* 0x0000d900ff137b82 */ /* 0x000e220000000800 */
[----:B------:R-:W1:Y:S01]  /*0120*/  LDCU.64 UR12, c[0x0][0x390] ;  /* 0x00007200ff0c77ac */ /* 0x000e620008000a00 */
[----:B------:R-:W2:Y:S06]  /*0130*/  S2R R17, SR_TID.Z ;  /* 0x0000000000117919 */ /* 0x000eac0000002300 */
[----:B------:R-:W0:Y:S08]  /*0140*/  S2UR UR6, SR_CTAID.Y ;  /* 0x00000000000679c3 */ /* 0x000e300000002600 */
[----:B------:R-:W2:Y:S08]  /*0150*/  S2UR UR7, SR_CTAID.Z ;  /* 0x00000000000779c3 */ /* 0x000eb00000002700 */
[----:B------:R-:W2:Y:S01]  /*0160*/  LDC R18, c[0x0][0x368] ;  /* 0x0000da00ff127b82 */ /* 0x000ea20000000800 */
[----:B------:R-:W3:Y:S01]  /*0170*/  LDCU UR8, c[0x0][0x378] ;  /* 0x00006f00ff0877ac */ /* 0x000ee20008000800 */
[----:B------:R-:W4:Y:S01]  /*0180*/  LDCU UR9, c[0x0][0x374] ;  /* 0x00006e80ff0977ac */ /* 0x000f220008000800 */
[C---:B0-----:R-:W-:Y:S01]  /*0190*/  IMAD R16, R19.reuse, UR6, R16 ;  /* 0x0000000613107c24 */ /* 0x041fe2000f8e0210 */
[----:B------:R-:W0:Y:S01]  /*01a0*/  LDCU UR10, c[0x0][0x370] ;  /* 0x00006e00ff0a77ac */ /* 0x000e220008000800 */
[----:B----4-:R-:W-:-:S02]  /*01b0*/  IMAD R19, R19, UR9, RZ ;  /* 0x0000000913137c24 */ /* 0x010fc4000f8e02ff */
[C---:B--2---:R-:W-:Y:S02]  /*01c0*/  IMAD R17, R18.reuse, UR7, R17 ;  /* 0x0000000712117c24 */ /* 0x044fe4000f8e0211 */
[----:B---3--:R-:W-:Y:S02]  /*01d0*/  IMAD R18, R18, UR8, RZ ;  /* 0x0000000812127c24 */ /* 0x008fe4000f8e02ff */
[----:B01----:R-:W-:-:S07]  /*01e0*/  IMAD R21, R21, UR10, RZ ;  /* 0x0000000a15157c24 */ /* 0x003fce000f8e02ff */
.L_x_47:
[----:B------:R-:W0:Y:S01]  /*01f0*/  LDCU UR6, c[0x0][0x384] ;  /* 0x00007080ff0677ac */ /* 0x000e220008000800 */
[----:B------:R-:W-:Y:S01]  /*0200*/  BSSY.RECONVERGENT B0, `(.L_x_41) ;  /* 0x000002a000007945 */ /* 0x000fe20003800200 */
[----:B0-----:R-:W-:-:S13]  /*0210*/  ISETP.GE.AND P0, PT, R16, UR6, PT ;  /* 0x0000000610007c0c */ /* 0x001fda000bf06270 */
[----:B-1----:R-:W-:Y:S05]  /*0220*/  @P0 BRA `(.L_x_42) ;  /* 0x00000000009c0947 */ /* 0x002fea0003800000 */
[----:B------:R-:W-:Y:S01]  /*0230*/  IMAD R20, R3, R2, R0 ;  /* 0x0000000203147224 */ /* 0x000fe200078e0200 */
[----:B------:R-:W-:-:S07]  /*0240*/  MOV R22, R16 ;  /* 0x0000001000167202 */ /* 0x000fce0000000f00 */
.L_x_46:
[----:B------:R-:W0:Y:S01]  /*0250*/  LDC R23, c[0x0][0x388] ;  /* 0x0000e200ff177b82 */ /* 0x000e220000000800 */
[----:B------:R-:W-:Y:S01]  /*0260*/  BSSY.RECONVERGENT B1, `(.L_x_43) ;  /* 0x000001f000017945 */ /* 0x000fe20003800200 */
[----:B0-----:R-:W-:-:S13]  /*0270*/  ISETP.GE.AND P0, PT, R17, R23, PT ;  /* 0x000000171100720c */ /* 0x001fda0003f06270 */
[----:B-1----:R-:W-:Y:S05]  /*0280*/  @P0 BRA `(.L_x_44) ;  /* 0x0000000000700947 */ /* 0x002fea0003800000 */
[----:B------:R-:W0:Y:S01]  /*0290*/  LDC.64 R4, c[0x0][0x398] ;  /* 0x0000e600ff047b82 */ /* 0x000e220000000a00 */
[----:B------:R-:W1:Y:S01]  /*02a0*/  LDCU UR6, c[0x0][0x3b4] ;  /* 0x00007680ff0677ac */ /* 0x000e620008000800 */
[----:B------:R-:W-:Y:S01]  /*02b0*/  IMAD R10, R22, R23, R20 ;  /* 0x00000017160a7224 */ /* 0x000fe200078e0214 */
[----:B------:R-:W-:-:S04]  /*02c0*/  MOV R25, R17 ;  /* 0x0000001100197202 */ /* 0x000fc80000000f00 */
[----:B------:R-:W-:Y:S01]  /*02d0*/  IADD3 R27, PT, PT, R17, R10, RZ ;  /* 0x0000000a111b7210 */ /* 0x000fe20007ffe0ff */
[----:B------:R-:W2:Y:S08]  /*02e0*/  LDC.64 R6, c[0x0][0x3a0] ;  /* 0x0000e800ff067b82 */ /* 0x000eb00000000a00 */
[----:B------:R-:W3:Y:S01]  /*02f0*/  LDC.64 R8, c[0x0][0x3a8] ;  /* 0x0000ea00ff087b82 */ /* 0x000ee20000000a00 */
[----:B-1----:R-:W-:-:S13]  /*0300*/  ISETP.LT.AND P0, PT, RZ, UR6, PT ;  /* 0x00000006ff007c0c */ /* 0x002fda000bf01270 */
.L_x_45:
[----:B0-----:R-:W-:-:S06]  /*0310*/  IMAD.WIDE R10, R27, 0x4, R4 ;  /* 0x000000041b0a7825 */ /* 0x001fcc00078e0204 */
[----:B------:R-:W4:Y:S01]  /*0320*/  LDG.E R10, desc[UR4][R10.64] ;  /* 0x000000040a0a7981 */ /* 0x000f22000c1e1900 */
[----:B---3--:R-:W-:-:S06]  /*0330*/  IMAD.WIDE R12, R25, 0x4, R8 ;  /* 0x00000004190c7825 */ /* 0x008fcc00078e0208 */
[----:B------:R-:W3:Y:S01]  /*0340*/  LDG.E R12, desc[UR4][R12.64] ;  /* 0x000000040c0c7981 */ /* 0x000ee2000c1e1900 */
[----:B-12---:R-:W-:-:S05]  /*0350*/  IMAD.WIDE R14, R27, 0x4, R6 ;  /* 0x000000041b0e7825 */ /* 0x006fca00078e0206 */
[----:B------:R-:W2:Y:S01]  /*0360*/  LDG.E R24, desc[UR4][R14.64] ;  /* 0x000000040e187981 */ /* 0x000ea2000c1e1900 */
[C---:B------:R-:W-:Y:S02]  /*0370*/  IADD3 R25, PT, PT, R18.reuse, R25, RZ ;  /* 0x0000001912197210 */ /* 0x040fe40007ffe0ff */
[----:B------:R-:W-:Y:S02]  /*0380*/  IADD3 R27, PT, PT, R18, R27, RZ ;  /* 0x0000001b121b7210 */ /* 0x000fe40007ffe0ff */
[----:B------:R-:W-:Y:S02]  /*0390*/  ISETP.GE.AND P1, PT, R25, R23, PT ;  /* 0x000000171900720c */ /* 0x000fe40003f26270 */
[C---:B----4-:R-:W-:Y:S01]  /*03a0*/  FSET.BF.LE.AND R29, R10.reuse, RZ, PT ;  /* 0x000000ff0a1d720a */ /* 0x050fe20003803000 */
[----:B------:R-:W-:-:S04]  /*03b0*/  FMUL R26, R10, UR12 ;  /* 0x0000000c0a1a7c20 */ /* 0x000fc80008400000 */
[----:B------:R-:W-:-:S04]  /*03c0*/  FMUL R29, R26, R29 ;  /* 0x0000001d1a1d7220 */ /* 0x000fc80000400000 */
[----:B---3--:R-:W-:Y:S01]  /*03d0*/  FMUL R28, R29, R12 ;  /* 0x0000000c1d1c7220 */ /* 0x008fe20000400000 */
[----:B------:R-:W-:-:S05]  /*03e0*/  FSET.BF.GT.AND R29, R10, RZ, PT ;  /* 0x000000ff0a1d720a */ /* 0x000fca0003804000 */
[----:B------:R-:W-:-:S04]  /*03f0*/  FFMA R29, R26, R29, R28 ;  /* 0x0000001d1a1d7223 */ /* 0x000fc8000000001c */
[----:B--2---:R-:W-:-:S05]  /*0400*/  FFMA R29, R24, UR13, R29 ;  /* 0x0000000d181d7c23 */ /* 0x004fca000800001d */
[----:B------:R-:W-:-:S05]  /*0410*/  FSET.BF.NAN.AND R10, |R29|, |R29|, PT ;  /* 0x4000001d1d0a720a */ /* 0x000fca0003808200 */
[----:B------:R-:W-:-:S05]  /*0420*/  @!P0 FMUL R29, R29, R10 ;  /* 0x0000000a1d1d8220 */ /* 0x000fca0000400000 */
[----:B------:R1:W-:Y:S01]  /*0430*/  STG.E desc[UR4][R14.64], R29 ;  /* 0x0000001d0e007986 */ /* 0x0003e2000c101904 */
[----:B------:R-:W-:Y:S05]  /*0440*/  @!P1 BRA `(.L_x_45) ;  /* 0xfffffffc00b09947 */ /* 0x000fea000383ffff */
.L_x_44:
[----:B------:R-:W-:Y:S05]  /*0450*/  BSYNC.RECONVERGENT B1 ;  /* 0x0000000000017941 */ /* 0x000fea0003800200 */
.L_x_43:
[----:B------:R-:W0:Y:S01]  /*0460*/  LDCU UR6, c[0x0][0x384] ;  /* 0x00007080ff0677ac */ /* 0x000e220008000800 */
[----:B------:R-:W-:-:S04]  /*0470*/  IADD3 R22, PT, PT, R19, R22, RZ ;  /* 0x0000001613167210 */ /* 0x000fc80007ffe0ff */
[----:B0-----:R-:W-:-:S13]  /*0480*/  ISETP.GE.AND P0, PT, R22, UR6, PT ;  /* 0x0000000616007c0c */ /* 0x001fda000bf06270 */
[----:B------:R-:W-:Y:S05]  /*0490*/  @!P0 BRA `(.L_x_46) ;  /* 0xfffffffc006c8947 */ /* 0x000fea000383ffff */
.L_x_42:
[----:B------:R-:W-:Y:S05]  /*04a0*/  BSYNC.RECONVERGENT B0 ;  /* 0x0000000000007941 */ /* 0x000fea0003800200 */
.L_x_41:
[----:B------:R-:W0:Y:S01]  /*04b0*/  LDCU UR6, c[0x0][0x380] ;  /* 0x00007000ff0677ac */ /* 0x000e220008000800 */
[----:B------:R-:W-:-:S04]  /*04c0*/  IADD3 R2, PT, PT, R21, R2, RZ ;  /* 0x0000000215027210 */ /* 0x000fc80007ffe0ff */
[----:B0-----:R-:W-:-:S13]  /*04d0*/  ISETP.GE.AND P0, PT, R2, UR6, PT ;  /* 0x0000000602007c0c */ /* 0x001fda000bf06270 */
[----:B------:R-:W-:Y:S05]  /*04e0*/  @!P0 BRA `(.L_x_47) ;  /* 0xfffffffc00408947 */ /* 0x000fea000383ffff */
[----:B------:R-:W-:Y:S05]  /*04f0*/  EXIT ;  /* 0x000000000000794d */ /* 0x000fea0003800000 */
.L_x_40:
        /* <DEDUP_REMOVED lines=21> */
.L_x_54:
[----:B------:R-:W0:Y:S01]  /*0650*/  LDCU UR6, c[0x0][0x384] ;  /* 0x00007080ff0677ac */ /* 0x000e220008000800 */
[----:B------:R-:W-:Y:S01]  /*0660*/  BSSY.RECONVERGENT B0, `(.L_x_48) ;  /* 0x0000029000007945 */ /* 0x000fe20003800200 */
[----:B0-----:R-:W-:-:S13]  /*0670*/  ISETP.GE.AND P0, PT, R14, UR6, PT ;  /* 0x000000060e007c0c */ /* 0x001fda000bf06270 */
[----:B-1----:R-:W-:Y:S05]  /*0680*/  @P0 BRA `(.L_x_49) ;  /* 0x0000000000980947 */ /* 0x002fea0003800000 */
[----:B------:R-:W0:Y:S01]  /*0690*/  LDC.64 R4, c[0x0][0x3a8] ;  /* 0x0000ea00ff047b82 */ /* 0x000e220000000a00 */
[----:B------:R-:W-:Y:S01]  /*06a0*/  IMAD R18, R3, R2, R0 ;  /* 0x0000000203127224 */ /* 0x000fe200078e0200 */
[----:B------:R-:W-:Y:S01]  /*06b0*/  MOV R20, R14 ;  /* 0x0000000e00147202 */ /* 0x000fe20000000f00 */
[----:B0-----:R-:W-:-:S07]  /*06c0*/  IMAD.WIDE R4, R2, 0x4, R4 ;  /* 0x0000000402047825 */ /* 0x001fce00078e0204 */
.L_x_53:
[----:B------:R-:W0:Y:S01]  /*06d0*/  LDC R21, c[0x0][0x388] ;  /* 0x0000e200ff157b82 */ /* 0x000e220000000800 */
[----:B------:R-:W-:Y:S01]  /*06e0*/  BSSY.RECONVERGENT B1, `(.L_x_50) ;  /* 0x000001c000017945 */ /* 0x000fe20003800200 */
[----:B0-----:R-:W-:-:S13]  /*06f0*/  ISETP.GE.AND P0, PT, R15, R21, PT ;  /* 0x000000150f00720c */ /* 0x001fda0003f06270 */
[----:B-1----:R-:W-:Y:S05]  /*0700*/  @P0 BRA `(.L_x_51) ;  /* 0x0000000000640947 */ /* 0x002fea0003800000 */
[----:B------:R-:W0:Y:S01]  /*0710*/  LDC.64 R6, c[0x0][0x398] ;  /* 0x0000e600ff067b82 */ /* 0x000e220000000a00 */
[----:B------:R-:W1:Y:S01]  /*0720*/  LDCU UR6, c[0x0][0x3b4] ;  /* 0x00007680ff0677ac */ /* 0x000e620008000800 */
[----:B------:R-:W-:Y:S01]  /*0730*/  IMAD R22, R20, R21, R18 ;  /* 0x0000001514167224 */ /* 0x000fe200078e0212 */
[----:B------:R-:W-:-:S05]  /*0740*/  MOV R23, R15 ;  /* 0x0000000f00177202 */ /* 0x000fca0000000f00 */
[----:B------:R-:W2:Y:S01]  /*0750*/  LDC.64 R8, c[0x0][0x3a0] ;  /* 0x0000e800ff087b82 */ /* 0x000ea20000000a00 */
[----:B-1----:R-:W-:-:S13]  /*0760*/  ISETP.LT.AND P1, PT, RZ, UR6, PT ;  /* 0x00000006ff007c0c */ /* 0x002fda000bf21270 */
.L_x_52:
[----:B-1----:R-:W-:Y:S01]  /*0770*/  IADD3 R13, PT, PT, R22, R23, RZ ;  /* 0x00000017160d7210 */ /* 0x002fe20007ffe0ff */
[----:B------:R-:W3:Y:S04]  /*0780*/  LDG.E R27, desc[UR4][R4.64] ;  /* 0x00000004041b7981 */ /* 0x000ee8000c1e1900 */
[----:B0-----:R-:W-:-:S06]  /*0790*/  IMAD.WIDE R10, R13, 0x4, R6 ;  /* 0x000000040d0a7825 */ /* 0x001fcc00078e0206 */
[----:B------:R-:W4:Y:S01]  /*07a0*/  LDG.E R10, desc[UR4][R10.64] ;  /* 0x000000040a0a7981 */ /* 0x000f22000c1e1900 */
[----:B--2---:R-:W-:-:S05]  /*07b0*/  IMAD.WIDE R12, R13, 0x4, R8 ;  /* 0x000000040d0c7825 */ /* 0x004fca00078e0208 */
[----:B------:R-:W2:Y:S01]  /*07c0*/  LDG.E R24, desc[UR4][R12.64] ;  /* 0x000000040c187981 */ /* 0x000ea2000c1e1900 */
[----:B------:R-:W-:-:S04]  /*07d0*/  IADD3 R23, PT, PT, R16, R23, RZ ;  /* 0x0000001710177210 */ /* 0x000fc80007ffe0ff */
        /* <DEDUP_REMOVED lines=12> */
.L_x_51:
[----:B------:R-:W-:Y:S05]  /*08a0*/  BSYNC.RECONVERGENT B1 ;  /* 0x0000000000017941 */ /* 0x000fea0003800200 */
.L_x_50:
[----:B------:R-:W0:Y:S01]  /*08b0*/  LDCU UR6, c[0x0][0x384] ;  /* 0x00007080ff0677ac */ /* 0x000e220008000800 */
[----:B------:R-:W-:-:S04]  /*08c0*/  IADD3 R20, PT, PT, R17, R20, RZ ;  /* 0x0000001411147210 */ /* 0x000fc80007ffe0ff */
[----:B0-----:R-:W-:-:S13]  /*08d0*/  ISETP.GE.AND P0, PT, R20, UR6, PT ;  /* 0x0000000614007c0c */ /* 0x001fda000bf06270 */
[----:B------:R-:W-:Y:S05]  /*08e0*/  @!P0 BRA `(.L_x_53) ;  /* 0xfffffffc00788947 */ /* 0x000fea000383ffff */
.L_x_49:
[----:B------:R-:W-:Y:S05]  /*08f0*/  BSYNC.RECONVERGENT B0 ;  /* 0x0000000000007941 */ /* 0x000fea0003800200 */
.L_x_48:
[----:B------:R-:W0:Y:S01]  /*0900*/  LDCU UR6, c[0x0][0x380] ;  /* 0x00007000ff0677ac */ /* 0x000e220008000800 */
[----:B------:R-:W-:-:S04]  /*0910*/  IADD3 R2, PT, PT, R19, R2, RZ ;  /* 0x0000000213027210 */ /* 0x000fc80007ffe0ff */
[----:B0-----:R-:W-:-:S13]  /*0920*/  ISETP.GE.AND P0, PT, R2, UR6, PT ;  /* 0x0000000602007c0c */ /* 0x001fda000bf06270 */
[----:B------:R-:W-:Y:S05]  /*0930*/  @!P0 BRA `(.L_x_54) ;  /* 0xfffffffc00448947 */ /* 0x000fea000383ffff */
[----:B------:R-:W-:Y:S05]  /*0940*/  EXIT ;  /* 0x000000000000794d */ /* 0x000fea0003800000 */
.L_x_55:
        /* <DEDUP_REMOVED lines=11> */
.L_x_229:


//--------------------- .text.AdvanceThreshRandomReluBackward --------------------------
	.section	.text.AdvanceThreshRandomReluBackward,"ax",@progbits
	.align	128
        .global         AdvanceThreshRandomReluBackward
        .type           AdvanceThreshRandomReluBackward,@function
        .size           AdvanceThreshRandomReluBackward,(.L_x_230 - AdvanceThreshRandomReluBackward)
        .other          AdvanceThreshRandomReluBackward,@"STO_CUDA_ENTRY STV_DEFAULT"
AdvanceThreshRandomReluBackward:
.text.AdvanceThreshRandomReluBackward:
        /* <DEDUP_REMOVED lines=13> */
[----:B------:R-:W1:Y:S01]  /*00d0*/  LDCU.64 UR8, c[0x0][0x388] ;  /* 0x00007100ff0877ac */ /* 0x000e620008000a00 */
[----:B------:R-:W1:Y:S06]  /*00e0*/  LDCU.64 UR10, c[0x0][0x388] ;  /* 0x00007100ff0a77ac */ /* 0x000e6c0008000a00 */
[----:B------:R-:W1:Y:S01]  /*00f0*/  LDC.64 R8, c[0x0][0x398] ;  /* 0x0000e600ff087b82 */ /* 0x000e620000000a00 */
[----:B0-----:R-:W-:Y:S01]  /*0100*/  UISETP.GT.AND UP0, UPT, UR5, URZ, UPT ;  /* 0x000000ff0500728c */ /* 0x001fe2000bf04270 */
[----:B--2---:R-:W-:-:S06]  /*0110*/  IMAD R0, R0, UR4, RZ ;  /* 0x0000000400007c24 */ /* 0x004fcc000f8e02ff */
[----:B------:R-:W0:Y:S02]  /*0120*/  LDC.64 R10, c[0x0][0x380] ;  /* 0x0000e000ff0a7b82 */ /* 0x000e240000000a00 */
[----:B---3--:R-:W-:Y:S05]  /*0130*/  BRA.U UP0, `(.L_x_56) ;  /* 0x0000000100847547 */ /* 0x008fea000b800000 */
.L_x_57:
[----:B0-----:R-:W-:Y:S01]  /*0140*/  IMAD R15, R10, R11, R3 ;  /* 0x0000000b0a0f7224 */ /* 0x001fe200078e0203 */
[----:B------:R-:W0:Y:S01]  /*0150*/  LDC.64 R18, c[0x0][0x3a0] ;  /* 0x0000e800ff127b82 */ /* 0x000e220000000a00 */
[----:B----4-:R-:W-:-:S04]  /*0160*/  IMAD.WIDE R22, R3, 0x4, R6 ;  /* 0x0000000403167825 */ /* 0x010fc800078e0206 */
[C---:B-1----:R-:W-:Y:S02]  /*0170*/  IMAD.WIDE R20, R15.reuse, 0x4, R4 ;  /* 0x000000040f147825 */ /* 0x042fe400078e0204 */
[----:B------:R-:W2:Y:S01]  /*0180*/  LDG.E R23, desc[UR6][R22.64] ;  /* 0x0000000616177981 */ /* 0x000ea2000c1e1900 */
[----:B------:R-:W1:Y:S03]  /*0190*/  LDC.64 R16, c[0x0][0x3a8] ;  /* 0x0000ea00ff107b82 */ /* 0x000e660000000a00 */
[----:B------:R-:W2:Y:S01]  /*01a0*/  LDG.E R20, desc[UR6][R20.64] ;  /* 0x0000000614147981 */ /* 0x000ea2000c1e1900 */
[----:B------:R-:W-:Y:S01]  /*01b0*/  IMAD.WIDE R12, R15, 0x4, R8 ;  /* 0x000000040f0c7825 */ /* 0x000fe200078e0208 */
[----:B--2---:R-:W-:-:S13]  /*01c0*/  FSETP.GT.AND P0, PT, R20, R23, PT ;  /* 0x000000171400720b */ /* 0x004fda0003f04000 */
[----:B------:R-:W2:Y:S01]  /*01d0*/  @P0 LDC.64 R24, c[0x0][0x3a0] ;  /* 0x0000e800ff180b82 */ /* 0x000ea20000000a00 */
[----:B------:R-:W3:Y:S01]  /*01e0*/  @P0 LDG.E R2, desc[UR6][R12.64] ;  /* 0x000000060c020981 */ /* 0x000ee2000c1e1900 */
[----:B--2---:R-:W-:-:S06]  /*01f0*/  @P0 IMAD.WIDE R24, R15, 0x4, R24 ;  /* 0x000000040f180825 */ /* 0x004fcc00078e0218 */
[----:B------:R-:W2:Y:S01]  /*0200*/  @P0 LDG.E R24, desc[UR6][R24.64] ;  /* 0x0000000618180981 */ /* 0x000ea2000c1e1900 */
[----:B0-----:R-:W-:-:S04]  /*0210*/  @!P0 IMAD.WIDE R18, R15, 0x4, R18 ;  /* 0x000000040f128825 */ /* 0x001fc800078e0212 */
[----:B-1----:R-:W-:-:S04]  /*0220*/  @!P0 IMAD.WIDE R16, R3, 0x4, R16 ;  /* 0x0000000403108825 */ /* 0x002fc800078e0210 */
[----:B---3--:R-:W-:-:S04]  /*0230*/  @P0 FMUL R27, R2, UR9 ;  /* 0x00000009021b0c20 */ /* 0x008fc80008400000 */
[----:B--2---:R-:W-:-:S05]  /*0240*/  @P0 FFMA R27, R24, UR8, R27 ;  /* 0x00000008181b0c23 */ /* 0x004fca000800001b */
[----:B------:R-:W-:-:S05]  /*0250*/  @P0 FSET.BF.NAN.AND R2, |R27|, |R27|, PT ;  /* 0x4000001b1b02020a */ /* 0x000fca0003808200 */
[----:B------:R-:W-:-:S05]  /*0260*/  @P0 FMUL R27, R27, R2 ;  /* 0x000000021b1b0220 */ /* 0x000fca0000400000 */
[----:B------:R2:W-:Y:S04]  /*0270*/  @P0 STG.E desc[UR6][R12.64], R27 ;  /* 0x0000001b0c000986 */ /* 0x0005e8000c101906 */
[----:B------:R-:W3:Y:S04]  /*0280*/  @!P0 LDG.E R18, desc[UR6][R18.64] ;  /* 0x0000000612128981 */ /* 0x000ee8000c1e1900 */
[----:B------:R-:W4:Y:S04]  /*0290*/  @!P0 LDG.E R15, desc[UR6][R12.64] ;  /* 0x000000060c0f8981 */ /* 0x000f28000c1e1900 */
[----:B------:R-:W5:Y:S01]  /*02a0*/  @!P0 LDG.E R17, desc[UR6][R16.64] ;  /* 0x0000000610118981 */ /* 0x000f62000c1e1900 */
[----:B------:R-:W-:Y:S01]  /*02b0*/  IADD3 R3, PT, PT, R0, R3, RZ ;  /* 0x0000000300037210 */ /* 0x000fe20007ffe0ff */
[----:B---3--:R-:W-:Y:S01]  /*02c0*/  @!P0 FMUL R2, R18, UR8 ;  /* 0x0000000812028c20 */ /* 0x008fe20008400000 */
[----:B----4-:R-:W-:-:S04]  /*02d0*/  @!P0 FMUL R15, R15, UR9 ;  /* 0x000000090f0f8c20 */ /* 0x010fc80008400000 */
[----:B-----5:R-:W-:-:S05]  /*02e0*/  @!P0 FFMA R2, R2, R17, R15 ;  /* 0x0000001102028223 */ /* 0x020fca000000000f */
[----:B------:R-:W-:-:S05]  /*02f0*/  @!P0 FSET.BF.NAN.AND R15, |R2|, |R2|, PT ;  /* 0x40000002020f820a */ /* 0x000fca0003808200 */
[----:B------:R-:W-:-:S05]  /*0300*/  @!P0 FMUL R15, R2, R15 ;  /* 0x0000000f020f8220 */ /* 0x000fca0000400000 */
[----:B------:R2:W-:Y:S01]  /*0310*/  @!P0 STG.E desc[UR6][R12.64], R15 ;  /* 0x0000000f0c008986 */ /* 0x0005e2000c101906 */
[----:B------:R-:W-:-:S13]  /*0320*/  ISETP.GE.AND P0, PT, R3, R10, PT ;  /* 0x0000000a0300720c */ /* 0x000fda0003f06270 */
[----:B--2---:R-:W-:Y:S05]  /*0330*/  @!P0 BRA `(.L_x_57) ;  /* 0xfffffffc00808947 */ /* 0x004fea000383ffff */
[----:B------:R-:W-:Y:S05]  /*0340*/  EXIT ;  /* 0x000000000000794d */ /* 0x000fea0003800000 */
.L_x_56:
[----:B-1----:R-:W1:Y:S08]  /*0350*/  LDC.64 R4, c[0x0][0x380] ;  /* 0x0000e000ff047b82 */ /* 0x002e700000000a00 */
[----:B0-----:R-:W0:Y:S08]  /*0360*/  LDC.64 R10, c[0x0][0x3b0] ;  /* 0x0000ec00ff0a7b82 */ /* 0x001e300000000a00 */
[----:B------:R-:W2:Y:S01]  /*0370*/  LDC.64 R8, c[0x0][0x390] ;  /* 0x0000e400ff087b82 */ /* 0x000ea20000000a00 */
[----:B-1----:R-:W-:-:S07]  /*0380*/  IMAD R5, R4, R5, R3 ;  /* 0x0000000504057224 */ /* 0x002fce00078e0203 */
[----:B----4-:R-:W1:Y:S01]  /*0390*/  LDC.64 R6, c[0x0][0x398] ;  /* 0x0000e600ff067b82 */ /* 0x010e620000000a00 */
[----:B0-----:R-:W-:-:S07]  /*03a0*/  IMAD.WIDE R10, R3, 0x4, R10 ;  /* 0x00000004030a7825 */ /* 0x001fce00078e020a */
[----:B------:R-:W0:Y:S01]  /*03b0*/  LDC.64 R12, c[0x0][0x3a0] ;  /* 0x0000e800ff0c7b82 */ /* 0x000e220000000a00 */
[----:B------:R-:W3:Y:S01]  /*03c0*/  LDG.E R11, desc[UR6][R10.64] ;  /* 0x000000060a0b7981 */ /* 0x000ee2000c1e1900 */
[----:B--2---:R-:W-:-:S06]  /*03d0*/  IMAD.WIDE R8, R5, 0x4, R8 ;  /* 0x0000000405087825 */ /* 0x004fcc00078e0208 */
[----:B------:R-:W2:Y:S01]  /*03e0*/  LDC.64 R14, c[0x0][0x3a8] ;  /* 0x0000ea00ff0e7b82 */ /* 0x000ea20000000a00 */
[----:B------:R-:W3:Y:S01]  /*03f0*/  LDG.E R8, desc[UR6][R8.64] ;  /* 0x0000000608087981 */ /* 0x000ee2000c1e1900 */
[----:B-1----:R-:W-:Y:S01]  /*0400*/  IMAD.WIDE R6, R5, 0x4, R6 ;  /* 0x0000000405067825 */ /* 0x002fe200078e0206 */
[----:B---3--:R-:W-:-:S13]  /*0410*/  FSETP.GT.AND P0, PT, R8, R11, PT ;  /* 0x0000000b0800720b */ /* 0x008fda0003f04000 */
[----:B0-----:R-:W-:Y:S01]  /*0420*/  @!P0 IMAD.WIDE R12, R5, 0x4, R12 ;  /* 0x00000004050c8825 */ /* 0x001fe200078e020c */
[----:B------:R-:W3:Y:S01]  /*0430*/  @!P0 LDG.E R2, desc[UR6][R6.64] ;  /* 0x0000000606028981 */ /* 0x000ee2000c1e1900 */
[----:B------:R-:W0:Y:S02]  /*0440*/  @P0 LDC.64 R8, c[0x0][0x3a0] ;  /* 0x0000e800ff080b82 */ /* 0x000e240000000a00 */
[----:B--2---:R-:W-:Y:S02]  /*0450*/  @!P0 IMAD.WIDE R14, R3, 0x4, R14 ;  /* 0x00000004030e8825 */ /* 0x004fe400078e020e */
[----:B------:R-:W2:Y:S04]  /*0460*/  @!P0 LDG.E R12, desc[UR6][R12.64] ;  /* 0x000000060c0c8981 */ /* 0x000ea8000c1e1900 */
[----:B------:R-:W4:Y:S01]  /*0470*/  @!P0 LDG.E R15, desc[UR6][R14.64] ;  /* 0x000000060e0f8981 */ /* 0x000f22000c1e1900 */
[----:B0-----:R-:W-:-:S04]  /*0480*/  @P0 IMAD.WIDE R8, R5, 0x4, R8 ;  /* 0x0000000405080825 */ /* 0x001fc800078e0208 */
[----:B---3--:R-:W-:Y:S01]  /*0490*/  @!P0 FMUL R11, R2, UR11 ;  /* 0x0000000b020b8c20 */ /* 0x008fe20008400000 */
[----:B--2---:R-:W-:-:S04]  /*04a0*/  @!P0 FMUL R2, R12, UR10 ;  /* 0x0000000a0c028c20 */ /* 0x004fc80008400000 */
[----:B----4-:R-:W-:-:S05]  /*04b0*/  @!P0 FFMA R11, R2, R15, R11 ;  /* 0x0000000f020b8223 */ /* 0x010fca000000000b */
[----:B------:R2:W-:Y:S04]  /*04c0*/  @!P0 STG.E desc[UR6][R6.64], R11 ;  /* 0x0000000b06008986 */ /* 0x0005e8000c101906 */
[----:B------:R-:W3:Y:S04]  /*04d0*/  @P0 LDG.E R5, desc[UR6][R6.64] ;  /* 0x0000000606050981 */ /* 0x000ee8000c1e1900 */
[----:B------:R-:W4:Y:S01]  /*04e0*/  @P0 LDG.E R8, desc[UR6][R8.64] ;  /* 0x0000000608080981 */ /* 0x000f22000c1e1900 */
[----:B------:R-:W-:Y:S01]  /*04f0*/  IADD3 R3, PT, PT, R0, R3, RZ ;  /* 0x0000000300037210 */ /* 0x000fe20007ffe0ff */
[----:B---3--:R-:W-:-:S04]  /*0500*/  @P0 FMUL R5, R5, UR11 ;  /* 0x0000000b05050c20 */ /* 0x008fc80008400000 */
[----:B----4-:R-:W-:-:S05]  /*0510*/  @P0 FFMA R5, R8, UR10, R5 ;  /* 0x0000000a08050c23 */ /* 0x010fca0008000005 */
[----:B------:R2:W-:Y:S01]  /*0520*/  @P0 STG.E desc[UR6][R6.64], R5 ;  /* 0x0000000506000986 */ /* 0x0005e2000c101906 */
[----:B------:R-:W-:-:S13]  /*0530*/  ISETP.GE.AND P0, PT, R3, R4, PT ;  /* 0x000000040300720c */ /* 0x000fda0003f06270 */
[----:B--2---:R-:W-:Y:S05]  /*0540*/  @!P0 BRA `(.L_x_56) ;  /* 0xfffffffc00808947 */ /* 0x004fea000383ffff */
[----:B------:R-:W-:Y:S05]  /*0550*/  EXIT ;  /* 0x000000000000794d */ /* 0x000fea0003800000 */
.L_x_58:
        /* <DEDUP_REMOVED lines=10> */
.L_x_230:


//--------------------- .text.AdvanceThreshRandomReluForward --------------------------
	.section	.text.AdvanceThreshRandomReluForward,"ax",@progbits
	.align	128
        .global         AdvanceThreshRandomReluForward
        .type           AdvanceThreshRandomReluForward,@function
        .size           AdvanceThreshRandomReluForward,(.L_x_231 - AdvanceThreshRandomReluForward)
        .other          AdvanceThreshRandomReluForward,@"STO_CUDA_ENTRY STV_DEFAULT"
AdvanceThreshRandomReluForward:
.text.AdvanceThreshRandomReluForward:
        /* <DEDUP_REMOVED lines=18> */
[----:B------:R-:W0:Y:S08]  /*0120*/  LDC.64 R14, c[0x0][0x3a8] ;  /* 0x0000ea00ff0e7b82 */ /* 0x000e300000000a00 */
[----:B------:R-:W2:Y:S08]  /*0130*/  LDC.64 R8, c[0x0][0x398] ;  /* 0x0000e600ff087b82 */ /* 0x000eb00000000a00 */
[----:B------:R-:W0:Y:S08]  /*0140*/  LDC.64 R16, c[0x0][0x398] ;  /* 0x0000e600ff107b82 */ /* 0x000e300000000a00 */
[----:B------:R-:W0:Y:S08]  /*0150*/  LDC.64 R10, c[0x0][0x380] ;  /* 0x0000e000ff0a7b82 */ /* 0x000e300000000a00 */
[----:B------:R-:W0:Y:S01]  /*0160*/  LDC.64 R18, c[0x0][0x380] ;  /* 0x0000e000ff127b82 */ /* 0x000e220000000a00 */
[----:B---34-:R-:W-:Y:S05]  /*0170*/  BRA.U UP0, `(.L_x_59) ;  /* 0x00000001006c7547 */ /* 0x018fea000b800000 */
.L_x_60:
[----:B0-----:R-:W-:Y:S02]  /*0180*/  IMAD R13, R10, R11, R3 ;  /* 0x0000000b0a0d7224 */ /* 0x001fe400078e0203 */
[----:B-1----:R-:W-:-:S04]  /*0190*/  IMAD.WIDE R18, R3, 0x4, R6 ;  /* 0x0000000403127825 */ /* 0x002fc800078e0206 */
[C---:B------:R-:W-:Y:S02]  /*01a0*/  IMAD.WIDE R16, R13.reuse, 0x4, R4 ;  /* 0x000000040d107825 */ /* 0x040fe400078e0204 */
[----:B------:R-:W3:Y:S04]  /*01b0*/  LDG.E R18, desc[UR6][R18.64] ;  /* 0x0000000612127981 */ /* 0x000ee8000c1e1900 */
[----:B------:R-:W3:Y:S01]  /*01c0*/  LDG.E R17, desc[UR6][R16.64] ;  /* 0x0000000610117981 */ /* 0x000ee2000c1e1900 */
[----:B--2---:R-:W-:Y:S01]  /*01d0*/  IMAD.WIDE R12, R13, 0x4, R8 ;  /* 0x000000040d0c7825 */ /* 0x004fe200078e0208 */
[----:B---3--:R-:W-:-:S13]  /*01e0*/  FSETP.GT.AND P0, PT, R17, R18, PT ;  /* 0x000000121100720b */ /* 0x008fda0003f04000 */
[----:B------:R-:W2:Y:S01]  /*01f0*/  @P0 LDG.E R2, desc[UR6][R12.64] ;  /* 0x000000060c020981 */ /* 0x000ea2000c1e1900 */
[----:B------:R-:W0:Y:S02]  /*0200*/  @!P0 LDC.64 R14, c[0x0][0x3a0] ;  /* 0x0000e800ff0e8b82 */ /* 0x000e240000000a00 */
[----:B0-----:R-:W-:-:S04]  /*0210*/  @!P0 IMAD.WIDE R14, R3, 0x4, R14 ;  /* 0x00000004030e8825 */ /* 0x001fc800078e020e */
[----:B--2---:R-:W-:-:S04]  /*0220*/  @P0 FMUL R2, R2, UR9 ;  /* 0x0000000902020c20 */ /* 0x004fc80008400000 */
[----:B------:R-:W-:-:S05]  /*0230*/  @P0 FFMA R2, R17, UR8, R2 ;  /* 0x0000000811020c23 */ /* 0x000fca0008000002 */
[----:B------:R-:W-:-:S05]  /*0240*/  @P0 FSET.BF.NAN.AND R21, |R2|, |R2|, PT ;  /* 0x400000020215020a */ /* 0x000fca0003808200 */
[----:B------:R-:W-:-:S05]  /*0250*/  @P0 FMUL R21, R2, R21 ;  /* 0x0000001502150220 */ /* 0x000fca0000400000 */
[----:B------:R3:W-:Y:S04]  /*0260*/  @P0 STG.E desc[UR6][R12.64], R21 ;  /* 0x000000150c000986 */ /* 0x0007e8000c101906 */
[----:B------:R-:W2:Y:S04]  /*0270*/  @!P0 LDG.E R14, desc[UR6][R14.64] ;  /* 0x000000060e0e8981 */ /* 0x000ea8000c1e1900 */
[----:B------:R-:W4:Y:S01]  /*0280*/  @!P0 LDG.E R16, desc[UR6][R12.64] ;  /* 0x000000060c108981 */ /* 0x000f22000c1e1900 */
[----:B------:R-:W-:Y:S01]  /*0290*/  IADD3 R3, PT, PT, R0, R3, RZ ;  /* 0x0000000300037210 */ /* 0x000fe20007ffe0ff */
[----:B--2---:R-:W-:Y:S01]  /*02a0*/  @!P0 FMUL R2, R17, R14 ;  /* 0x0000000e11028220 */ /* 0x004fe20000400000 */
[----:B----4-:R-:W-:-:S04]  /*02b0*/  @!P0 FMUL R17, R16, UR9 ;  /* 0x0000000910118c20 */ /* 0x010fc80008400000 */
[----:B------:R-:W-:-:S05]  /*02c0*/  @!P0 FFMA R2, R2, UR8, R17 ;  /* 0x0000000802028c23 */ /* 0x000fca0008000011 */
[----:B------:R-:W-:-:S05]  /*02d0*/  @!P0 FSET.BF.NAN.AND R17, |R2|, |R2|, PT ;  /* 0x400000020211820a */ /* 0x000fca0003808200 */
[----:B------:R-:W-:-:S05]  /*02e0*/  @!P0 FMUL R17, R2, R17 ;  /* 0x0000001102118220 */ /* 0x000fca0000400000 */
[----:B------:R3:W-:Y:S01]  /*02f0*/  @!P0 STG.E desc[UR6][R12.64], R17 ;  /* 0x000000110c008986 */ /* 0x0007e2000c101906 */
[----:B------:R-:W-:-:S13]  /*0300*/  ISETP.GE.AND P0, PT, R3, R10, PT ;  /* 0x0000000a0300720c */ /* 0x000fda0003f06270 */
[----:B---3--:R-:W-:Y:S05]  /*0310*/  @!P0 BRA `(.L_x_60) ;  /* 0xfffffffc00988947 */ /* 0x008fea000383ffff */
[----:B------:R-:W-:Y:S05]  /*0320*/  EXIT ;  /* 0x000000000000794d */ /* 0x000fea0003800000 */
.L_x_59:
[----:B01----:R-:W-:Y:S02]  /*0330*/  IMAD R5, R18, R19, R3 ;  /* 0x0000001312057224 */ /* 0x003fe400078e0203 */
[----:B--2---:R-:W-:-:S04]  /*0340*/  IMAD.WIDE R8, R3, 0x4, R14 ;  /* 0x0000000403087825 */ /* 0x004fc800078e020e */
[C---:B------:R-:W-:Y:S02]  /*0350*/  IMAD.WIDE R6, R5.reuse, 0x4, R12 ;  /* 0x0000000405067825 */ /* 0x040fe400078e020c */
[----:B------:R-:W2:Y:S04]  /*0360*/  LDG.E R8, desc[UR6][R8.64] ;  /* 0x0000000608087981 */ /* 0x000ea8000c1e1900 */
[----:B------:R-:W2:Y:S01]  /*0370*/  LDG.E R7, desc[UR6][R6.64] ;  /* 0x0000000606077981 */ /* 0x000ea2000c1e1900 */
[----:B------:R-:W-:Y:S01]  /*0380*/  IMAD.WIDE R4, R5, 0x4, R16 ;  /* 0x0000000405047825 */ /* 0x000fe200078e0210 */
[----:B--2---:R-:W-:-:S13]  /*0390*/  FSETP.GT.AND P0, PT, R7, R8, PT ;  /* 0x000000080700720b */ /* 0x004fda0003f04000 */
[----:B------:R-:W0:Y:S01]  /*03a0*/  @!P0 LDC.64 R10, c[0x0][0x3a0] ;  /* 0x0000e800ff0a8b82 */ /* 0x000e220000000a00 */
[----:B------:R-:W2:Y:S01]  /*03b0*/  @!P0 LDG.E R2, desc[UR6][R4.64] ;  /* 0x0000000604028981 */ /* 0x000ea2000c1e1900 */
[----:B0-----:R-:W-:-:S06]  /*03c0*/  @!P0 IMAD.WIDE R10, R3, 0x4, R10 ;  /* 0x00000004030a8825 */ /* 0x001fcc00078e020a */
[----:B------:R-:W3:Y:S01]  /*03d0*/  @!P0 LDG.E R10, desc[UR6][R10.64] ;  /* 0x000000060a0a8981 */ /* 0x000ee2000c1e1900 */
[----:B--2---:R-:W-:Y:S01]  /*03e0*/  @!P0 FMUL R21, R2, UR11 ;  /* 0x0000000b02158c20 */ /* 0x004fe20008400000 */
[----:B---3--:R-:W-:-:S04]  /*03f0*/  @!P0 FMUL R2, R7, R10 ;  /* 0x0000000a07028220 */ /* 0x008fc80000400000 */
[----:B------:R-:W-:-:S05]  /*0400*/  @!P0 FFMA R21, R2, UR10, R21 ;  /* 0x0000000a02158c23 */ /* 0x000fca0008000015 */
[----:B------:R3:W-:Y:S04]  /*0410*/  @!P0 STG.E desc[UR6][R4.64], R21 ;  /* 0x0000001504008986 */ /* 0x0007e8000c101906 */
[----:B------:R-:W2:Y:S01]  /*0420*/  @P0 LDG.E R2, desc[UR6][R4.64] ;  /* 0x0000000604020981 */ /* 0x000ea2000c1e1900 */
[----:B------:R-:W-:Y:S01]  /*0430*/  IADD3 R3, PT, PT, R0, R3, RZ ;  /* 0x0000000300037210 */ /* 0x000fe20007ffe0ff */
[----:B--2---:R-:W-:-:S04]  /*0440*/  @P0 FMUL R2, R2, UR11 ;  /* 0x0000000b02020c20 */ /* 0x004fc80008400000 */
[----:B------:R-:W-:-:S05]  /*0450*/  @P0 FFMA R7, R7, UR10, R2 ;  /* 0x0000000a07070c23 */ /* 0x000fca0008000002 */
[----:B------:R3:W-:Y:S01]  /*0460*/  @P0 STG.E desc[UR6][R4.64], R7 ;  /* 0x0000000704000986 */ /* 0x0007e2000c101906 */
[----:B------:R-:W-:-:S13]  /*0470*/  ISETP.GE.AND P0, PT, R3, R18, PT ;  /* 0x000000120300720c */ /* 0x000fda0003f06270 */
[----:B---3--:R-:W-:Y:S05]  /*0480*/  @!P0 BRA `(.L_x_59) ;  /* 0xfffffffc00a88947 */ /* 0x008fea000383ffff */
[----:B------:R-:W-:Y:S05]  /*0490*/  EXIT ;  /* 0x000000000000794d */ /* 0x000fea0003800000 */
.L_x_61:
        /* <DEDUP_REMOVED lines=14> */
.L_x_231:


//--------------------- .text.l1l2regularizationfloat --------------------------
	.section	.text.l1l2regularizationfloat,"ax",@progbits
	.align	128
        .global         l1l2regularizationfloat
        .type           l1l2regularizationfloat,@function
        .size           l1l2regularizationfloat,(.L_x_217 - l1l2regularizationfloat)
        .other          l1l2regularizationfloat,@"STO_CUDA_ENTRY STV_DEFAULT"
l1l2regularizationfloat:
.text.l1l2regularizationfloat:
        /* <DEDUP_REMOVED lines=8> */
[----:B------:R-:W0:Y:S01]  /*0080*/  LDC.64 R10, c[0x0][0x390] ;  /* 0x0000e400ff0a7b82 */ /* 0x000e220000000a00 */
[----:B------:R-:W1:Y:S01]  /*0090*/  LDCU UR4, c[0x0][0x370] ;  /* 0x00006e00ff0477ac */ /* 0x000e620008000800 */
[----:B------:R-:W2:Y:S06]  /*00a0*/  LDCU.64 UR6, c[0x0][0x358] ;  /* 0x00006b00ff0677ac */ /* 0x000eac0008000a00 */
[----:B------:R-:W3:Y:S01]  /*00b0*/  LDC.64 R8, c[0x0][0x388] ;  /* 0x0000e200ff087b82 */ /* 0x000ee20000000a00 */
[----:B------:R-:W4:Y:S01]  /*00c0*/  LDCU UR8, c[0x0][0x380] ;  /* 0x00007000ff0877ac */ /* 0x000f220008000800 */
[----:B------:R-:W0:Y:S06]  /*00d0*/  LDCU UR5, c[0x0][0x3b0] ;  /* 0x00007600ff0577ac */ /* 0x000e2c0008000800 */
[----:B------:R-:W0:Y:S01]  /*00e0*/  LDC.64 R6, c[0x0][0x3a8] ;  /* 0x0000ea00ff067b82 */ /* 0x000e220000000a00 */
[----:B-1----:R-:W-:-:S07]  /*00f0*/  IMAD R2, R2, UR4, RZ ;  /* 0x0000000402027c24 */ /* 0x002fce000f8e02ff */
.L_x_64:
[----:B0-----:R-:W-:-:S05]  /*0100*/  IMAD.WIDE R14, R13, 0x4, R10 ;  /* 0x000000040d0e7825 */ /* 0x001fca00078e020a */
[----:B--2---:R-:W2:Y:S01]  /*0110*/  LDG.E R0, desc[UR6][R14.64] ;  /* 0x000000060e007981 */ /* 0x004ea2000c1e1900 */
[----:B------:R-:W0:Y:S01]  /*0120*/  LDC.64 R16, c[0x0][0x398] ;  /* 0x0000e600ff107b82 */ /* 0x000e220000000a00 */
[----:B------:R-:W-:Y:S05]  /*0130*/  YIELD ;  /* 0x0000000000007946 */ /* 0x000fea0003800000 */
[----:B--2---:R-:W-:-:S04]  /*0140*/  FSETP.GEU.AND P0, PT, R0, RZ, PT ;  /* 0x000000ff0000720b */ /* 0x004fc80003f0e000 */
[----:B-1----:R-:W-:-:S05]  /*0150*/  FSEL R3, -R7, R7, !P0 ;  /* 0x0000000707037208 */ /* 0x002fca0004000100 */
[----:B------:R-:W-:-:S05]  /*0160*/  FMUL R3, R0, R3 ;  /* 0x0000000300037220 */ /* 0x000fca0000400000 */
[----:B0-----:R0:W-:Y:S04]  /*0170*/  REDG.E.ADD.F32.FTZ.RN.STRONG.GPU desc[UR6][R16.64], R3 ;  /* 0x00000003100079a6 */ /* 0x0011e8000c12f306 */
[----:B------:R-:W2:Y:S01]  /*0180*/  LDG.E R0, desc[UR6][R14.64] ;  /* 0x000000060e007981 */ /* 0x000ea2000c1e1900 */
[----:B------:R-:W1:Y:S01]  /*0190*/  LDC.64 R18, c[0x0][0x3a0] ;  /* 0x0000e800ff127b82 */ /* 0x000e620000000a00 */
[----:B---3--:R-:W-:-:S04]  /*01a0*/  IMAD.WIDE R4, R13, 0x4, R8 ;  /* 0x000000040d047825 */ /* 0x008fc800078e0208 */
[----:B--2---:R-:W-:-:S04]  /*01b0*/  FMUL R0, R0, R0 ;  /* 0x0000000000007220 */ /* 0x004fc80000400000 */
[----:B------:R-:W-:-:S05]  /*01c0*/  FMUL.D2 R21, R0, UR5 ;  /* 0x0000000500157c20 */ /* 0x000fca0008300000 */
[----:B-1----:R1:W-:Y:S04]  /*01d0*/  REDG.E.ADD.F32.FTZ.RN.STRONG.GPU desc[UR6][R18.64], R21 ;  /* 0x00000015120079a6 */ /* 0x0023e8000c12f306 */
[----:B------:R-:W2:Y:S04]  /*01e0*/  LDG.E R23, desc[UR6][R14.64] ;  /* 0x000000060e177981 */ /* 0x000ea8000c1e1900 */
[----:B------:R-:W2:Y:S01]  /*01f0*/  LDG.E R0, desc[UR6][R4.64] ;  /* 0x0000000604007981 */ /* 0x000ea2000c1e1900 */
[----:B------:R-:W3:Y:S01]  /*0200*/  MUFU.RCP R25, R6 ;  /* 0x0000000600197308 */ /* 0x000ee20000001000 */
[----:B------:R-:W-:Y:S01]  /*0210*/  IMAD.IADD R13, R2, 0x1, R13 ;  /* 0x00000001020d7824 */ /* 0x000fe200078e020d */
[----:B------:R-:W-:Y:S04]  /*0220*/  BSSY.RECONVERGENT B0, `(.L_x_62) ;  /* 0x000000e000007945 */ /* 0x000fe80003800200 */
[----:B----4-:R-:W-:Y:S01]  /*0230*/  ISETP.GE.AND P2, PT, R13, UR8, PT ;  /* 0x000000080d007c0c */ /* 0x010fe2000bf46270 */
[----:B---3--:R-:W-:-:S04]  /*0240*/  FFMA R12, R25, -R6, 1 ;  /* 0x3f800000190c7423 */ /* 0x008fc80000000806 */
[----:B------:R-:W-:Y:S01]  /*0250*/  FFMA R25, R25, R12, R25 ;  /* 0x0000000c19197223 */ /* 0x000fe20000000019 */
[----:B--2---:R-:W-:-:S04]  /*0260*/  FFMA R0, R23, UR5, R0 ;  /* 0x0000000517007c23 */ /* 0x004fc80008000000 */
[----:B------:R-:W-:-:S04]  /*0270*/  FADD R0, R0, R7 ;  /* 0x0000000700007221 */ /* 0x000fc80000000000 */
[----:B------:R-:W2:Y:S01]  /*0280*/  FCHK P0, R0, R6 ;  /* 0x0000000600007302 */ /* 0x000ea20000000000 */
[----:B0-----:R-:W-:-:S04]  /*0290*/  FFMA R3, R0, R25, RZ ;  /* 0x0000001900037223 */ /* 0x001fc800000000ff */
[----:B------:R-:W-:-:S04]  /*02a0*/  FFMA R12, R3, -R6, R0 ;  /* 0x80000006030c7223 */ /* 0x000fc80000000000 */
[----:B------:R-:W-:Y:S01]  /*02b0*/  FFMA R3, R25, R12, R3 ;  /* 0x0000000c19037223 */ /* 0x000fe20000000003 */
[----:B-12---:R-:W-:Y:S06]  /*02c0*/  @!P0 BRA `(.L_x_63) ;  /* 0x00000000000c8947 */ /* 0x006fec0003800000 */
[----:B------:R-:W-:-:S07]  /*02d0*/  MOV R12, 0x2f0 ;  /* 0x000002f0000c7802 */ /* 0x000fce0000000f00 */
[----:B------:R-:W-:Y:S05]  /*02e0*/  CALL.REL.NOINC `($__internal_0_$__cuda_sm3x_div_rn_noftz_f32_slowpath) ;  /* 0x0000000000147944 */ /* 0x000fea0003c00000 */
[----:B------:R-:W-:-:S07]  /*02f0*/  IMAD.MOV.U32 R3, RZ, RZ, R0 ;  /* 0x000000ffff037224 */ /* 0x000fce00078e0000 */
.L_x_63:
[----:B------:R-:W-:Y:S05]  /*0300*/  BSYNC.RECONVERGENT B0 ;  /* 0x0000000000007941 */ /* 0x000fea0003800200 */
.L_x_62:
[----:B------:R1:W-:Y:S01]  /*0310*/  STG.E desc[UR6][R4.64], R3 ;  /* 0x0000000304007986 */ /* 0x0003e2000c101906 */
[----:B------:R-:W-:Y:S05]  /*0320*/  @!P2 BRA `(.L_x_64) ;  /* 0xfffffffc0074a947 */ /* 0x000fea000383ffff */
[----:B------:R-:W-:Y:S05]  /*0330*/  EXIT ;  /* 0x000000000000794d */ /* 0x000fea0003800000 */
        .weak           $__internal_0_$__cuda_sm3x_div_rn_noftz_f32_slowpath
        .type           $__internal_0_$__cuda_sm3x_div_rn_noftz_f32_slowpath,@function
        .size           $__internal_0_$__cuda_sm3x_div_rn_noftz_f32_slowpath,(.L_x_217 - $__internal_0_$__cuda_sm3x_div_rn_noftz_f32_slowpath)
$__internal_0_$__cuda_sm3x_div_rn_noftz_f32_slowpath:
[----:B------:R-:W0:Y:S01]  /*0340*/  LDC R3, c[0x0][0x3a8] ;  /* 0x0000ea00ff037b82 */ /* 0x000e220000000800 */
[--C-:B------:R-:W-:Y:S01]  /*0350*/  SHF.R.U32.HI R15, RZ, 0x17, R0.reuse ;  /* 0x00000017ff0f7819 */ /* 0x100fe20000011600 */
[----:B------:R-:W1:Y:S01]  /*0360*/  LDCU UR4, c[0x0][0x3a8] ;  /* 0x00007500ff0477ac */ /* 0x000e620008000800 */
[----:B------:R-:W-:Y:S01]  /*0370*/  BSSY.RECONVERGENT B1, `(.L_x_65) ;  /* 0x0000064000017945 */ /* 0x000fe20003800200 */
[----:B------:R-:W-:Y:S01]  /*0380*/  IMAD.MOV.U32 R16, RZ, RZ, R0 ;  /* 0x000000ffff107224 */ /* 0x000fe200078e0000 */
[----:B------:R-:W-:-:S05]  /*0390*/  LOP3.LUT R20, R15, 0xff, RZ, 0xc0, !PT ;  /* 0x000000ff0f147812 */ /* 0x000fca00078ec0ff */
[----:B------:R-:W-:Y:S02]  /*03a0*/  VIADD R19, R20, 0xffffffff ;  /* 0xffffffff14137836 */ /* 0x000fe40000000000 */
[----:B-1----:R-:W-:Y:S01]  /*03b0*/  IMAD.U32 R17, RZ, RZ, UR4 ;  /* 0x00000004ff117e24 */ /* 0x002fe2000f8e00ff */
[----:B0-----:R-:W-:-:S04]  /*03c0*/  SHF.R.U32.HI R14, RZ, 0x17, R3 ;  /* 0x00000017ff0e7819 */ /* 0x001fc80000011603 */
[----:B------:R-:W-:-:S05]  /*03d0*/  LOP3.LUT R14, R14, 0xff, RZ, 0xc0, !PT ;  /* 0x000000ff0e0e7812 */ /* 0x000fca00078ec0ff */
[----:B------:R-:W-:-:S05]  /*03e0*/  VIADD R18, R14, 0xffffffff ;  /* 0xffffffff0e127836 */ /* 0x000fca0000000000 */
[----:B------:R-:W-:-:S04]  /*03f0*/  ISETP.GT.U32.AND P0, PT, R18, 0xfd, PT ;  /* 0x000000fd1200780c */ /* 0x000fc80003f04070 */
[----:B------:R-:W-:-:S13]  /*0400*/  ISETP.GT.U32.OR P0, PT, R19, 0xfd, P0 ;  /* 0x000000fd1300780c */ /* 0x000fda0000704470 */
[----:B------:R-:W-:Y:S01]  /*0410*/  @!P0 IMAD.MOV.U32 R15, RZ, RZ, RZ ;  /* 0x000000ffff0f8224 */ /* 0x000fe200078e00ff */
[----:B------:R-:W-:Y:S06]  /*0420*/  @!P0 BRA `(.L_x_66) ;  /* 0x00000000005c8947 */ /* 0x000fec0003800000 */
[----:B------:R-:W-:Y:S02]  /*0430*/  FSETP.GTU.FTZ.AND P1, PT, |R3|, +INF , PT ;  /* 0x7f8000000300780b */ /* 0x000fe40003f3c200 */
[----:B------:R-:W-:-:S04]  /*0440*/  FSETP.GTU.FTZ.AND P0, PT, |R0|, +INF , PT ;  /* 0x7f8000000000780b */ /* 0x000fc80003f1c200 */
[----:B------:R-:W-:-:S13]  /*0450*/  PLOP3.LUT P0, PT, P0, P1, PT, 0xf8, 0x8f ;  /* 0x00000000008f781c */ /* 0x000fda0000703f70 */
[----:B------:R-:W-:Y:S05]  /*0460*/  @P0 BRA `(.L_x_67) ;  /* 0x00000004004c0947 */ /* 0x000fea0003800000 */
[----:B------:R-:W-:-:S13]  /*0470*/  LOP3.LUT P0, RZ, R17, 0x7fffffff, R16, 0xc8, !PT ;  /* 0x7fffffff11ff7812 */ /* 0x000fda000780c810 */
[----:B------:R-:W-:Y:S05]  /*0480*/  @!P0 BRA `(.L_x_68) ;  /* 0x00000004003c8947 */ /* 0x000fea0003800000 */
[C---:B------:R-:W-:Y:S02]  /*0490*/  FSETP.NEU.FTZ.AND P3, PT, |R0|.reuse, +INF , PT ;  /* 0x7f8000000000780b */ /* 0x040fe40003f7d200 */
[----:B------:R-:W-:Y:S02]  /*04a0*/  FSETP.NEU.FTZ.AND P1, PT, |R3|, +INF , PT ;  /* 0x7f8000000300780b */ /* 0x000fe40003f3d200 */
[----:B------:R-:W-:-:S11]  /*04b0*/  FSETP.NEU.FTZ.AND P0, PT, |R0|, +INF , PT ;  /* 0x7f8000000000780b */ /* 0x000fd60003f1d200 */
[----:B------:R-:W-:Y:S05]  /*04c0*/  @!P1 BRA !P3, `(.L_x_68) ;  /* 0x00000004002c9947 */ /* 0x000fea0005800000 */
[----:B------:R-:W-:-:S04]  /*04d0*/  LOP3.LUT P3, RZ, R16, 0x7fffffff, RZ, 0xc0, !PT ;  /* 0x7fffffff10ff7812 */ /* 0x000fc8000786c0ff */
[----:B------:R-:W-:-:S13]  /*04e0*/  PLOP3.LUT P1, PT, P1, P3, PT, 0x2f, 0xf2 ;  /* 0x0000000000f2781c */ /* 0x000fda0000f26577 */
[----:B------:R-:W-:Y:S05]  /*04f0*/  @P1 BRA `(.L_x_69) ;  /* 0x0000000400181947 */ /* 0x000fea0003800000 */
[----:B------:R-:W-:-:S04]  /*0500*/  LOP3.LUT P1, RZ, R17, 0x7fffffff, RZ, 0xc0, !PT ;  /* 0x7fffffff11ff7812 */ /* 0x000fc8000782c0ff */
[----:B------:R-:W-:-:S13]  /*0510*/  PLOP3.LUT P0, PT, P0, P1, PT, 0x2f, 0xf2 ;  /* 0x0000000000f2781c */ /* 0x000fda0000702577 */
[----:B------:R-:W-:Y:S05]  /*0520*/  @P0 BRA `(.L_x_70) ;  /* 0x0000000400000947 */ /* 0x000fea0003800000 */
[----:B------:R-:W-:Y:S02]  /*0530*/  ISETP.GE.AND P0, PT, R19, RZ, PT ;  /* 0x000000ff1300720c */ /* 0x000fe40003f06270 */
[----:B------:R-:W-:-:S11]  /*0540*/  ISETP.GE.AND P1, PT, R18, RZ, PT ;  /* 0x000000ff1200720c */ /* 0x000fd60003f26270 */
[----:B------:R-:W-:Y:S02]  /*0550*/  @P0 IMAD.MOV.U32 R15, RZ, RZ, RZ ;  /* 0x000000ffff0f0224 */ /* 0x000fe400078e00ff */
[----:B------:R-:W-:Y:S01]  /*0560*/  @!P0 FFMA R16, R0, 1.84467440737095516160e+19, RZ ;  /* 0x5f80000000108823 */ /* 0x000fe200000000ff */
[----:B------:R-:W-:Y:S02]  /*0570*/  @!P0 IMAD.MOV.U32 R15, RZ, RZ, -0x40 ;  /* 0xffffffc0ff0f8424 */ /* 0x000fe400078e00ff */
[----:B------:R-:W-:Y:S02]  /*0580*/  @!P1 FFMA R17, R3, 1.84467440737095516160e+19, RZ ;  /* 0x5f80000003119823 */ /* 0x000fe400000000ff */
[----:B------:R-:W-:-:S07]  /*0590*/  @!P1 VIADD R15, R15, 0x40 ;  /* 0x000000400f0f9836 */ /* 0x000fce0000000000 */
.L_x_66:
[----:B------:R-:W-:Y:S01]  /*05a0*/  LEA R0, R14, 0xc0800000, 0x17 ;  /* 0xc08000000e007811 */ /* 0x000fe200078eb8ff */
[----:B------:R-:W-:Y:S04]  /*05b0*/  BSSY.RECONVERGENT B2, `(.L_x_71) ;  /* 0x0000036000027945 */ /* 0x000fe80003800200 */
[----:B------:R-:W-:Y:S02]  /*05c0*/  IMAD.IADD R18, R17, 0x1, -R0 ;  /* 0x0000000111127824 */ /* 0x000fe400078e0a00 */
[----:B------:R-:W-:Y:S02]  /*05d0*/  VIADD R17, R20, 0xffffff81 ;  /* 0xffffff8114117836 */ /* 0x000fe40000000000 */
[----:B------:R-:W0:Y:S01]  /*05e0*/  MUFU.RCP R3, R18 ;  /* 0x0000001200037308 */ /* 0x000e220000001000 */
[----:B------:R-:W-:Y:S01]  /*05f0*/  FADD.FTZ R19, -R18, -RZ ;  /* 0x800000ff12137221 */ /* 0x000fe20000010100 */
[----:B------:R-:W-:-:S03]  /*0600*/  IMAD R0, R17, -0x800000, R16 ;  /* 0xff80000011007824 */ /* 0x000fc600078e0210 */
[----:B0-----:R-:W-:-:S04]  /*0610*/  FFMA R20, R3, R19, 1 ;  /* 0x3f80000003147423 */ /* 0x001fc80000000013 */
[----:B------:R-:W-:-:S04]  /*0620*/  FFMA R3, R3, R20, R3 ;  /* 0x0000001403037223 */ /* 0x000fc80000000003 */
[----:B------:R-:W-:-:S04]  /*0630*/  FFMA R16, R0, R3, RZ ;  /* 0x0000000300107223 */ /* 0x000fc800000000ff */
[----:B------:R-:W-:-:S04]  /*0640*/  FFMA R20, R19, R16, R0 ;  /* 0x0000001013147223 */ /* 0x000fc80000000000 */
[----:B------:R-:W-:Y:S01]  /*0650*/  FFMA R20, R3, R20, R16 ;  /* 0x0000001403147223 */ /* 0x000fe20000000010 */
[----:B------:R-:W-:-:S03]  /*0660*/  IADD3 R16, PT, PT, R17, 0x7f, -R14 ;  /* 0x0000007f11107810 */ /* 0x000fc60007ffe80e */
[----:B------:R-:W-:Y:S02]  /*0670*/  FFMA R19, R19, R20, R0 ;  /* 0x0000001413137223 */ /* 0x000fe40000000000 */
[----:B------:R-:W-:Y:S02]  /*0680*/  IMAD.IADD R15, R16, 0x1, R15 ;  /* 0x00000001100f7824 */ /* 0x000fe400078e020f */
[----:B------:R-:W-:-:S05]  /*0690*/  FFMA R0, R3, R19, R20 ;  /* 0x0000001303007223 */ /* 0x000fca0000000014 */
[----:B------:R-:W-:-:S04]  /*06a0*/  SHF.R.U32.HI R14, RZ, 0x17, R0 ;  /* 0x00000017ff0e7819 */ /* 0x000fc80000011600 */
[----:B------:R-:W-:-:S05]  /*06b0*/  LOP3.LUT R14, R14, 0xff, RZ, 0xc0, !PT ;  /* 0x000000ff0e0e7812 */ /* 0x000fca00078ec0ff */
[----:B------:R-:W-:-:S04]  /*06c0*/  IMAD.IADD R17, R14, 0x1, R15 ;  /* 0x000000010e117824 */ /* 0x000fc800078e020f */
[----:B------:R-:W-:-:S05]  /*06d0*/  VIADD R14, R17, 0xffffffff ;  /* 0xffffffff110e7836 */ /* 0x000fca0000000000 */
[----:B------:R-:W-:-:S13]  /*06e0*/  ISETP.GE.U32.AND P0, PT, R14, 0xfe, PT ;  /* 0x000000fe0e00780c */ /* 0x000fda0003f06070 */
[----:B------:R-:W-:Y:S05]  /*06f0*/  @!P0 BRA `(.L_x_72) ;  /* 0x0000000000808947 */ /* 0x000fea0003800000 */
[----:B------:R-:W-:-:S13]  /*0700*/  ISETP.GT.AND P0, PT, R17, 0xfe, PT ;  /* 0x000000fe1100780c */ /* 0x000fda0003f04270 */
[----:B------:R-:W-:Y:S05]  /*0710*/  @P0 BRA `(.L_x_73) ;  /* 0x00000000006c0947 */ /* 0x000fea0003800000 */
[----:B------:R-:W-:-:S13]  /*0720*/  ISETP.GE.AND P0, PT, R17, 0x1, PT ;  /* 0x000000011100780c */ /* 0x000fda0003f06270 */
[----:B------:R-:W-:Y:S05]  /*0730*/  @P0 BRA `(.L_x_74) ;  /* 0x0000000000740947 */ /* 0x000fea0003800000 */
[----:B------:R-:W-:Y:S02]  /*0740*/  ISETP.GE.AND P0, PT, R17, -0x18, PT ;  /* 0xffffffe81100780c */ /* 0x000fe40003f06270 */
[----:B------:R-:W-:-:S11]  /*0750*/  LOP3.LUT R0, R0, 0x80000000, RZ, 0xc0, !PT ;  /* 0x8000000000007812 */ /* 0x000fd600078ec0ff */
[----:B------:R-:W-:Y:S05]  /*0760*/  @!P0 BRA `(.L_x_74) ;  /* 0x0000000000688947 */ /* 0x000fea0003800000 */
[-CC-:B------:R-:W-:Y:S01]  /*0770*/  FFMA.RZ R14, R3, R19.reuse, R20.reuse ;  /* 0x00000013030e7223 */ /* 0x180fe2000000c014 */
[C---:B------:R-:W-:Y:S01]  /*0780*/  VIADD R16, R17.reuse, 0x20 ;  /* 0x0000002011107836 */ /* 0x040fe20000000000 */
[C---:B------:R-:W-:Y:S02]  /*0790*/  ISETP.NE.AND P3, PT, R17.reuse, RZ, PT ;  /* 0x000000ff1100720c */ /* 0x040fe40003f65270 */
[----:B------:R-:W-:Y:S01]  /*07a0*/  ISETP.NE.AND P1, PT, R17, RZ, PT ;  /* 0x000000ff1100720c */ /* 0x000fe20003f25270 */
[----:B------:R-:W-:Y:S01]  /*07b0*/  IMAD.MOV R17, RZ, RZ, -R17 ;  /* 0x000000ffff117224 */ /* 0x000fe200078e0a11 */
[----:B------:R-:W-:Y:S01]  /*07c0*/  LOP3.LUT R15, R14, 0x7fffff, RZ, 0xc0, !PT ;  /* 0x007fffff0e0f7812 */ /* 0x000fe200078ec0ff */
[CCC-:B------:R-:W-:Y:S01]  /*07d0*/  FFMA.RP R14, R3.reuse, R19.reuse, R20.reuse ;  /* 0x00000013030e7223 */ /* 0x1c0fe20000008014 */
[----:B------:R-:W-:Y:S02]  /*07e0*/  FFMA.RM R3, R3, R19, R20 ;  /* 0x0000001303037223 */ /* 0x000fe40000004014 */
[----:B------:R-:W-:-:S03]  /*07f0*/  LOP3.LUT R15, R15, 0x800000, RZ, 0xfc, !PT ;  /* 0x008000000f0f7812 */ /* 0x000fc600078efcff */
[----:B------:R-:W-:Y:S02]  /*0800*/  FSETP.NEU.FTZ.AND P0, PT, R14, R3, PT ;  /* 0x000000030e00720b */ /* 0x000fe40003f1d000 */
[----:B------:R-:W-:Y:S02]  /*0810*/  SHF.L.U32 R16, R15, R16, RZ ;  /* 0x000000100f107219 */ /* 0x000fe400000006ff */
[----:B------:R-:W-:Y:S02]  /*0820*/  SEL R14, R17, RZ, P3 ;  /* 0x000000ff110e7207 */ /* 0x000fe40001800000 */
[----:B------:R-:W-:Y:S02]  /*0830*/  ISETP.NE.AND P1, PT, R16, RZ, P1 ;  /* 0x000000ff1000720c */ /* 0x000fe40000f25270 */
[----:B------:R-:W-:Y:S02]  /*0840*/  SHF.R.U32.HI R14, RZ, R14, R15 ;  /* 0x0000000eff0e7219 */ /* 0x000fe4000001160f */
[----:B------:R-:W-:-:S02]  /*0850*/  PLOP3.LUT P0, PT, P0, P1, PT, 0xf8, 0x8f ;  /* 0x00000000008f781c */ /* 0x000fc40000703f70 */
[----:B------:R-:W-:Y:S02]  /*0860*/  SHF.R.U32.HI R16, RZ, 0x1, R14 ;  /* 0x00000001ff107819 */ /* 0x000fe4000001160e */
[----:B------:R-:W-:-:S04]  /*0870*/  SEL R3, RZ, 0x1, !P0 ;  /* 0x00000001ff037807 */ /* 0x000fc80004000000 */
[----:B------:R-:W-:-:S04]  /*0880*/  LOP3.LUT R3, R3, 0x1, R16, 0xf8, !PT ;  /* 0x0000000103037812 */ /* 0x000fc800078ef810 */
[----:B------:R-:W-:-:S05]  /*0890*/  LOP3.LUT R3, R3, R14, RZ, 0xc0, !PT ;  /* 0x0000000e03037212 */ /* 0x000fca00078ec0ff */
[----:B------:R-:W-:-:S05]  /*08a0*/  IMAD.IADD R3, R16, 0x1, R3 ;  /* 0x0000000110037824 */ /* 0x000fca00078e0203 */
[----:B------:R-:W-:Y:S01]  /*08b0*/  LOP3.LUT R0, R3, R0, RZ, 0xfc, !PT ;  /* 0x0000000003007212 */ /* 0x000fe200078efcff */
[----:B------:R-:W-:Y:S06]  /*08c0*/  BRA `(.L_x_74) ;  /* 0x0000000000107947 */ /* 0x000fec0003800000 */
.L_x_73:
[----:B------:R-:W-:-:S04]  /*08d0*/  LOP3.LUT R0, R0, 0x80000000, RZ, 0xc0, !PT ;  /* 0x8000000000007812 */ /* 0x000fc800078ec0ff */
[----:B------:R-:W-:Y:S01]  /*08e0*/  LOP3.LUT R0, R0, 0x7f800000, RZ, 0xfc, !PT ;  /* 0x7f80000000007812 */ /* 0x000fe200078efcff */
[----:B------:R-:W-:Y:S06]  /*08f0*/  BRA `(.L_x_74) ;  /* 0x0000000000047947 */ /* 0x000fec0003800000 */
.L_x_72:
[----:B------:R-:W-:-:S07]  /*0900*/  IMAD R0, R15, 0x800000, R0 ;  /* 0x008000000f007824 */ /* 0x000fce00078e0200 */
.L_x_74:
[----:B------:R-:W-:Y:S05]  /*0910*/  BSYNC.RECONVERGENT B2 ;  /* 0x0000000000027941 */ /* 0x000fea0003800200 */
.L_x_71:
[----:B------:R-:W-:Y:S05]  /*0920*/  BRA `(.L_x_75) ;  /* 0x0000000000207947 */ /* 0x000fea0003800000 */
.L_x_70:
[----:B------:R-:W-:-:S04]  /*0930*/  LOP3.LUT R0, R17, 0x80000000, R16, 0x48, !PT ;  /* 0x8000000011007812 */ /* 0x000fc800078e4810 */
[----:B------:R-:W-:Y:S01]  /*0940*/  LOP3.LUT R0, R0, 0x7f800000, RZ, 0xfc, !PT ;  /* 0x7f80000000007812 */ /* 0x000fe200078efcff */
[----:B------:R-:W-:Y:S06]  /*0950*/  BRA `(.L_x_75) ;  /* 0x0000000000147947 */ /* 0x000fec0003800000 */
.L_x_69:
[----:B------:R-:W-:Y:S01]  /*0960*/  LOP3.LUT R0, R17, 0x80000000, R16, 0x48, !PT ;  /* 0x8000000011007812 */ /* 0x000fe200078e4810 */
[----:B------:R-:W-:Y:S06]  /*0970*/  BRA `(.L_x_75) ;  /* 0x00000000000c7947 */ /* 0x000fec0003800000 */
.L_x_68:
[----:B------:R-:W0:Y:S01]  /*0980*/  MUFU.RSQ R0, -QNAN ;  /* 0xffc0000000007908 */ /* 0x000e220000001400 */
[----:B------:R-:W-:Y:S05]  /*0990*/  BRA `(.L_x_75) ;  /* 0x0000000000047947 */ /* 0x000fea0003800000 */
.L_x_67:
[----:B------:R-:W-:-:S07]  /*09a0*/  FADD.FTZ R0, R0, R3 ;  /* 0x0000000300007221 */ /* 0x000fce0000010000 */
.L_x_75:
[----:B------:R-:W-:Y:S05]  /*09b0*/  BSYNC.RECONVERGENT B1 ;  /* 0x0000000000017941 */ /* 0x000fea0003800200 */
.L_x_65:
[----:B------:R-:W-:Y:S02]  /*09c0*/  IMAD.MOV.U32 R14, RZ, RZ, R12 ;  /* 0x000000ffff0e7224 */ /* 0x000fe400078e000c */
[----:B------:R-:W-:-:S04]  /*09d0*/  IMAD.MOV.U32 R15, RZ, RZ, 0x0 ;  /* 0x00000000ff0f7424 */ /* 0x000fc800078e00ff */
[----:B0-----:R-:W-:Y:S05]  /*09e0*/  RET.REL.NODEC R14 `(l1l2regularizationfloat) ;  /* 0xfffffff40e847950 */ /* 0x001fea0003c3ffff */
.L_x_76:
        /* <DEDUP_REMOVED lines=9> */
.L_x_217:


//--------------------- .text.Segment1stDim       --------------------------
	.section	.text.Segment1stDim,"ax",@progbits
	.align	128
        .global         Segment1stDim
        .type           Segment1stDim,@function
        .size           Segment1stDim,(.L_x_233 - Segment1stDim)
        .other          Segment1stDim,@"STO_CUDA_ENTRY STV_DEFAULT"
Segment1stDim:
.text.Segment1stDim:
[----:B------:R-:W-:Y:S01]  /*0000*/  LDC R1, c[0x0][0x37c] ;  /* 0x0000df00ff017b82 */ /* 0x000fe20000000800 */
[----:B------:R-:W0:Y:S07]  /*0010*/  S2R R0, SR_TID.X ;  /* 0x0000000000007919 */ /* 0x000e2e0000002100 */
[----:B------:R-:W-:Y:S01]  /*0020*/  S2UR UR4, SR_CTAID.Y ;  /* 0x00000000000479c3 */ /* 0x000fe20000002600 */
[----:B------:R-:W1:Y:S01]  /*0030*/  LDCU UR5, c[0x0][0x370] ;  /* 0x00006e00ff0577ac */ /* 0x000e620008000800 */
[----:B------:R-:W2:Y:S06]  /*0040*/  LDCU UR7, c[0x0][0x398] ;  /* 0x00007300ff0777ac */ /* 0x000eac0008000800 */
[----:B------:R-:W1:Y:S08]  /*0050*/  S2UR UR6, SR_CTAID.X ;  /* 0x00000000000679c3 */ /* 0x000e700000002500 */
[----:B------:R-:W0:Y:S01]  /*0060*/  LDC R7, c[0x0][0x360] ;  /* 0x0000d800ff077b82 */ /* 0x000e220000000800 */
[----:B-1----:R-:W-:-:S06]  /*0070*/  UIMAD UR4, UR4, UR5, UR6 ;  /* 0x00000005040472a4 */ /* 0x002fcc000f8e0206 */
[----:B0-----:R-:W-:-:S05]  /*0080*/  IMAD R7, R7, UR4, R0 ;  /* 0x0000000407077c24 */ /* 0x001fca000f8e0200 */
[----:B--2---:R-:W-:-:S13]  /*0090*/  ISETP.GE.AND P0, PT, R7, UR7, PT ;  /* 0x0000000707007c0c */ /* 0x004fda000bf06270 */
[----:B------:R-:W-:Y:S05]  /*00a0*/  @P0 EXIT ;  /* 0x000000000000094d */ /* 0x000fea0003800000 */
[----:B------:R-:W0:Y:S01]  /*00b0*/  LDC R0, c[0x0][0x380] ;  /* 0x0000e000ff007b82 */ /* 0x000e220000000800 */
[----:B------:R-:W1:Y:S07]  /*00c0*/  LDCU.64 UR4, c[0x0][0x358] ;  /* 0x00006b00ff0477ac */ /* 0x000e6e0008000a00 */
[----:B------:R-:W2:Y:S01]  /*00d0*/  LDC.64 R2, c[0x0][0x388] ;  /* 0x0000e200ff027b82 */ /* 0x000ea20000000a00 */
[----:B0-----:R-:W-:-:S04]  /*00e0*/  IMAD R5, R0, UR7, R7 ;  /* 0x0000000700057c24 */ /* 0x001fc8000f8e0207 */
[----:B--2---:R-:W-:-:S03]  /*00f0*/  IMAD.WIDE R2, R5, 0x4, R2 ;  /* 0x0000000405027825 */ /* 0x004fc600078e0202 */
[----:B------:R-:W0:Y:S03]  /*0100*/  LDC.64 R4, c[0x0][0x390] ;  /* 0x0000e400ff047b82 */ /* 0x000e260000000a00 */
[----:B-1----:R-:W2:Y:S01]  /*0110*/  LDG.E R3, desc[UR4][R2.64] ;  /* 0x0000000402037981 */ /* 0x002ea2000c1e1900 */
[----:B0-----:R-:W-:-:S05]  /*0120*/  IMAD.WIDE R4, R7, 0x4, R4 ;  /* 0x0000000407047825 */ /* 0x001fca00078e0204 */
[----:B--2---:R-:W-:Y:S01]  /*0130*/  STG.E desc[UR4][R4.64], R3 ;  /* 0x0000000304007986 */ /* 0x004fe2000c101904 */
[----:B------:R-:W-:Y:S05]  /*0140*/  EXIT ;  /* 0x000000000000794d */ /* 0x000fea0003800000 */
.L_x_77:
        /* <DEDUP_REMOVED lines=11> */
.L_x_233:


//--------------------- .text.adadeltafloat       --------------------------
	.section	.text.adadeltafloat,"ax",@progbits
	.align	128
        .global         adadeltafloat
        .type           adadeltafloat,@function
        .size           adadeltafloat,(.L_x_219 - adadeltafloat)
        .other          adadeltafloat,@"STO_CUDA_ENTRY STV_DEFAULT"
adadeltafloat:
.text.adadeltafloat:
        /* <DEDUP_REMOVED lines=15> */
[----:B------:R-:W0:Y:S01]  /*00f0*/  LDCU UR8, c[0x0][0x3ac] ;  /* 0x00007580ff0877ac */ /* 0x000e220008000800 */
[----:B-1----:R-:W-:-:S07]  /*0100*/  IMAD R12, R12, UR4, RZ ;  /* 0x000000040c0c7c24 */ /* 0x002fce000f8e02ff */
.L_x_83:
[----:B01----:R-:W-:-:S04]  /*0110*/  IMAD.WIDE R2, R13, 0x4, R10 ;  /* 0x000000040d027825 */ /* 0x003fc800078e020a */
[----:B---3--:R-:W-:Y:S01]  /*0120*/  IMAD.WIDE R4, R13, 0x4, R8 ;  /* 0x000000040d047825 */ /* 0x008fe200078e0208 */
[----:B--2---:R-:W2:Y:S04]  /*0130*/  LDG.E R0, desc[UR6][R2.64] ;  /* 0x0000000602007981 */ /* 0x004ea8000c1e1900 */
[----:B------:R-:W2:Y:S02]  /*0140*/  LDG.E R15, desc[UR6][R4.64] ;  /* 0x00000006040f7981 */ /* 0x000ea4000c1e1900 */
[----:B--2---:R-:W-:-:S05]  /*0150*/  FFMA R17, R15, R15, R0 ;  /* 0x0000000f0f117223 */ /* 0x004fca0000000000 */
[----:B------:R0:W-:Y:S04]  /*0160*/  STG.E desc[UR6][R2.64], R17 ;  /* 0x0000001102007986 */ /* 0x0001e8000c101906 */
[----:B------:R-:W2:Y:S01]  /*0170*/  LDG.E R0, desc[UR6][R4.64] ;  /* 0x0000000604007981 */ /* 0x000ea2000c1e1900 */
[----:B------:R-:W-:Y:S01]  /*0180*/  VIADD R14, R17, 0xf3000000 ;  /* 0xf3000000110e7836 */ /* 0x000fe20000000000 */
[----:B------:R0:W1:Y:S01]  /*0190*/  MUFU.RSQ R16, R17 ;  /* 0x0000001100107308 */ /* 0x0000620000001400 */
[--C-:B------:R-:W-:Y:S01]  /*01a0*/  IMAD.MOV.U32 R15, RZ, RZ, R13.reuse ;  /* 0x000000ffff0f7224 */ /* 0x100fe200078e000d */
[----:B------:R-:W-:Y:S01]  /*01b0*/  BSSY.RECONVERGENT B0, `(.L_x_78) ;  /* 0x000000e000007945 */ /* 0x000fe20003800200 */
[----:B------:R-:W-:Y:S01]  /*01c0*/  IMAD.IADD R13, R12, 0x1, R13 ;  /* 0x000000010c0d7824 */ /* 0x000fe200078e020d */
[----:B------:R-:W-:-:S04]  /*01d0*/  ISETP.GT.U32.AND P0, PT, R14, 0x727fffff, PT ;  /* 0x727fffff0e00780c */ /* 0x000fc80003f04070 */
[----:B----4-:R-:W-:Y:S01]  /*01e0*/  ISETP.GE.AND P2, PT, R13, UR9, PT ;  /* 0x000000090d007c0c */ /* 0x010fe2000bf46270 */
[----:B--2---:R-:W-:-:S08]  /*01f0*/  FMUL R0, R0, -UR5 ;  /* 0x8000000500007c20 */ /* 0x004fd00008400000 */
[----:B01----:R-:W-:Y:S05]  /*0200*/  @!P0 BRA `(.L_x_79) ;  /* 0x0000000000108947 */ /* 0x003fea0003800000 */
[----:B------:R-:W-:-:S07]  /*0210*/  MOV R19, 0x230 ;  /* 0x0000023000137802 */ /* 0x000fce0000000f00 */
[----:B------:R-:W-:Y:S05]  /*0220*/  CALL.REL.NOINC `($__internal_1_$__cuda_sm20_sqrt_rn_f32_slowpath) ;  /* 0x0000000000687944 */ /* 0x000fea0003c00000 */
[----:B------:R-:W-:Y:S01]  /*0230*/  MOV R2, R14 ;  /* 0x0000000e00027202 */ /* 0x000fe20000000f00 */
[----:B------:R-:W-:Y:S06]  /*0240*/  BRA `(.L_x_80) ;  /* 0x0000000000107947 */ /* 0x000fec0003800000 */
.L_x_79:
[----:B------:R-:W-:Y:S01]  /*0250*/  FMUL.FTZ R2, R17, R16 ;  /* 0x0000001011027220 */ /* 0x000fe20000410000 */
[----:B------:R-:W-:-:S03]  /*0260*/  FMUL.FTZ R14, R16, 0.5 ;  /* 0x3f000000100e7820 */ /* 0x000fc60000410000 */
[----:B------:R-:W-:-:S04]  /*0270*/  FFMA R3, -R2, R2, R17 ;  /* 0x0000000202037223 */ /* 0x000fc80000000111 */
[----:B------:R-:W-:-:S07]  /*0280*/  FFMA R2, R3, R14, R2 ;  /* 0x0000000e03027223 */ /* 0x000fce0000000002 */
.L_x_80:
[----:B------:R-:W-:Y:S05]  /*0290*/  BSYNC.RECONVERGENT B0 ;  /* 0x0000000000007941 */ /* 0x000fea0003800200 */
.L_x_78:
[----:B------:R-:W-:Y:S01]  /*02a0*/  FADD R19, R2, UR8 ;  /* 0x0000000802137e21 */ /* 0x000fe20008000000 */
[----:B------:R-:W-:Y:S03]  /*02b0*/  BSSY.RECONVERGENT B0, `(.L_x_81) ;  /* 0x000000c000007945 */ /* 0x000fe60003800200 */
[----:B------:R-:W0:Y:S08]  /*02c0*/  MUFU.RCP R2, R19 ;  /* 0x0000001300027308 */ /* 0x000e300000001000 */
[----:B------:R-:W1:Y:S01]  /*02d0*/  FCHK P0, R0, R19 ;  /* 0x0000001300007302 */ /* 0x000e620000000000 */
[----:B0-----:R-:W-:-:S04]  /*02e0*/  FFMA R3, -R19, R2, 1 ;  /* 0x3f80000013037423 */ /* 0x001fc80000000102 */
[----:B------:R-:W-:-:S04]  /*02f0*/  FFMA R3, R2, R3, R2 ;  /* 0x0000000302037223 */ /* 0x000fc80000000002 */
[----:B------:R-:W-:-:S04]  /*0300*/  FFMA R2, R0, R3, RZ ;  /* 0x0000000300027223 */ /* 0x000fc800000000ff */
[----:B------:R-:W-:-:S04]  /*0310*/  FFMA R14, -R19, R2, R0 ;  /* 0x00000002130e7223 */ /* 0x000fc80000000100 */
[----:B------:R-:W-:Y:S01]  /*0320*/  FFMA R17, R3, R14, R2 ;  /* 0x0000000e03117223 */ /* 0x000fe20000000002 */
[----:B-1----:R-:W-:Y:S06]  /*0330*/  @!P0 BRA `(.L_x_82) ;  /* 0x00000000000c8947 */ /* 0x002fec0003800000 */
[----:B------:R-:W-:-:S07]  /*0340*/  MOV R2, 0x360 ;  /* 0x0000036000027802 */ /* 0x000fce0000000f00 */
[----:B------:R-:W-:Y:S05]  /*0350*/  CALL.REL.NOINC `($__internal_2_$__cuda_sm3x_div_rn_noftz_f32_slowpath) ;  /* 0x00000000007c7944 */ /* 0x000fea0003c00000 */
[----:B------:R-:W-:-:S07]  /*0360*/  IMAD.MOV.U32 R17, RZ, RZ, R0 ;  /* 0x000000ffff117224 */ /* 0x000fce00078e0000 */
.L_x_82:
[----:B------:R-:W-:Y:S05]  /*0370*/  BSYNC.RECONVERGENT B0 ;  /* 0x0000000000007941 */ /* 0x000fea0003800200 */
.L_x_81:
[----:B------:R-:W-:-:S05]  /*0380*/  IMAD.WIDE R2, R15, 0x4, R6 ;  /* 0x000000040f027825 */ /* 0x000fca00078e0206 */
[----:B------:R1:W-:Y:S04]  /*0390*/  STG.E desc[UR6][R2.64], R17 ;  /* 0x0000001102007986 */ /* 0x0003e8000c101906 */
[----:B------:R1:W-:Y:S01]  /*03a0*/  STG.E desc[UR6][R4.64], RZ ;  /* 0x000000ff04007986 */ /* 0x0003e2000c101906 */
[----:B------:R-:W-:Y:S05]  /*03b0*/  @!P2 BRA `(.L_x_83) ;  /* 0xfffffffc0054a947 */ /* 0x000fea000383ffff */
[----:B------:R-:W-:Y:S05]  /*03c0*/  EXIT ;  /* 0x000000000000794d */ /* 0x000fea0003800000 */
        .weak           $__internal_1_$__cuda_sm20_sqrt_rn_f32_slowpath
        .type           $__internal_1_$__cuda_sm20_sqrt_rn_f32_slowpath,@function
        .size           $__internal_1_$__cuda_sm20_sqrt_rn_f32_slowpath,($__internal_2_$__cuda_sm3x_div_rn_noftz_f32_slowpath - $__internal_1_$__cuda_sm20_sqrt_rn_f32_slowpath)
$__internal_1_$__cuda_sm20_sqrt_rn_f32_slowpath:
[----:B------:R-:W-:-:S13]  /*03d0*/  LOP3.LUT P0, RZ, R17, 0x7fffffff, RZ, 0xc0, !PT ;  /* 0x7fffffff11ff7812 */ /* 0x000fda000780c0ff */
[----:B------:R-:W-:Y:S01]  /*03e0*/  @!P0 IMAD.MOV.U32 R3, RZ, RZ, R17 ;  /* 0x000000ffff038224 */ /* 0x000fe200078e0011 */
[----:B------:R-:W-:Y:S06]  /*03f0*/  @!P0 BRA `(.L_x_84) ;  /* 0x0000000000448947 */ /* 0x000fec0003800000 */
[----:B------:R-:W-:Y:S01]  /*0400*/  FSETP.GEU.FTZ.AND P0, PT, R17, RZ, PT ;  /* 0x000000ff1100720b */ /* 0x000fe20003f1e000 */
[----:B------:R-:W-:-:S12]  /*0410*/  IMAD.MOV.U32 R2, RZ, RZ, R17 ;  /* 0x000000ffff027224 */ /* 0x000fd800078e0011 */
[----:B------:R-:W-:Y:S01]  /*0420*/  @!P0 MOV R3, 0x7fffffff ;  /* 0x7fffffff00038802 */ /* 0x000fe20000000f00 */
[----:B------:R-:W-:Y:S06]  /*0430*/  @!P0 BRA `(.L_x_84) ;  /* 0x0000000000348947 */ /* 0x000fec0003800000 */
[----:B------:R-:W-:-:S13]  /*0440*/  FSETP.GTU.FTZ.AND P0, PT, |R2|, +INF , PT ;  /* 0x7f8000000200780b */ /* 0x000fda0003f1c200 */
[----:B------:R-:W-:Y:S01]  /*0450*/  @P0 FADD.FTZ R3, R2, 1 ;  /* 0x3f80000002030421 */ /* 0x000fe20000010000 */
[----:B------:R-:W-:Y:S06]  /*0460*/  @P0 BRA `(.L_x_84) ;  /* 0x0000000000280947 */ /* 0x000fec0003800000 */
[----:B------:R-:W-:-:S13]  /*0470*/  FSETP.NEU.FTZ.AND P0, PT, |R2|, +INF , PT ;  /* 0x7f8000000200780b */ /* 0x000fda0003f1d200 */
[----:B------:R-:W-:-:S04]  /*0480*/  @P0 FFMA R14, R2, 1.84467440737095516160e+19, RZ ;  /* 0x5f800000020e0823 */ /* 0x000fc800000000ff */
[----:B------:R-:W0:Y:S02]  /*0490*/  @P0 MUFU.RSQ R3, R14 ;  /* 0x0000000e00030308 */ /* 0x000e240000001400 */
[----:B0-----:R-:W-:Y:S01]  /*04a0*/  @P0 FMUL.FTZ R17, R14, R3 ;  /* 0x000000030e110220 */ /* 0x001fe20000410000 */
[----:B------:R-:W-:Y:S01]  /*04b0*/  @P0 FMUL.FTZ R18, R3, 0.5 ;  /* 0x3f00000003120820 */ /* 0x000fe20000410000 */
[----:B------:R-:W-:Y:S02]  /*04c0*/  @!P0 IMAD.MOV.U32 R3, RZ, RZ, R2 ;  /* 0x000000ffff038224 */ /* 0x000fe400078e0002 */
[----:B------:R-:W-:-:S04]  /*04d0*/  @P0 FADD.FTZ R16, -R17, -RZ ;  /* 0x800000ff11100221 */ /* 0x000fc80000010100 */
[----:B------:R-:W-:-:S04]  /*04e0*/  @P0 FFMA R16, R17, R16, R14 ;  /* 0x0000001011100223 */ /* 0x000fc8000000000e */
[----:B------:R-:W-:-:S04]  /*04f0*/  @P0 FFMA R16, R16, R18, R17 ;  /* 0x0000001210100223 */ /* 0x000fc80000000011 */
[----:B------:R-:W-:-:S07]  /*0500*/  @P0 FMUL.FTZ R3, R16, 2.3283064365386962891e-10 ;  /* 0x2f80000010030820 */ /* 0x000fce0000410000 */
.L_x_84:
[----:B------:R-:W-:Y:S02]  /*0510*/  IMAD.MOV.U32 R14, RZ, RZ, R3 ;  /* 0x000000ffff0e7224 */ /* 0x000fe400078e0003 */
[----:B------:R-:W-:Y:S02]  /*0520*/  HFMA2 R3, -RZ, RZ, 0, 0 ;  /* 0x00000000ff037431 */ /* 0x000fe400000001ff */
[----:B------:R-:W-:-:S04]  /*0530*/  IMAD.MOV.U32 R2, RZ, RZ, R19 ;  /* 0x000000ffff027224 */ /* 0x000fc800078e0013 */
[----:B------:R-:W-:Y:S05]  /*0540*/  RET.REL.NODEC R2 `(adadeltafloat) ;  /* 0xfffffff802ac7950 */ /* 0x000fea0003c3ffff */
        .weak           $__internal_2_$__cuda_sm3x_div_rn_noftz_f32_slowpath
        .type           $__internal_2_$__cuda_sm3x_div_rn_noftz_f32_slowpath,@function
        .size           $__internal_2_$__cuda_sm3x_div_rn_noftz_f32_slowpath,(.L_x_219 - $__internal_2_$__cuda_sm3x_div_rn_noftz_f32_slowpath)
$__internal_2_$__cuda_sm3x_div_rn_noftz_f32_slowpath:
[----:B------:R-:W-:Y:S01]  /*0550*/  SHF.R.U32.HI R14, RZ, 0x17, R19 ;  /* 0x00000017ff0e7819 */ /* 0x000fe20000011613 */
[----:B------:R-:W-:Y:S01]  /*0560*/  BSSY.RECONVERGENT B1, `(.L_x_85) ;  /* 0x0000065000017945 */ /* 0x000fe20003800200 */
[--C-:B------:R-:W-:Y:S01]  /*0570*/  SHF.R.U32.HI R3, RZ, 0x17, R0.reuse ;  /* 0x00000017ff037819 */ /* 0x100fe20000011600 */
[----:B------:R-:W-:Y:S01]  /*0580*/  IMAD.MOV.U32 R17, RZ, RZ, R0 ;  /* 0x000000ffff117224 */ /* 0x000fe200078e0000 */
[----:B------:R-:W-:Y:S02]  /*0590*/  LOP3.LUT R14, R14, 0xff, RZ, 0xc0, !PT ;  /* 0x000000ff0e0e7812 */ /* 0x000fe400078ec0ff */
[----:B------:R-:W-:Y:S02]  /*05a0*/  LOP3.LUT R22, R3, 0xff, RZ, 0xc0, !PT ;  /* 0x000000ff03167812 */ /* 0x000fe400078ec0ff */
[----:B------:R-:W-:Y:S01]  /*05b0*/  MOV R18, R19 ;  /* 0x0000001300127202 */ /* 0x000fe20000000f00 */
[----:B------:R-:W-:Y:S02]  /*05c0*/  VIADD R21, R14, 0xffffffff ;  /* 0xffffffff0e157836 */ /* 0x000fe40000000000 */
[----:B------:R-:W-:-:S03]  /*05d0*/  VIADD R20, R22, 0xffffffff ;  /* 0xffffffff16147836 */ /* 0x000fc60000000000 */
[----:B------:R-:W-:-:S04]  /*05e0*/  ISETP.GT.U32.AND P0, PT, R21, 0xfd, PT ;  /* 0x000000fd1500780c */ /* 0x000fc80003f04070 */
[----:B------:R-:W-:-:S13]  /*05f0*/  ISETP.GT.U32.OR P0, PT, R20, 0xfd, P0 ;  /* 0x000000fd1400780c */ /* 0x000fda0000704470 */
[----:B------:R-:W-:Y:S01]  /*0600*/  @!P0 IMAD.MOV.U32 R16, RZ, RZ, RZ ;  /* 0x000000ffff108224 */ /* 0x000fe200078e00ff */
[----:B------:R-:W-:Y:S06]  /*0610*/  @!P0 BRA `(.L_x_86) ;  /* 0x0000000000608947 */ /* 0x000fec0003800000 */
[----:B------:R-:W-:Y:S01]  /*0620*/  FSETP.GTU.FTZ.AND P0, PT, |R0|, +INF , PT ;  /* 0x7f8000000000780b */ /* 0x000fe20003f1c200 */
[----:B------:R-:W-:Y:S01]  /*0630*/  IMAD.MOV.U32 R3, RZ, RZ, R19 ;  /* 0x000000ffff037224 */ /* 0x000fe200078e0013 */
        /* <DEDUP_REMOVED lines=17> */
[----:B------:R-:W-:Y:S01]  /*0750*/  @P0 IMAD.MOV.U32 R16, RZ, RZ, RZ ;  /* 0x000000ffff100224 */ /* 0x000fe200078e00ff */
[----:B------:R-:W-:Y:S01]  /*0760*/  @!P0 MOV R16, 0xffffffc0 ;  /* 0xffffffc000108802 */ /* 0x000fe20000000f00 */
[----:B------:R-:W-:Y:S01]  /*0770*/  @!P0 FFMA R17, R0, 1.84467440737095516160e+19, RZ ;  /* 0x5f80000000118823 */ /* 0x000fe200000000ff */
[----:B------:R-:W-:-:S03]  /*0780*/  @!P1 FFMA R18, R3, 1.84467440737095516160e+19, RZ ;  /* 0x5f80000003129823 */ /* 0x000fc600000000ff */
[----:B------:R-:W-:-:S07]  /*0790*/  @!P1 VIADD R16, R16, 0x40 ;  /* 0x0000004010109836 */ /* 0x000fce0000000000 */
.L_x_86:
[----:B------:R-:W-:Y:S01]  /*07a0*/  LEA R3, R14, 0xc0800000, 0x17 ;  /* 0xc08000000e037811 */ /* 0x000fe200078eb8ff */
[----:B------:R-:W-:Y:S01]  /*07b0*/  VIADD R19, R22, 0xffffff81 ;  /* 0xffffff8116137836 */ /* 0x000fe20000000000 */
[----:B------:R-:W-:Y:S03]  /*07c0*/  BSSY.RECONVERGENT B2, `(.L_x_91) ;  /* 0x0000035000027945 */ /* 0x000fe60003800200 */
[----:B------:R-:W-:Y:S02]  /*07d0*/  IMAD.IADD R20, R18, 0x1, -R3 ;  /* 0x0000000112147824 */ /* 0x000fe400078e0a03 */
[C---:B------:R-:W-:Y:S01]  /*07e0*/  IMAD R0, R19.reuse, -0x800000, R17 ;  /* 0xff80000013007824 */ /* 0x040fe200078e0211 */
[----:B------:R-:W-:Y:S01]  /*07f0*/  IADD3 R19, PT, PT, R19, 0x7f, -R14 ;  /* 0x0000007f13137810 */ /* 0x000fe20007ffe80e */
[----:B------:R-:W0:Y:S01]  /*0800*/  MUFU.RCP R3, R20 ;  /* 0x0000001400037308 */ /* 0x000e220000001000 */
[----:B------:R-:W-:-:S02]  /*0810*/  FADD.FTZ R21, -R20, -RZ ;  /* 0x800000ff14157221 */ /* 0x000fc40000010100 */
[----:B------:R-:W-:Y:S02]  /*0820*/  IADD3 R19, PT, PT, R19, R16, RZ ;  /* 0x0000001013137210 */ /* 0x000fe40007ffe0ff */
[----:B0-----:R-:W-:-:S04]  /*0830*/  FFMA R18, R3, R21, 1 ;  /* 0x3f80000003127423 */ /* 0x001fc80000000015 */
[----:B------:R-:W-:-:S04]  /*0840*/  FFMA R3, R3, R18, R3 ;  /* 0x0000001203037223 */ /* 0x000fc80000000003 */
[----:B------:R-:W-:-:S04]  /*0850*/  FFMA R18, R0, R3, RZ ;  /* 0x0000000300127223 */ /* 0x000fc800000000ff */
[----:B------:R-:W-:-:S04]  /*0860*/  FFMA R17, R21, R18, R0 ;  /* 0x0000001215117223 */ /* 0x000fc80000000000 */
[----:B------:R-:W-:-:S04]  /*0870*/  FFMA R18, R3, R17, R18 ;  /* 0x0000001103127223 */ /* 0x000fc80000000012 */
[----:B------:R-:W-:-:S04]  /*0880*/  FFMA R21, R21, R18, R0 ;  /* 0x0000001215157223 */ /* 0x000fc80000000000 */
        /* <DEDUP_REMOVED lines=14> */
[CCC-:B------:R-:W-:Y:S01]  /*0970*/  FFMA.RZ R14, R3.reuse, R21.reuse, R18.reuse ;  /* 0x00000015030e7223 */ /* 0x1c0fe2000000c012 */
[C---:B------:R-:W-:Y:S02]  /*0980*/  IADD3 R17, PT, PT, R20.reuse, 0x20, RZ ;  /* 0x0000002014117810 */ /* 0x040fe40007ffe0ff */
[----:B------:R-:W-:Y:S02]  /*0990*/  ISETP.NE.AND P3, PT, R20, RZ, PT ;  /* 0x000000ff1400720c */ /* 0x000fe40003f65270 */
[----:B------:R-:W-:Y:S01]  /*09a0*/  LOP3.LUT R16, R14, 0x7fffff, RZ, 0xc0, !PT ;  /* 0x007fffff0e107812 */ /* 0x000fe200078ec0ff */
[CCC-:B------:R-:W-:Y:S01]  /*09b0*/  FFMA.RP R14, R3.reuse, R21.reuse, R18.reuse ;  /* 0x00000015030e7223 */ /* 0x1c0fe20000008012 */
[----:B------:R-:W-:Y:S01]  /*09c0*/  FFMA.RM R3, R3, R21, R18 ;  /* 0x0000001503037223 */ /* 0x000fe20000004012 */
[----:B------:R-:W-:Y:S01]  /*09d0*/  IMAD.MOV R18, RZ, RZ, -R20 ;  /* 0x000000ffff127224 */ /* 0x000fe200078e0a14 */
[----:B------:R-:W-:Y:S02]  /*09e0*/  LOP3.LUT R16, R16, 0x800000, RZ, 0xfc, !PT ;  /* 0x0080000010107812 */ /* 0x000fe400078efcff */
[----:B------:R-:W-:-:S02]  /*09f0*/  ISETP.NE.AND P1, PT, R20, RZ, PT ;  /* 0x000000ff1400720c */ /* 0x000fc40003f25270 */
[----:B------:R-:W-:Y:S02]  /*0a00*/  SHF.L.U32 R17, R16, R17, RZ ;  /* 0x0000001110117219 */ /* 0x000fe400000006ff */
[----:B------:R-:W-:Y:S02]  /*0a10*/  FSETP.NEU.FTZ.AND P0, PT, R14, R3, PT ;  /* 0x000000030e00720b */ /* 0x000fe40003f1d000 */
        /* <DEDUP_REMOVED lines=11> */
.L_x_93:
[----:B------:R-:W-:-:S04]  /*0ad0*/  LOP3.LUT R0, R0, 0x80000000, RZ, 0xc0, !PT ;  /* 0x8000000000007812 */ /* 0x000fc800078ec0ff */
[----:B------:R-:W-:Y:S01]  /*0ae0*/  LOP3.LUT R0, R0, 0x7f800000, RZ, 0xfc, !PT ;  /* 0x7f80000000007812 */ /* 0x000fe200078efcff */
[----:B------:R-:W-:Y:S06]  /*0af0*/  BRA `(.L_x_94) ;  /* 0x0000000000047947 */ /* 0x000fec0003800000 */
.L_x_92:
[----:B------:R-:W-:-:S07]  /*0b00*/  LEA R0, R19, R0, 0x17 ;  /* 0x0000000013007211 */ /* 0x000fce00078eb8ff */
.L_x_94:
[----:B------:R-:W-:Y:S05]  /*0b10*/  BSYNC.RECONVERGENT B2 ;  /* 0x0000000000027941 */ /* 0x000fea0003800200 */
.L_x_91:
[----:B------:R-:W-:Y:S05]  /*0b20*/  BRA `(.L_x_95) ;  /* 0x0000000000207947 */ /* 0x000fea0003800000 */
.L_x_90:
[----:B------:R-:W-:-:S04]  /*0b30*/  LOP3.LUT R0, R18, 0x80000000, R17, 0x48, !PT ;  /* 0x8000000012007812 */ /* 0x000fc800078e4811 */
[----:B------:R-:W-:Y:S01]  /*0b40*/  LOP3.LUT R0, R0, 0x7f800000, RZ, 0xfc, !PT ;  /* 0x7f80000000007812 */ /* 0x000fe200078efcff */
[----:B------:R-:W-:Y:S06]  /*0b50*/  BRA `(.L_x_95) ;  /* 0x0000000000147947 */ /* 0x000fec0003800000 */
.L_x_89:
[----:B------:R-:W-:Y:S01]  /*0b60*/  LOP3.LUT R0, R18, 0x80000000, R17, 0x48, !PT ;  /* 0x8000000012007812 */ /* 0x000fe200078e4811 */
[----:B------:R-:W-:Y:S06]  /*0b70*/  BRA `(.L_x_95) ;  /* 0x00000000000c7947 */ /* 0x000fec0003800000 */
.L_x_88:
[----:B------:R-:W0:Y:S01]  /*0b80*/  MUFU.RSQ R0, -QNAN ;  /* 0xffc0000000007908 */ /* 0x000e220000001400 */
[----:B------:R-:W-:Y:S05]  /*0b90*/  BRA `(.L_x_95) ;  /* 0x0000000000047947 */ /* 0x000fea0003800000 */
.L_x_87:
[----:B------:R-:W-:-:S07]  /*0ba0*/  FADD.FTZ R0, R0, R3 ;  /* 0x0000000300007221 */ /* 0x000fce0000010000 */
.L_x_95:
[----:B------:R-:W-:Y:S05]  /*0bb0*/  BSYNC.RECONVERGENT B1 ;  /* 0x0000000000017941 */ /* 0x000fea0003800200 */
.L_x_85:
[----:B------:R-:W-:-:S04]  /*0bc0*/  IMAD.MOV.U32 R3, RZ, RZ, 0x0 ;  /* 0x00000000ff037424 */ /* 0x000fc800078e00ff */
[----:B0-----:R-:W-:Y:S05]  /*0bd0*/  RET.REL.NODEC R2 `(adadeltafloat) ;  /* 0xfffffff402087950 */ /* 0x001fea0003c3ffff */
.L_x_96:
        /* <DEDUP_REMOVED lines=10> */
.L_x_219:


//--------------------- .text.adamfloat           --------------------------
	.section	.text.adamfloat,"ax",@progbits
	.align	128
        .global         adamfloat
        .type           adamfloat,@function
        .size           adamfloat,(.L_x_222 - adamfloat)
        .other          adamfloat,@"STO_CUDA_ENTRY STV_DEFAULT"
adamfloat:
.text.adamfloat:
        /* <DEDUP_REMOVED lines=8> */
[----:B------:R-:W0:Y:S01]  /*0080*/  LDC R5, c[0x0][0x3ac] ;  /* 0x0000eb00ff057b82 */ /* 0x000e220000000800 */
[----:B------:R-:W1:Y:S01]  /*0090*/  LDCU UR4, c[0x0][0x370] ;  /* 0x00006e00ff0477ac */ /* 0x000e620008000800 */
[----:B------:R-:W2:Y:S06]  /*00a0*/  LDCU.64 UR6, c[0x0][0x358] ;  /* 0x00006b00ff0677ac */ /* 0x000eac0008000a00 */
[----:B------:R-:W3:Y:S01]  /*00b0*/  LDC.64 R22, c[0x0][0x390] ;  /* 0x0000e400ff167b82 */ /* 0x000ee20000000a00 */
[----:B------:R-:W4:Y:S01]  /*00c0*/  LDCU UR9, c[0x0][0x3ac] ;  /* 0x00007580ff0977ac */ /* 0x000f220008000800 */
[----:B------:R-:W0:Y:S01]  /*00d0*/  LDCU UR10, c[0x0][0x3b0] ;  /* 0x00007600ff0a77ac */ /* 0x000e220008000800 */
[----:B------:R-:W0:Y:S01]  /*00e0*/  LDCU UR11, c[0x0][0x380] ;  /* 0x00007000ff0b77ac */ /* 0x000e220008000800 */
[----:B-1----:R-:W-:Y:S01]  /*00f0*/  IMAD R4, R4, UR4, RZ ;  /* 0x0000000404047c24 */ /* 0x002fe2000f8e02ff */
[----:B------:R-:W1:Y:S01]  /*0100*/  LDCU UR5, c[0x0][0x3a8] ;  /* 0x00007500ff0577ac */ /* 0x000e620008000800 */
[C---:B0-----:R-:W-:Y:S01]  /*0110*/  FMUL R0, |R5|.reuse, 16777216 ;  /* 0x4b80000005007820 */ /* 0x041fe20000400200 */
[----:B------:R-:W-:Y:S01]  /*0120*/  FSETP.GEU.AND P0, PT, |R5|, 1.175494350822287508e-38, PT ;  /* 0x008000000500780b */ /* 0x000fe20003f0e200 */
[----:B------:R-:W0:Y:S03]  /*0130*/  LDCU UR8, c[0x0][0x3b4] ;  /* 0x00007680ff0877ac */ /* 0x000e260008000800 */
[----:B------:R-:W-:-:S02]  /*0140*/  FSEL R2, R0, |R5|, !P0 ;  /* 0x4000000500027208 */ /* 0x000fc40004000000 */
[----:B------:R-:W5:Y:S03]  /*0150*/  LDC R0, c[0x0][0x3b0] ;  /* 0x0000ec00ff007b82 */ /* 0x000f660000000800 */
[----:B------:R-:W-:-:S05]  /*0160*/  VIADD R6, R2, 0xc0cafb0d ;  /* 0xc0cafb0d02067836 */ /* 0x000fca0000000000 */
[----:B------:R-:W-:Y:S02]  /*0170*/  LOP3.LUT R7, R6, 0xff800000, RZ, 0xc0, !PT ;  /* 0xff80000006077812 */ /* 0x000fe400078ec0ff */
[----:B------:R-:W-:-:S03]  /*0180*/  FSEL R6, RZ, -24, P0 ;  /* 0xc1c00000ff067808 */ /* 0x000fc60000000000 */
[----:B------:R-:W-:Y:S01]  /*0190*/  IMAD.IADD R2, R2, 0x1, -R7 ;  /* 0x0000000102027824 */ /* 0x000fe200078e0a07 */
[----:B------:R-:W-:-:S03]  /*01a0*/  I2FP.F32.S32 R7, R7 ;  /* 0x0000000700077245 */ /* 0x000fc60000201400 */
[C---:B------:R-:W-:Y:S01]  /*01b0*/  FADD R8, R2.reuse, 1 ;  /* 0x3f80000002087421 */ /* 0x040fe20000000000 */
[----:B------:R-:W-:Y:S01]  /*01c0*/  FADD R9, R2, -1 ;  /* 0xbf80000002097421 */ /* 0x000fe20000000000 */
[----:B------:R-:W-:Y:S02]  /*01d0*/  FFMA R7, R7, 1.1920928955078125e-07, R6 ;  /* 0x3400000007077823 */ /* 0x000fe40000000006 */
[----:B------:R-:W2:Y:S01]  /*01e0*/  MUFU.RCP R10, R8 ;  /* 0x00000008000a7308 */ /* 0x000ea20000001000 */
[C---:B-----5:R-:W-:Y:S01]  /*01f0*/  FMUL R11, |R0|.reuse, 16777216 ;  /* 0x4b800000000b7820 */ /* 0x060fe20000400200 */
[----:B------:R-:W-:-:S04]  /*0200*/  FSETP.GEU.AND P1, PT, |R0|, 1.175494350822287508e-38, PT ;  /* 0x008000000000780b */ /* 0x000fc80003f2e200 */
[----:B------:R-:W-:Y:S01]  /*0210*/  FSEL R13, R11, |R0|, !P1 ;  /* 0x400000000b0d7208 */ /* 0x000fe20004800000 */
[----:B------:R-:W-:-:S03]  /*0220*/  FADD R11, R9, R9 ;  /* 0x00000009090b7221 */ /* 0x000fc60000000000 */
[----:B------:R-:W-:-:S04]  /*0230*/  IADD3 R12, PT, PT, R13, -0x3f3504f3, RZ ;  /* 0xc0cafb0d0d0c7810 */ /* 0x000fc80007ffe0ff */
[----:B------:R-:W-:Y:S01]  /*0240*/  LOP3.LUT R14, R12, 0xff800000, RZ, 0xc0, !PT ;  /* 0xff8000000c0e7812 */ /* 0x000fe200078ec0ff */
[----:B--2---:R-:W-:Y:S01]  /*0250*/  FMUL R2, R10, R11 ;  /* 0x0000000b0a027220 */ /* 0x004fe20000400000 */
[----:B------:R-:W-:-:S03]  /*0260*/  IMAD.MOV.U32 R11, RZ, RZ, 0x3a2c32e4 ;  /* 0x3a2c32e4ff0b7424 */ /* 0x000fc600078e00ff */
[----:B------:R-:W-:Y:S01]  /*0270*/  FADD R8, R9, -R2 ;  /* 0x8000000209087221 */ /* 0x000fe20000000000 */
[-C--:B------:R-:W-:Y:S01]  /*0280*/  FMUL R12, R2, R2.reuse ;  /* 0x00000002020c7220 */ /* 0x080fe20000400000 */
[----:B------:R-:W-:Y:S02]  /*0290*/  IMAD.IADD R15, R13, 0x1, -R14 ;  /* 0x000000010d0f7824 */ /* 0x000fe400078e0a0e */
[----:B------:R-:W-:Y:S01]  /*02a0*/  FADD R6, R8, R8 ;  /* 0x0000000808067221 */ /* 0x000fe20000000000 */
[----:B------:R-:W-:Y:S01]  /*02b0*/  FFMA R11, R12, R11, 0.0032181653659790754318 ;  /* 0x3b52e7db0c0b7423 */ /* 0x000fe2000000000b */
[----:B------:R-:W-:Y:S01]  /*02c0*/  FFMA R8, R2, 1.4426950216293334961, R7 ;  /* 0x3fb8aa3b02087823 */ /* 0x000fe20000000007 */
[----:B------:R-:W-:Y:S01]  /*02d0*/  FADD R17, R15, 1 ;  /* 0x3f8000000f117421 */ /* 0x000fe20000000000 */
[----:B------:R-:W-:Y:S01]  /*02e0*/  FFMA R9, R9, -R2, R6 ;  /* 0x8000000209097223 */ /* 0x000fe20000000006 */
[----:B------:R-:W-:Y:S01]  /*02f0*/  FFMA R11, R12, R11, 0.018033718690276145935 ;  /* 0x3c93bb730c0b7423 */ /* 0x000fe2000000000b */
[----:B------:R-:W-:Y:S01]  /*0300*/  FADD R13, R7, -R8 ;  /* 0x80000008070d7221 */ /* 0x000fe20000000000 */
[----:B------:R-:W-:Y:S01]  /*0310*/  FADD R16, R15, -1 ;  /* 0xbf8000000f107421 */ /* 0x000fe20000000000 */
[----:B------:R-:W-:Y:S01]  /*0320*/  FMUL R9, R10, R9 ;  /* 0x000000090a097220 */ /* 0x000fe20000400000 */
[----:B------:R-:W-:Y:S01]  /*0330*/  FFMA R7, R12, R11, 0.12022458761930465698 ;  /* 0x3df6384f0c077423 */ /* 0x000fe2000000000b */
[----:B------:R-:W-:Y:S01]  /*0340*/  FFMA R6, R2, 1.4426950216293334961, R13 ;  /* 0x3fb8aa3b02067823 */ /* 0x000fe2000000000d */
[----:B------:R2:W5:Y:S01]  /*0350*/  MUFU.RCP R11, R17 ;  /* 0x00000011000b7308 */ /* 0x0005620000001000 */
[----:B------:R-:W-:Y:S01]  /*0360*/  I2FP.F32.S32 R15, R14 ;  /* 0x0000000e000f7245 */ /* 0x000fe20000201400 */
[----:B------:R-:W-:Y:S01]  /*0370*/  FMUL R7, R12, R7 ;  /* 0x000000070c077220 */ /* 0x000fe20000400000 */
[----:B------:R-:W-:-:S02]  /*0380*/  FFMA R13, R9, 1.4426950216293334961, R6 ;  /* 0x3fb8aa3b090d7823 */ /* 0x000fc40000000006 */
[----:B------:R-:W4:Y:S01]  /*0390*/  LDC R6, c[0x0][0x3b8] ;  /* 0x0000ee00ff067b82 */ /* 0x000f220000000800 */
[----:B------:R-:W-:Y:S01]  /*03a0*/  FMUL R12, R7, 3 ;  /* 0x40400000070c7820 */ /* 0x000fe20000400000 */
[----:B------:R-:W-:Y:S01]  /*03b0*/  FFMA R10, R2, 1.9251366722983220825e-08, R13 ;  /* 0x32a55e34020a7823 */ /* 0x000fe2000000000d */
[----:B--2---:R-:W-:-:S03]  /*03c0*/  HFMA2 R17, -RZ, RZ, 0.771484375, 0.21533203125 ;  /* 0x3a2c32e4ff117431 */ /* 0x004fc600000001ff */
[----:B------:R-:W-:Y:S01]  /*03d0*/  FFMA R13, R9, R12, R10 ;  /* 0x0000000c090d7223 */ /* 0x000fe2000000000a */
[----:B------:R-:W-:Y:S01]  /*03e0*/  FADD R12, R16, R16 ;  /* 0x00000010100c7221 */ /* 0x000fe20000000000 */
[----:B------:R-:W-:Y:S02]  /*03f0*/  FSEL R10, RZ, -24, P1 ;  /* 0xc1c00000ff0a7808 */ /* 0x000fe40000800000 */
[----:B------:R-:W-:Y:S01]  /*0400*/  FFMA R13, R2, R7, R13 ;  /* 0x00000007020d7223 */ /* 0x000fe2000000000d */
[----:B------:R-:W-:Y:S01]  /*0410*/  FSETP.NEU.AND P1, PT, |R5|, +INF , PT ;  /* 0x7f8000000500780b */ /* 0x000fe20003f2d200 */
[----:B-----5:R-:W-:Y:S01]  /*0420*/  FMUL R9, R11, R12 ;  /* 0x0000000c0b097220 */ /* 0x020fe20000400000 */
[----:B------:R-:W-:Y:S01]  /*0430*/  FFMA R10, R15, 1.1920928955078125e-07, R10 ;  /* 0x340000000f0a7823 */ /* 0x000fe2000000000a */
[----:B------:R-:W-:Y:S01]  /*0440*/  FADD R12, R8, R13 ;  /* 0x0000000d080c7221 */ /* 0x000fe20000000000 */
[----:B------:R-:W-:Y:S01]  /*0450*/  FSETP.EQ.OR P1, PT, R5, RZ, !P1 ;  /* 0x000000ff0500720b */ /* 0x000fe20004f22400 */
[----:B------:R-:W-:Y:S01]  /*0460*/  FADD R2, R16, -R9 ;  /* 0x8000000910027221 */ /* 0x000fe20000000000 */
[----:B------:R-:W-:Y:S01]  /*0470*/  FMUL R14, R9, R9 ;  /* 0x00000009090e7220 */ /* 0x000fe20000400000 */
[----:B------:R-:W-:-:S02]  /*0480*/  FADD R8, -R8, R12 ;  /* 0x0000000c08087221 */ /* 0x000fc40000000100 */
[----:B------:R-:W-:Y:S01]  /*0490*/  FADD R15, R2, R2 ;  /* 0x00000002020f7221 */ /* 0x000fe20000000000 */
[----:B------:R-:W-:Y:S01]  /*04a0*/  FFMA R2, R9, 1.4426950216293334961, R10 ;  /* 0x3fb8aa3b09027823 */ /* 0x000fe2000000000a */
[----:B------:R-:W-:Y:S01]  /*04b0*/  FFMA R17, R14, R17, 0.0032181653659790754318 ;  /* 0x3b52e7db0e117423 */ /* 0x000fe20000000011 */
[----:B------:R-:W-:Y:S01]  /*04c0*/  FADD R13, R13, -R8 ;  /* 0x800000080d0d7221 */ /* 0x000fe20000000000 */
[----:B----4-:R-:W-:Y:S01]  /*04d0*/  FMUL R7, R12, R6 ;  /* 0x000000060c077220 */ /* 0x010fe20000400000 */
[----:B------:R-:W-:Y:S01]  /*04e0*/  FFMA R16, R16, -R9, R15 ;  /* 0x8000000910107223 */ /* 0x000fe2000000000f */
[----:B------:R-:W-:Y:S01]  /*04f0*/  FADD R18, R10, -R2 ;  /* 0x800000020a127221 */ /* 0x000fe20000000000 */
[C---:B------:R-:W-:Y:S01]  /*0500*/  FFMA R17, R14.reuse, R17, 0.018033718690276145935 ;  /* 0x3c93bb730e117423 */ /* 0x040fe20000000011 */
[----:B------:R-:W2:Y:S01]  /*0510*/  FRND R10, R7 ;  /* 0x00000007000a7307 */ /* 0x000ea20000201000 */
[----:B------:R-:W-:Y:S01]  /*0520*/  FMUL R16, R11, R16 ;  /* 0x000000100b107220 */ /* 0x000fe20000400000 */
[----:B------:R-:W-:Y:S01]  /*0530*/  FFMA R11, R9, 1.4426950216293334961, R18 ;  /* 0x3fb8aa3b090b7823 */ /* 0x000fe20000000012 */
[----:B------:R-:W-:Y:S01]  /*0540*/  FFMA R17, R14, R17, 0.12022458761930465698 ;  /* 0x3df6384f0e117423 */ /* 0x000fe20000000011 */
[-C--:B------:R-:W-:Y:S01]  /*0550*/  FFMA R12, R12, R6.reuse, -R7 ;  /* 0x000000060c0c7223 */ /* 0x080fe20000000807 */
[----:B------:R-:W-:Y:S01]  /*0560*/  FSETP.GEU.AND P3, PT, R6, RZ, PT ;  /* 0x000000ff0600720b */ /* 0x000fe20003f6e000 */
[----:B------:R-:W-:Y:S01]  /*0570*/  FFMA R8, R16, 1.4426950216293334961, R11 ;  /* 0x3fb8aa3b10087823 */ /* 0x000fe2000000000b */
[----:B------:R-:W-:Y:S01]  /*0580*/  FMUL R14, R14, R17 ;  /* 0x000000110e0e7220 */ /* 0x000fe20000400000 */
[----:B------:R-:W-:Y:S01]  /*0590*/  FFMA R12, R13, R6, R12 ;  /* 0x000000060d0c7223 */ /* 0x000fe2000000000c */
[----:B------:R-:W-:Y:S01]  /*05a0*/  FMUL R11, R6, 0.5 ;  /* 0x3f000000060b7820 */ /* 0x000fe20000400000 */
[----:B------:R-:W-:Y:S01]  /*05b0*/  FFMA R17, R9, 1.9251366722983220825e-08, R8 ;  /* 0x32a55e3409117823 */ /* 0x000fe20000000008 */
[----:B------:R-:W-:Y:S01]  /*05c0*/  FMUL R8, R14, 3 ;  /* 0x404000000e087820 */ /* 0x000fe20000400000 */
[----:B------:R-:W4:Y:S01]  /*05d0*/  FRND.FLOOR R15, R6 ;  /* 0x00000006000f7307 */ /* 0x000f220000205000 */
[----:B------:R-:W-:Y:S01]  /*05e0*/  FSETP.GT.AND P2, PT, |R7|, 152, PT ;  /* 0x431800000700780b */ /* 0x000fe20003f44200 */
[----:B------:R-:W-:Y:S01]  /*05f0*/  FADD R18, R5, R5 ;  /* 0x0000000505127221 */ /* 0x000fe20000000000 */
[----:B--2---:R-:W-:Y:S01]  /*0600*/  FADD R13, R7, -R10 ;  /* 0x8000000a070d7221 */ /* 0x004fe20000000000 */
[----:B------:R-:W-:Y:S01]  /*0610*/  FFMA R16, R16, R8, R17 ;  /* 0x0000000810107223 */ /* 0x000fe20000000011 */
[----:B------:R-:W-:Y:S01]  /*0620*/  IMAD.MOV.U32 R8, RZ, RZ, 0x391fcb8e ;  /* 0x391fcb8eff087424 */ /* 0x000fe200078e00ff */
[----:B------:R-:W-:Y:S01]  /*0630*/  FSETP.GT.AND P0, PT, R10, RZ, PT ;  /* 0x000000ff0a00720b */ /* 0x000fe20003f04000 */
[----:B------:R-:W-:Y:S01]  /*0640*/  FADD R13, R12, R13 ;  /* 0x0000000d0c0d7221 */ /* 0x000fe20000000000 */
[----:B------:R-:W-:Y:S01]  /*0650*/  FFMA R17, R9, R14, R16 ;  /* 0x0000000e09117223 */ /* 0x000fe20000000010 */
[----:B------:R-:W2:Y:S01]  /*0660*/  FRND.TRUNC R11, R11 ;  /* 0x0000000b000b7307 */ /* 0x000ea2000020d000 */
[----:B------:R-:W-:Y:S01]  /*0670*/  FSETP.GEU.AND P6, PT, R7, RZ, PT ;  /* 0x000000ff0700720b */ /* 0x000fe20003fce000 */
[----:B------:R-:W-:Y:S01]  /*0680*/  FFMA R12, R13, R8, 0.0013391353422775864601 ;  /* 0x3aaf85ed0d0c7423 */ /* 0x000fe20000000008 */
[----:B------:R-:W-:Y:S01]  /*0690*/  FADD R16, R2, R17 ;  /* 0x0000001102107221 */ /* 0x000fe20000000000 */
[----:B------:R-:W-:-:S02]  /*06a0*/  @!P3 LOP3.LUT R18, R18, 0x7f800000, RZ, 0x3c, !PT ;  /* 0x7f8000001212b812 */ /* 0x000fc400078e3cff */
[C---:B------:R-:W-:Y:S01]  /*06b0*/  FFMA R12, R13.reuse, R12, 0.0096188392490148544312 ;  /* 0x3c1d98560d0c7423 */ /* 0x040fe2000000000c */
[----:B------:R-:W-:Y:S01]  /*06c0*/  FMUL R9, R16, R6 ;  /* 0x0000000610097220 */ /* 0x000fe20000400000 */
[----:B------:R-:W5:Y:S01]  /*06d0*/  F2I.NTZ R14, R7 ;  /* 0x00000007000e7305 */ /* 0x000f620000203100 */
[----:B------:R-:W-:Y:S01]  /*06e0*/  FADD R2, -R2, R16 ;  /* 0x0000001002027221 */ /* 0x000fe20000000100 */
[----:B------:R-:W-:Y:S01]  /*06f0*/  FFMA R12, R13, R12, 0.055503588169813156128 ;  /* 0x3d6357bb0d0c7423 */ /* 0x000fe2000000000c */
[-C--:B----4-:R-:W-:Y:S01]  /*0700*/  FSETP.NEU.AND P5, PT, R15, R6.reuse, PT ;  /* 0x000000060f00720b */ /* 0x090fe20003fad000 */
[----:B------:R-:W-:Y:S01]  /*0710*/  FFMA R16, R16, R6, -R9 ;  /* 0x0000000610107223 */ /* 0x000fe20000000809 */
[----:B------:R-:W-:Y:S01]  /*0720*/  SEL R15, RZ, 0x83000000, P0 ;  /* 0x83000000ff0f7807 */ /* 0x000fe20000000000 */
[----:B------:R-:W-:Y:S01]  /*0730*/  FFMA R12, R13, R12, 0.24022644758224487305 ;  /* 0x3e75fdec0d0c7423 */ /* 0x000fe2000000000c */
[----:B--2---:R-:W-:Y:S01]  /*0740*/  FADD R11, R11, R11 ;  /* 0x0000000b0b0b7221 */ /* 0x004fe20000000000 */
[----:B------:R-:W2:Y:S01]  /*0750*/  FRND R20, R9 ;  /* 0x0000000900147307 */ /* 0x000ea20000201000 */
[----:B------:R-:W-:Y:S01]  /*0760*/  FADD R17, R17, -R2 ;  /* 0x8000000211117221 */ /* 0x000fe20000000000 */
[----:B------:R-:W-:Y:S01]  /*0770*/  FFMA R12, R13, R12, 0.69314718246459960938 ;  /* 0x3f3172180d0c7423 */ /* 0x000fe2000000000c */
[----:B------:R-:W-:Y:S01]  /*0780*/  FADD R11, -R11, R6 ;  /* 0x000000060b0b7221 */ /* 0x000fe20000000100 */
[----:B------:R-:W-:Y:S01]  /*0790*/  FSETP.NEU.AND P0, PT, |R6|, +INF , PT ;  /* 0x7f8000000600780b */ /* 0x000fe20003f0d200 */
[----:B------:R-:W-:Y:S01]  /*07a0*/  FFMA R16, R17, R6, R16 ;  /* 0x0000000611107223 */ /* 0x000fe20000000010 */
[----:B------:R-:W-:Y:S01]  /*07b0*/  FFMA R12, R13, R12, 1 ;  /* 0x3f8000000d0c7423 */ /* 0x000fe2000000000c */
[----:B-----5:R-:W-:Y:S01]  /*07c0*/  IMAD R13, R14, 0x800000, -R15 ;  /* 0x008000000e0d7824 */ /* 0x020fe200078e0a0f */
[----:B------:R-:W-:Y:S01]  /*07d0*/  IADD3 R15, PT, PT, R15, 0x7f000000, RZ ;  /* 0x7f0000000f0f7810 */ /* 0x000fe20007ffe0ff */
[----:B------:R-:W4:Y:S01]  /*07e0*/  F2I.NTZ R2, R9 ;  /* 0x0000000900027305 */ /* 0x000f220000203100 */
[----:B------:R-:W-:-:S03]  /*07f0*/  FSETP.NEU.AND P4, PT, |R11|, 1, PT ;  /* 0x3f8000000b00780b */ /* 0x000fc60003f8d200 */
[----:B------:R-:W-:Y:S01]  /*0800*/  FMUL R12, R12, R15 ;  /* 0x0000000f0c0c7220 */ /* 0x000fe20000400000 */
[----:B--2---:R-:W-:-:S03]  /*0810*/  FADD R17, R9, -R20 ;  /* 0x8000001409117221 */ /* 0x004fc60000000000 */
[----:B------:R-:W-:Y:S01]  /*0820*/  FMUL R12, R12, R13 ;  /* 0x0000000d0c0c7220 */ /* 0x000fe20000400000 */
[----:B------:R-:W-:Y:S01]  /*0830*/  @P2 FSEL R12, RZ, +INF , !P6 ;  /* 0x7f800000ff0c2808 */ /* 0x000fe20007000000 */
[----:B------:R-:W-:Y:S01]  /*0840*/  FADD R17, R16, R17 ;  /* 0x0000001110117221 */ /* 0x000fe20000000000 */
[----:B------:R-:W-:Y:S01]  /*0850*/  FSETP.EQ.AND P6, PT, R5, -1, !P0 ;  /* 0xbf8000000500780b */ /* 0x000fe200047c2000 */
[----:B------:R-:W2:Y:S01]  /*0860*/  F2F.F64.F32 R14, R0 ;  /* 0x00000000000e7310 */ /* 0x000ea20000201800 */
[----:B------:R-:W-:Y:S01]  /*0870*/  FSETP.GT.AND P2, PT, R20, RZ, PT ;  /* 0x000000ff1400720b */ /* 0x000fe20003f44000 */
[C---:B------:R-:W-:Y:S01]  /*0880*/  FFMA R8, R17.reuse, R8, 0.0013391353422775864601 ;  /* 0x3aaf85ed11087423 */ /* 0x040fe20000000008 */
[----:B------:R-:W-:Y:S01]  /*0890*/  @P4 LOP3.LUT R18, R18, 0x7fffffff, RZ, 0xc0, !PT ;  /* 0x7fffffff12124812 */ /* 0x000fe200078ec0ff */
[----:B------:R-:W0:Y:S01]  /*08a0*/  LDC.64 R20, c[0x0][0x3a0] ;  /* 0x0000e800ff147b82 */ /* 0x000e220000000a00 */
[C---:B------:R-:W-:Y:S01]  /*08b0*/  @!P1 FSEL R18, R12.reuse, 1, !P6 ;  /* 0x3f8000000c129808 */ /* 0x040fe20007000000 */
[----:B------:R-:W-:Y:S01]  /*08c0*/  FFMA R8, R17, R8, 0.0096188392490148544312 ;  /* 0x3c1d985611087423 */ /* 0x000fe20000000008 */
[----:B------:R-:W-:-:S02]  /*08d0*/  FSEL R12, R12, -R12, P4 ;  /* 0x8000000c0c0c7208 */ /* 0x000fc40002000000 */
[----:B------:R-:W-:Y:S01]  /*08e0*/  SEL R11, RZ, 0x83000000, P2 ;  /* 0x83000000ff0b7807 */ /* 0x000fe20001000000 */
[----:B------:R-:W-:Y:S01]  /*08f0*/  FFMA R8, R17, R8, 0.055503588169813156128 ;  /* 0x3d6357bb11087423 */ /* 0x000fe20000000008 */
[----:B------:R-:W-:Y:S02]  /*0900*/  FSETP.GEU.AND P2, PT, R5, RZ, PT ;  /* 0x000000ff0500720b */ /* 0x000fe40003f4e000 */
[----:B------:R-:W-:Y:S01]  /*0910*/  FSEL R7, R12, +QNAN , !P5 ;  /* 0x7fffffff0c077808 */ /* 0x000fe20006800000 */
[----:B------:R-:W-:Y:S01]  /*0920*/  FFMA R8, R17, R8, 0.24022644758224487305 ;  /* 0x3e75fdec11087423 */ /* 0x000fe20000000008 */
[----:B------:R-:W-:Y:S01]  /*0930*/  VIADD R13, R11, 0x7f000000 ;  /* 0x7f0000000b0d7836 */ /* 0x000fe20000000000 */
[----:B------:R-:W-:Y:S01]  /*0940*/  FSETP.EQ.AND P0, PT, R0, -1, !P0 ;  /* 0xbf8000000000780b */ /* 0x000fe20004702000 */
[----:B----4-:R-:W-:Y:S01]  /*0950*/  IMAD R11, R2, 0x800000, -R11 ;  /* 0x00800000020b7824 */ /* 0x010fe200078e0a0b */
[----:B------:R-:W-:Y:S01]  /*0960*/  FSEL R7, R18, R7, P2 ;  /* 0x0000000712077208 */ /* 0x000fe20001000000 */
[----:B------:R-:W-:Y:S01]  /*0970*/  FFMA R8, R17, R8, 0.69314718246459960938 ;  /* 0x3f31721811087423 */ /* 0x000fe20000000008 */
[----:B------:R-:W-:Y:S01]  /*0980*/  FSETP.GT.AND P2, PT, |R9|, 152, PT ;  /* 0x431800000900780b */ /* 0x000fe20003f44200 */
[----:B------:R-:W-:Y:S01]  /*0990*/  FADD R2, R0, R0 ;  /* 0x0000000000027221 */ /* 0x000fe20000000000 */
[----:B------:R-:W-:Y:S01]  /*09a0*/  @!P1 FSEL R18, R18, R7, P6 ;  /* 0x0000000712129208 */ /* 0x000fe20003000000 */
[----:B------:R-:W-:Y:S01]  /*09b0*/  FFMA R8, R17, R8, 1 ;  /* 0x3f80000011087423 */ /* 0x000fe20000000008 */
[----:B------:R-:W-:Y:S01]  /*09c0*/  FSETP.GEU.AND P6, PT, R9, RZ, PT ;  /* 0x000000ff0900720b */ /* 0x000fe20003fce000 */
[----:B------:R-:W4:Y:S01]  /*09d0*/  F2F.F64.F32 R16, R5 ;  /* 0x0000000500107310 */ /* 0x000f220000201800 */
[----:B------:R-:W-:Y:S01]  /*09e0*/  FSETP.NEU.AND P1, PT, |R0|, +INF , PT ;  /* 0x7f8000000000780b */ /* 0x000fe20003f2d200 */
[----:B------:R-:W-:Y:S01]  /*09f0*/  FMUL R8, R8, R13 ;  /* 0x0000000d08087220 */ /* 0x000fe20000400000 */
[----:B------:R-:W-:Y:S01]  /*0a00*/  @!P3 LOP3.LUT R2, R2, 0x7f800000, RZ, 0x3c, !PT ;  /* 0x7f8000000202b812 */ /* 0x000fe200078e3cff */
[----:B--2---:R-:W-:Y:S01]  /*0a10*/  DADD R14, -R14, 1 ;  /* 0x3ff000000e0e7429 */ /* 0x004fe20000000100 */
[----:B------:R-:W-:Y:S01]  /*0a20*/  FSETP.EQ.OR P1, PT, R0, RZ, !P1 ;  /* 0x000000ff0000720b */ /* 0x000fe20004f22400 */
[----:B------:R-:W-:Y:S01]  /*0a30*/  FMUL R8, R8, R11 ;  /* 0x0000000b08087220 */ /* 0x000fe20000400000 */
[----:B------:R-:W-:-:S02]  /*0a40*/  @P4 LOP3.LUT R2, R2, 0x7fffffff, RZ, 0xc0, !PT ;  /* 0x7fffffff02024812 */ /* 0x000fc400078ec0ff */
[----:B------:R-:W-:Y:S02]  /*0a50*/  @P2 FSEL R8, RZ, +INF , !P6 ;  /* 0x7f800000ff082808 */ /* 0x000fe40007000000 */
[----:B------:R-:W-:-:S04]  /*0a60*/  FSETP.NEU.AND P2, PT, R6, RZ, PT ;  /* 0x000000ff0600720b */ /* 0x000fc80003f4d000 */
[C---:B------:R-:W-:Y:S01]  /*0a70*/  FSETP.EQ.OR P6, PT, R5.reuse, 1, !P2 ;  /* 0x3f8000000500780b */ /* 0x040fe200057c2400 */
[----:B----4-:R-:W-:Y:S01]  /*0a80*/  DADD R16, -R16, 1 ;  /* 0x3ff0000010107429 */ /* 0x010fe20000000100 */
[----:B------:R-:W-:Y:S02]  /*0a90*/  FSETP.EQ.OR P2, PT, R0, 1, !P2 ;  /* 0x3f8000000000780b */ /* 0x000fe40005742400 */
[C---:B------:R-:W-:Y:S01]  /*0aa0*/  FSETP.NAN.OR P3, PT, |R5|.reuse, |R5|, P6 ;  /* 0x400000050500720b */ /* 0x040fe20003768600 */
[----:B------:R-:W-:Y:S01]  /*0ab0*/  FADD R5, R5, R6 ;  /* 0x0000000605057221 */ /* 0x000fe20000000000 */
[----:B------:R-:W-:Y:S02]  /*0ac0*/  @!P1 FSEL R2, R8, 1, !P0 ;  /* 0x3f80000008029808 */ /* 0x000fe40004000000 */
[----:B------:R-:W-:Y:S02]  /*0ad0*/  FSETP.NAN.OR P3, PT, |R6|, |R6|, P3 ;  /* 0x400000060600720b */ /* 0x000fe40001f68600 */
[----:B------:R-:W-:-:S02]  /*0ae0*/  FSEL R8, R8, -R8, P4 ;  /* 0x8000000808087208 */ /* 0x000fc40002000000 */
[----:B------:R-:W-:Y:S02]  /*0af0*/  FSETP.NAN.OR P4, PT, |R0|, |R0|, P2 ;  /* 0x400000000000720b */ /* 0x000fe40001788600 */
[----:B------:R-:W-:Y:S02]  /*0b00*/  FSEL R7, R8, +QNAN , !P5 ;  /* 0x7fffffff08077808 */ /* 0x000fe40006800000 */
[C---:B------:R-:W-:Y:S01]  /*0b10*/  FSETP.NAN.OR P4, PT, |R6|.reuse, |R6|, P4 ;  /* 0x400000060600720b */ /* 0x040fe20002788600 */
[----:B------:R-:W-:Y:S01]  /*0b20*/  FADD R6, R6, R0 ;  /* 0x0000000006067221 */ /* 0x000fe20000000000 */
[----:B------:R-:W-:-:S03]  /*0b30*/  FSETP.GEU.AND P5, PT, R0, RZ, PT ;  /* 0x000000ff0000720b */ /* 0x000fc60003fae000 */
[----:B------:R-:W-:Y:S02]  /*0b40*/  @P3 FSEL R18, R5, 1, !P6 ;  /* 0x3f80000005123808 */ /* 0x000fe40007000000 */
[----:B------:R-:W-:-:S04]  /*0b50*/  FSEL R7, R2, R7, P5 ;  /* 0x0000000702077208 */ /* 0x000fc80002800000 */
[----:B------:R-:W2:Y:S01]  /*0b60*/  F2F.F64.F32 R18, R18 ;  /* 0x0000001200127310 */ /* 0x000ea20000201800 */
[----:B------:R-:W-:Y:S02]  /*0b70*/  @!P1 FSEL R2, R2, R7, P0 ;  /* 0x0000000702029208 */ /* 0x000fe40000000000 */
[----:B01-3--:R-:W-:-:S07]  /*0b80*/  @P4 FSEL R2, R6, 1, !P2 ;  /* 0x3f80000006024808 */ /* 0x00bfce0005000000 */
.L_x_106:
[----:B------:R-:W-:-:S04]  /*0b90*/  IMAD.WIDE R10, R3, 0x4, R22 ;  /* 0x00000004030a7825 */ /* 0x000fc800078e0216 */
[----:B0-----:R-:W-:Y:S01]  /*0ba0*/  IMAD.WIDE R12, R3, 0x4, R20 ;  /* 0x00000004030c7825 */ /* 0x001fe200078e0214 */
[----:B------:R-:W3:Y:S04]  /*0bb0*/  LDG.E R0, desc[UR6][R10.64] ;  /* 0x000000060a007981 */ /* 0x000ee8000c1e1900 */
[----:B------:R-:W4:Y:S01]  /*0bc0*/  LDG.E R30, desc[UR6][R12.64] ;  /* 0x000000060c1e7981 */ /* 0x000f22000c1e1900 */
[----:B--2---:R-:W-:-:S06]  /*0bd0*/  DADD R8, -R18, 1 ;  /* 0x3ff0000012087429 */ /* 0x004fcc0000000100 */
[----:B------:R-:W0:Y:S01]  /*0be0*/  MUFU.RCP64H R7, R9 ;  /* 0x0000000900077308 */ /* 0x000e220000001800 */
[----:B------:R-:W-:-:S06]  /*0bf0*/  MOV R6, 0x1 ;  /* 0x0000000100067802 */ /* 0x000fcc0000000f00 */
[----:B0-----:R-:W-:-:S08]  /*0c00*/  DFMA R28, -R8, R6, 1 ;  /* 0x3ff00000081c742b */ /* 0x001fd00000000106 */
[----:B------:R-:W-:-:S08]  /*0c10*/  DFMA R28, R28, R28, R28 ;  /* 0x0000001c1c1c722b */ /* 0x000fd0000000001c */
[----:B------:R-:W-:-:S08]  /*0c20*/  DFMA R28, R6, R28, R6 ;  /* 0x0000001c061c722b */ /* 0x000fd00000000006 */
[----:B------:R-:W-:-:S08]  /*0c30*/  DFMA R6, -R8, R28, 1 ;  /* 0x3ff000000806742b */ /* 0x000fd0000000011c */
[----:B------:R-:W-:Y:S01]  /*0c40*/  DFMA R6, R28, R6, R28 ;  /* 0x000000061c06722b */ /* 0x000fe2000000001c */
[----:B------:R-:W-:Y:S01]  /*0c50*/  BSSY.RECONVERGENT B0, `(.L_x_97) ;  /* 0x0000015000007945 */ /* 0x000fe20003800200 */
[----:B---3--:R-:W-:Y:S01]  /*0c60*/  FMUL R0, R0, UR9 ;  /* 0x0000000900007c20 */ /* 0x008fe20008400000 */
[----:B----4-:R-:W-:Y:S08]  /*0c70*/  F2F.F64.F32 R26, R30 ;  /* 0x0000001e001a7310 */ /* 0x010ff00000201800 */
[----:B------:R-:W0:Y:S02]  /*0c80*/  F2F.F64.F32 R24, R0 ;  /* 0x0000000000187310 */ /* 0x000e240000201800 */
[----:B0-----:R-:W-:-:S06]  /*0c90*/  DFMA R26, R16, R26, R24 ;  /* 0x0000001a101a722b */ /* 0x001fcc0000000018 */
[----:B------:R-:W0:Y:S08]  /*0ca0*/  F2F.F32.F64 R5, R26 ;  /* 0x0000001a00057310 */ /* 0x000e300000301000 */
[----:B0-----:R-:W0:Y:S02]  /*0cb0*/  F2F.F64.F32 R24, R5 ;  /* 0x0000000500187310 */ /* 0x001e240000201800 */
[----:B0-----:R-:W-:-:S08]  /*0cc0*/  DMUL R28, R24, R6 ;  /* 0x00000006181c7228 */ /* 0x001fd00000000000 */
[----:B------:R-:W-:-:S08]  /*0cd0*/  DFMA R30, -R8, R28, R24 ;  /* 0x0000001c081e722b */ /* 0x000fd00000000118 */
[----:B------:R-:W-:Y:S01]  /*0ce0*/  DFMA R6, R6, R30, R28 ;  /* 0x0000001e0606722b */ /* 0x000fe2000000001c */
[----:B------:R0:W-:Y:S01]  /*0cf0*/  STG.E desc[UR6][R10.64], R5 ;  /* 0x000000050a007986 */ /* 0x0001e2000c101906 */
[----:B------:R-:W-:-:S08]  /*0d00*/  FSETP.GEU.AND P1, PT, |R25|, 6.5827683646048100446e-37, PT ;  /* 0x036000001900780b */ /* 0x000fd00003f2e200 */
[----:B------:R-:W-:-:S05]  /*0d10*/  FFMA R0, RZ, R9, R7 ;  /* 0x00000009ff007223 */ /* 0x000fca0000000007 */
[----:B------:R-:W-:-:S13]  /*0d20*/  FSETP.GT.AND P0, PT, |R0|, 1.469367938527859385e-39, PT ;  /* 0x001000000000780b */ /* 0x000fda0003f04200 */
[----:B0-----:R-:W-:Y:S05]  /*0d30*/  @P0 BRA P1, `(.L_x_98) ;  /* 0x0000000000180947 */ /* 0x001fea0000800000 */
[----:B------:R-:W-:Y:S01]  /*0d40*/  IMAD.MOV.U32 R6, RZ, RZ, R24 ;  /* 0x000000ffff067224 */ /* 0x000fe200078e0018 */
[----:B------:R-:W-:Y:S01]  /*0d50*/  MOV R0, 0xd80 ;  /* 0x00000d8000007802 */ /* 0x000fe20000000f00 */
[----:B------:R-:W-:-:S07]  /*0d60*/  IMAD.MOV.U32 R7, RZ, RZ, R25 ;  /* 0x000000ffff077224 */ /* 0x000fce00078e0019 */
[----:B------:R-:W-:Y:S05]  /*0d70*/  CALL.REL.NOINC `($__internal_3_$__cuda_sm20_div_rn_f64_full) ;  /* 0x0000000400387944 */ /* 0x000fea0003c00000 */
[----:B------:R-:W-:Y:S01]  /*0d80*/  MOV R6, R8 ;  /* 0x0000000800067202 */ /* 0x000fe20000000f00 */
[----:B------:R-:W-:-:S07]  /*0d90*/  IMAD.MOV.U32 R7, RZ, RZ, R9 ;  /* 0x000000ffff077224 */ /* 0x000fce00078e0009 */
.L_x_98:
[----:B------:R-:W-:Y:S05]  /*0da0*/  BSYNC.RECONVERGENT B0 ;  /* 0x0000000000007941 */ /* 0x000fea0003800200 */
.L_x_97:
[----:B------:R-:W0:Y:S01]  /*0db0*/  LDC.64 R24, c[0x0][0x398] ;  /* 0x0000e600ff187b82 */ /* 0x000e220000000a00 */
[----:B------:R-:W2:Y:S01]  /*0dc0*/  LDG.E R5, desc[UR6][R12.64] ;  /* 0x000000060c057981 */ /* 0x000ea2000c1e1900 */
[----:B0-----:R-:W-:-:S05]  /*0dd0*/  IMAD.WIDE R24, R3, 0x4, R24 ;  /* 0x0000000403187825 */ /* 0x001fca00078e0218 */
[----:B------:R-:W3:Y:S01]  /*0de0*/  LDG.E R0, desc[UR6][R24.64] ;  /* 0x0000000618007981 */ /* 0x000ee2000c1e1900 */
[----:B------:R-:W0:Y:S01]  /*0df0*/  F2F.F64.F32 R10, R2 ;  /* 0x00000002000a7310 */ /* 0x000e220000201800 */
[----:B------:R-:W-:Y:S01]  /*0e00*/  IMAD.MOV.U32 R8, RZ, RZ, 0x1 ;  /* 0x00000001ff087424 */ /* 0x000fe200078e00ff */
[----:B------:R-:W-:Y:S01]  /*0e10*/  BSSY.RECONVERGENT B0, `(.L_x_99) ;  /* 0x000001e000007945 */ /* 0x000fe20003800200 */
[----:B0-----:R-:W-:-:S06]  /*0e20*/  DADD R10, -R10, 1 ;  /* 0x3ff000000a0a7429 */ /* 0x001fcc0000000100 */
[----:B------:R-:W0:Y:S02]  /*0e30*/  MUFU.RCP64H R9, R11 ;  /* 0x0000000b00097308 */ /* 0x000e240000001800 */
[----:B0-----:R-:W-:-:S08]  /*0e40*/  DFMA R30, -R10, R8, 1 ;  /* 0x3ff000000a1e742b */ /* 0x001fd00000000108 */
[----:B------:R-:W-:-:S08]  /*0e50*/  DFMA R30, R30, R30, R30 ;  /* 0x0000001e1e1e722b */ /* 0x000fd0000000001e */
[----:B------:R-:W-:-:S08]  /*0e60*/  DFMA R30, R8, R30, R8 ;  /* 0x0000001e081e722b */ /* 0x000fd00000000008 */
[----:B------:R-:W-:-:S08]  /*0e70*/  DFMA R8, -R10, R30, 1 ;  /* 0x3ff000000a08742b */ /* 0x000fd0000000011e */
[----:B------:R-:W-:Y:S01]  /*0e80*/  DFMA R8, R30, R8, R30 ;  /* 0x000000081e08722b */ /* 0x000fe2000000001e */
[----:B--2---:R-:W-:-:S04]  /*0e90*/  FMUL R5, R5, R5 ;  /* 0x0000000505057220 */ /* 0x004fc80000400000 */
[----:B------:R-:W-:Y:S08]  /*0ea0*/  F2F.F64.F32 R28, R5 ;  /* 0x00000005001c7310 */ /* 0x000ff00000201800 */
[----:B------:R-:W-:Y:S01]  /*0eb0*/  F2F.F32.F64 R5, R6 ;  /* 0x0000000600057310 */ /* 0x000fe20000301000 */
[----:B---3--:R-:W-:-:S07]  /*0ec0*/  FMUL R0, R0, UR10 ;  /* 0x0000000a00007c20 */ /* 0x008fce0008400000 */
[----:B------:R-:W0:Y:S02]  /*0ed0*/  F2F.F64.F32 R26, R0 ;  /* 0x00000000001a7310 */ /* 0x000e240000201800 */
[----:B0-----:R-:W-:-:S10]  /*0ee0*/  DFMA R28, R14, R28, R26 ;  /* 0x0000001c0e1c722b */ /* 0x001fd4000000001a */
[----:B------:R-:W0:Y:S08]  /*0ef0*/  F2F.F32.F64 R29, R28 ;  /* 0x0000001c001d7310 */ /* 0x000e300000301000 */
[----:B0-----:R-:W0:Y:S01]  /*0f00*/  F2F.F64.F32 R26, R29 ;  /* 0x0000001d001a7310 */ /* 0x001e220000201800 */
[----:B------:R1:W-:Y:S01]  /*0f10*/  STG.E desc[UR6][R24.64], R29 ;  /* 0x0000001d18007986 */ /* 0x0003e2000c101906 */
[----:B0-----:R-:W-:Y:S01]  /*0f20*/  DMUL R30, R26, R8 ;  /* 0x000000081a1e7228 */ /* 0x001fe20000000000 */
[----:B------:R-:W-:-:S07]  /*0f30*/  FSETP.GEU.AND P1, PT, |R27|, 6.5827683646048100446e-37, PT ;  /* 0x036000001b00780b */ /* 0x000fce0003f2e200 */
[----:B------:R-:W-:-:S08]  /*0f40*/  DFMA R32, -R10, R30, R26 ;  /* 0x0000001e0a20722b */ /* 0x000fd0000000011a */
[----:B------:R-:W-:-:S10]  /*0f50*/  DFMA R8, R8, R32, R30 ;  /* 0x000000200808722b */ /* 0x000fd4000000001e */
[----:B------:R-:W-:-:S05]  /*0f60*/  FFMA R0, RZ, R11, R9 ;  /* 0x0000000bff007223 */ /* 0x000fca0000000009 */
[----:B------:R-:W-:-:S13]  /*0f70*/  FSETP.GT.AND P0, PT, |R0|, 1.469367938527859385e-39, PT ;  /* 0x001000000000780b */ /* 0x000fda0003f04200 */
[----:B-1----:R-:W-:Y:S05]  /*0f80*/  @P0 BRA P1, `(.L_x_100) ;  /* 0x0000000000180947 */ /* 0x002fea0000800000 */
[----:B------:R-:W-:Y:S01]  /*0f90*/  MOV R6, R26 ;  /* 0x0000001a00067202 */ /* 0x000fe20000000f00 */
[----:B------:R-:W-:Y:S01]  /*0fa0*/  IMAD.MOV.U32 R7, RZ, RZ, R27 ;  /* 0x000000ffff077224 */ /* 0x000fe200078e001b */
[----:B------:R-:W-:Y:S01]  /*0fb0*/  MOV R9, R11 ;  /* 0x0000000b00097202 */ /* 0x000fe20000000f00 */
[----:B------:R-:W-:Y:S01]  /*0fc0*/  IMAD.MOV.U32 R8, RZ, RZ, R10 ;  /* 0x000000ffff087224 */ /* 0x000fe200078e000a */
[----:B------:R-:W-:-:S07]  /*0fd0*/  MOV R0, 0xff0 ;  /* 0x00000ff000007802 */ /* 0x000fce0000000f00 */
[----:B------:R-:W-:Y:S05]  /*0fe0*/  CALL.REL.NOINC `($__internal_3_$__cuda_sm20_div_rn_f64_full) ;  /* 0x00000000009c7944 */ /* 0x000fea0003c00000 */
.L_x_100:
[----:B------:R-:W-:Y:S05]  /*0ff0*/  BSYNC.RECONVERGENT B0 ;  /* 0x0000000000007941 */ /* 0x000fea0003800200 */
.L_x_99:
[----:B------:R-:W0:Y:S01]  /*1000*/  F2F.F32.F64 R7, R8 ;  /* 0x0000000800077310 */ /* 0x000e220000301000 */
[----:B------:R-:W-:Y:S01]  /*1010*/  BSSY.RECONVERGENT B0, `(.L_x_101) ;  /* 0x000000d000007945 */ /* 0x000fe20003800200 */
[----:B------:R-:W-:Y:S01]  /*1020*/  FMUL R5, R5, UR5 ;  /* 0x0000000505057c20 */ /* 0x000fe20008400000 */
[----:B0-----:R-:W-:-:S05]  /*1030*/  VIADD R0, R7, 0xf3000000 ;  /* 0xf300000007007836 */ /* 0x001fca0000000000 */
[----:B------:R0:W1:Y:S01]  /*1040*/  MUFU.RSQ R6, R7 ;  /* 0x0000000700067308 */ /* 0x0000620000001400 */
[----:B------:R-:W-:-:S13]  /*1050*/  ISETP.GT.U32.AND P0, PT, R0, 0x727fffff, PT ;  /* 0x727fffff0000780c */ /* 0x000fda0003f04070 */
[----:B0-----:R-:W-:Y:S05]  /*1060*/  @!P0 BRA `(.L_x_102) ;  /* 0x00000000000c8947 */ /* 0x001fea0003800000 */
[----:B------:R-:W-:-:S07]  /*1070*/  MOV R11, 0x1090 ;  /* 0x00001090000b7802 */ /* 0x000fce0000000f00 */
[----:B-1----:R-:W-:Y:S05]  /*1080*/  CALL.REL.NOINC `($__internal_4_$__cuda_sm20_sqrt_rn_f32_slowpath) ;  /* 0x0000000400e87944 */ /* 0x002fea0003c00000 */
[----:B------:R-:W-:Y:S05]  /*1090*/  BRA `(.L_x_103) ;  /* 0x0000000000107947 */ /* 0x000fea0003800000 */
.L_x_102:
[----:B-1----:R-:W-:Y:S01]  /*10a0*/  FMUL.FTZ R0, R7, R6 ;  /* 0x0000000607007220 */ /* 0x002fe20000410000 */
[----:B------:R-:W-:-:S03]  /*10b0*/  FMUL.FTZ R6, R6, 0.5 ;  /* 0x3f00000006067820 */ /* 0x000fc60000410000 */
[----:B------:R-:W-:-:S04]  /*10c0*/  FFMA R7, -R0, R0, R7 ;  /* 0x0000000000077223 */ /* 0x000fc80000000107 */
[----:B------:R-:W-:-:S07]  /*10d0*/  FFMA R0, R7, R6, R0 ;  /* 0x0000000607007223 */ /* 0x000fce0000000000 */
.L_x_103:
[----:B------:R-:W-:Y:S05]  /*10e0*/  BSYNC.RECONVERGENT B0 ;  /* 0x0000000000007941 */ /* 0x000fea0003800200 */
.L_x_101:
        /* <DEDUP_REMOVED lines=11> */
[----:B------:R-:W-:Y:S05]  /*11a0*/  CALL.REL.NOINC `($__internal_5_$__cuda_sm3x_div_rn_noftz_f32_slowpath) ;  /* 0x0000000800007944 */ /* 0x000fea0003c00000 */
.L_x_105:
[----:B------:R-:W-:Y:S05]  /*11b0*/  BSYNC.RECONVERGENT B0 ;  /* 0x0000000000007941 */ /* 0x000fea0003800200 */
.L_x_104:
[----:B------:R-:W0:Y:S02]  /*11c0*/  LDC.64 R6, c[0x0][0x388] ;  /* 0x0000e200ff067b82 */ /* 0x000e240000000a00 */
[----:B0-----:R-:W-:-:S05]  /*11d0*/  IMAD.WIDE R6, R3, 0x4, R6 ;  /* 0x0000000403067825 */ /* 0x001fca00078e0206 */
[----:B------:R-:W2:Y:S01]  /*11e0*/  LDG.E R5, desc[UR6][R6.64] ;  /* 0x0000000606057981 */ /* 0x000ea2000c1e1900 */
[----:B------:R-:W-:-:S05]  /*11f0*/  IMAD.IADD R3, R4, 0x1, R3 ;  /* 0x0000000104037824 */ /* 0x000fca00078e0203 */
[----:B------:R-:W-:Y:S01]  /*1200*/  ISETP.GE.AND P0, PT, R3, UR11, PT ;  /* 0x0000000b03007c0c */ /* 0x000fe2000bf06270 */
[----:B--2---:R-:W-:-:S05]  /*1210*/  FADD R5, R5, -R0 ;  /* 0x8000000005057221 */ /* 0x004fca0000000000 */
[----:B------:R0:W-:Y:S04]  /*1220*/  STG.E desc[UR6][R6.64], R5 ;  /* 0x0000000506007986 */ /* 0x0001e8000c101906 */
[----:B------:R0:W-:Y:S03]  /*1230*/  STG.E desc[UR6][R12.64], RZ ;  /* 0x000000ff0c007986 */ /* 0x0001e6000c101906 */
[----:B------:R-:W-:Y:S05]  /*1240*/  @!P0 BRA `(.L_x_106) ;  /* 0xfffffff800508947 */ /* 0x000fea000383ffff */
[----:B------:R-:W-:Y:S05]  /*1250*/  EXIT ;  /* 0x000000000000794d */ /* 0x000fea0003800000 */
        .weak           $__internal_3_$__cuda_sm20_div_rn_f64_full
        .type           $__internal_3_$__cuda_sm20_div_rn_f64_full,@function
        .size           $__internal_3_$__cuda_sm20_div_rn_f64_full,($__internal_4_$__cuda_sm20_sqrt_rn_f32_slowpath - $__internal_3_$__cuda_sm20_div_rn_f64_full)
$__internal_3_$__cuda_sm20_div_rn_f64_full:
[C---:B------:R-:W-:Y:S01]  /*1260*/  FSETP.GEU.AND P0, PT, |R9|.reuse, 1.469367938527859385e-39, PT ;  /* 0x001000000900780b */ /* 0x040fe20003f0e200 */
[----:B------:R-:W-:Y:S01]  /*1270*/  IMAD.MOV.U32 R24, RZ, RZ, 0x1 ;  /* 0x00000001ff187424 */ /* 0x000fe200078e00ff */
[----:B------:R-:W-:Y:S01]  /*1280*/  LOP3.LUT R10, R9, 0x800fffff, RZ, 0xc0, !PT ;  /* 0x800fffff090a7812 */ /* 0x000fe200078ec0ff */
[----:B------:R-:W-:Y:S01]  /*1290*/  IMAD.MOV.U32 R33, RZ, RZ, 0x1ca00000 ;  /* 0x1ca00000ff217424 */ /* 0x000fe200078e00ff */
[C---:B------:R-:W-:Y:S01]  /*12a0*/  FSETP.GEU.AND P2, PT, |R7|.reuse, 1.469367938527859385e-39, PT ;  /* 0x001000000700780b */ /* 0x040fe20003f4e200 */
[----:B------:R-:W-:Y:S01]  /*12b0*/  BSSY.RECONVERGENT B1, `(.L_x_107) ;  /* 0x0000052000017945 */ /* 0x000fe20003800200 */
[----:B------:R-:W-:Y:S02]  /*12c0*/  LOP3.LUT R11, R10, 0x3ff00000, RZ, 0xfc, !PT ;  /* 0x3ff000000a0b7812 */ /* 0x000fe400078efcff */
[----:B------:R-:W-:Y:S02]  /*12d0*/  MOV R10, R8 ;  /* 0x00000008000a7202 */ /* 0x000fe40000000f00 */
[----:B------:R-:W-:-:S02]  /*12e0*/  LOP3.LUT R32, R7, 0x7ff00000, RZ, 0xc0, !PT ;  /* 0x7ff0000007207812 */ /* 0x000fc400078ec0ff */
[----:B------:R-:W-:Y:S01]  /*12f0*/  LOP3.LUT R35, R9, 0x7ff00000, RZ, 0xc0, !PT ;  /* 0x7ff0000009237812 */ /* 0x000fe200078ec0ff */
[----:B------:R-:W-:-:S03]  /*1300*/  @!P0 DMUL R10, R8, 8.98846567431157953865e+307 ;  /* 0x7fe00000080a8828 */ /* 0x000fc60000000000 */
[C---:B------:R-:W-:Y:S02]  /*1310*/  ISETP.GE.U32.AND P1, PT, R32.reuse, R35, PT ;  /* 0x000000232000720c */ /* 0x040fe40003f26070 */
[----:B------:R-:W-:Y:S01]  /*1320*/  @!P2 LOP3.LUT R27, R9, 0x7ff00000, RZ, 0xc0, !PT ;  /* 0x7ff00000091ba812 */ /* 0x000fe200078ec0ff */
[----:B------:R-:W0:Y:S03]  /*1330*/  MUFU.RCP64H R25, R11 ;  /* 0x0000000b00197308 */ /* 0x000e260000001800 */
[----:B------:R-:W-:Y:S02]  /*1340*/  @!P2 ISETP.GE.U32.AND P3, PT, R32, R27, PT ;  /* 0x0000001b2000a20c */ /* 0x000fe40003f66070 */
[----:B------:R-:W-:Y:S02]  /*1350*/  @!P0 LOP3.LUT R35, R11, 0x7ff00000, RZ, 0xc0, !PT ;  /* 0x7ff000000b238812 */ /* 0x000fe400078ec0ff */
[----:B------:R-:W-:-:S04]  /*1360*/  @!P2 SEL R27, R33, 0x63400000, !P3 ;  /* 0x63400000211ba807 */ /* 0x000fc80005800000 */
[----:B------:R-:W-:-:S04]  /*1370*/  @!P2 LOP3.LUT R30, R27, 0x80000000, R7, 0xf8, !PT ;  /* 0x800000001b1ea812 */ /* 0x000fc800078ef807 */
[----:B------:R-:W-:Y:S01]  /*1380*/  @!P2 LOP3.LUT R31, R30, 0x100000, RZ, 0xfc, !PT ;  /* 0x001000001e1fa812 */ /* 0x000fe200078efcff */
[----:B------:R-:W-:Y:S01]  /*1390*/  @!P2 IMAD.MOV.U32 R30, RZ, RZ, RZ ;  /* 0x000000ffff1ea224 */ /* 0x000fe200078e00ff */
[----:B0-----:R-:W-:-:S08]  /*13a0*/  DFMA R28, R24, -R10, 1 ;  /* 0x3ff00000181c742b */ /* 0x001fd0000000080a */
[----:B------:R-:W-:-:S08]  /*13b0*/  DFMA R28, R28, R28, R28 ;  /* 0x0000001c1c1c722b */ /* 0x000fd0000000001c */
[----:B------:R-:W-:Y:S01]  /*13c0*/  DFMA R28, R24, R28, R24 ;  /* 0x0000001c181c722b */ /* 0x000fe20000000018 */
[----:B------:R-:W-:Y:S02]  /*13d0*/  SEL R25, R33, 0x63400000, !P1 ;  /* 0x6340000021197807 */ /* 0x000fe40004800000 */
[----:B------:R-:W-:Y:S02]  /*13e0*/  MOV R24, R6 ;  /* 0x0000000600187202 */ /* 0x000fe40000000f00 */
[----:B------:R-:W-:-:S03]  /*13f0*/  LOP3.LUT R25, R25, 0x800fffff, R7, 0xf8, !PT ;  /* 0x800fffff19197812 */ /* 0x000fc600078ef807 */
[----:B------:R-:W-:-:S03]  /*1400*/  DFMA R26, R28, -R10, 1 ;  /* 0x3ff000001c1a742b */ /* 0x000fc6000000080a */
[----:B------:R-:W-:-:S05]  /*1410*/  @!P2 DFMA R24, R24, 2, -R30 ;  /* 0x400000001818a82b */ /* 0x000fca000000081e */
[----:B------:R-:W-:-:S08]  /*1420*/  DFMA R26, R28, R26, R28 ;  /* 0x0000001a1c1a722b */ /* 0x000fd0000000001c */
[----:B------:R-:W-:-:S08]  /*1430*/  DMUL R28, R26, R24 ;  /* 0x000000181a1c7228 */ /* 0x000fd00000000000 */
[----:B------:R-:W-:-:S08]  /*1440*/  DFMA R30, R28, -R10, R24 ;  /* 0x8000000a1c1e722b */ /* 0x000fd00000000018 */
[----:B------:R-:W-:Y:S01]  /*1450*/  DFMA R30, R26, R30, R28 ;  /* 0x0000001e1a1e722b */ /* 0x000fe2000000001c */
[----:B------:R-:W-:Y:S01]  /*1460*/  IMAD.MOV.U32 R28, RZ, RZ, R32 ;  /* 0x000000ffff1c7224 */ /* 0x000fe200078e0020 */
[----:B------:R-:W-:-:S04]  /*1470*/  @!P2 LOP3.LUT R28, R25, 0x7ff00000, RZ, 0xc0, !PT ;  /* 0x7ff00000191ca812 */ /* 0x000fc800078ec0ff */
[----:B------:R-:W-:-:S04]  /*1480*/  IADD3 R26, PT, PT, R28, -0x1, RZ ;  /* 0xffffffff1c1a7810 */ /* 0x000fc80007ffe0ff */
[----:B------:R-:W-:Y:S01]  /*1490*/  ISETP.GT.U32.AND P0, PT, R26, 0x7feffffe, PT ;  /* 0x7feffffe1a00780c */ /* 0x000fe20003f04070 */
[----:B------:R-:W-:-:S05]  /*14a0*/  VIADD R26, R35, 0xffffffff ;  /* 0xffffffff231a7836 */ /* 0x000fca0000000000 */
[----:B------:R-:W-:-:S13]  /*14b0*/  ISETP.GT.U32.OR P0, PT, R26, 0x7feffffe, P0 ;  /* 0x7feffffe1a00780c */ /* 0x000fda0000704470 */
[----:B------:R-:W-:Y:S05]  /*14c0*/  @P0 BRA `(.L_x_108) ;  /* 0x00000000006c0947 */ /* 0x000fea0003800000 */
[----:B------:R-:W-:-:S04]  /*14d0*/  LOP3.LUT R7, R9, 0x7ff00000, RZ, 0xc0, !PT ;  /* 0x7ff0000009077812 */ /* 0x000fc800078ec0ff */
[CC--:B------:R-:W-:Y:S02]  /*14e0*/  VIADDMNMX R6, R32.reuse, -R7.reuse, 0xb9600000, !PT ;  /* 0xb960000020067446 */ /* 0x0c0fe40007800907 */
[----:B------:R-:W-:Y:S02]  /*14f0*/  ISETP.GE.U32.AND P0, PT, R32, R7, PT ;  /* 0x000000072000720c */ /* 0x000fe40003f06070 */
[----:B------:R-:W-:Y:S02]  /*1500*/  VIMNMX R6, PT, PT, R6, 0x46a00000, PT ;  /* 0x46a0000006067848 */ /* 0x000fe40003fe0100 */
[----:B------:R-:W-:-:S05]  /*1510*/  SEL R33, R33, 0x63400000, !P0 ;  /* 0x6340000021217807 */ /* 0x000fca0004000000 */
[----:B------:R-:W-:Y:S02]  /*1520*/  IMAD.IADD R28, R6, 0x1, -R33 ;  /* 0x00000001061c7824 */ /* 0x000fe400078e0a21 */
[----:B------:R-:W-:-:S03]  /*1530*/  IMAD.MOV.U32 R6, RZ, RZ, RZ ;  /* 0x000000ffff067224 */ /* 0x000fc600078e00ff */
[----:B------:R-:W-:-:S06]  /*1540*/  IADD3 R7, PT, PT, R28, 0x7fe00000, RZ ;  /* 0x7fe000001c077810 */ /* 0x000fcc0007ffe0ff */
[----:B------:R-:W-:-:S10]  /*1550*/  DMUL R26, R30, R6 ;  /* 0x000000061e1a7228 */ /* 0x000fd40000000000 */
[----:B------:R-:W-:-:S13]  /*1560*/  FSETP.GTU.AND P0, PT, |R27|, 1.469367938527859385e-39, PT ;  /* 0x001000001b00780b */ /* 0x000fda0003f0c200 */
[----:B------:R-:W-:Y:S05]  /*1570*/  @P0 BRA `(.L_x_109) ;  /* 0x0000000000940947 */ /* 0x000fea0003800000 */
[----:B------:R-:W-:Y:S01]  /*1580*/  DFMA R10, R30, -R10, R24 ;  /* 0x8000000a1e0a722b */ /* 0x000fe20000000018 */
[----:B------:R-:W-:-:S09]  /*1590*/  IMAD.MOV.U32 R8, RZ, RZ, RZ ;  /* 0x000000ffff087224 */ /* 0x000fd200078e00ff */
[C---:B------:R-:W-:Y:S02]  /*15a0*/  FSETP.NEU.AND P0, PT, R11.reuse, RZ, PT ;  /* 0x000000ff0b00720b */ /* 0x040fe40003f0d000 */
[----:B------:R-:W-:-:S04]  /*15b0*/  LOP3.LUT R25, R11, 0x80000000, R9, 0x48, !PT ;  /* 0x800000000b197812 */ /* 0x000fc800078e4809 */
[----:B------:R-:W-:-:S07]  /*15c0*/  LOP3.LUT R9, R25, R7, RZ, 0xfc, !PT ;  /* 0x0000000719097212 */ /* 0x000fce00078efcff */
[----:B------:R-:W-:Y:S05]  /*15d0*/  @!P0 BRA `(.L_x_109) ;  /* 0x00000000007c8947 */ /* 0x000fea0003800000 */
[----:B------:R-:W-:Y:S01]  /*15e0*/  IADD3 R7, PT, PT, -R28, RZ, RZ ;  /* 0x000000ff1c077210 */ /* 0x000fe20007ffe1ff */
[----:B------:R-:W-:Y:S01]  /*15f0*/  IMAD.MOV.U32 R6, RZ, RZ, RZ ;  /* 0x000000ffff067224 */ /* 0x000fe200078e00ff */
[----:B------:R-:W-:-:S05]  /*1600*/  DMUL.RP R8, R30, R8 ;  /* 0x000000081e087228 */ /* 0x000fca0000008000 */
[----:B------:R-:W-:-:S05]  /*1610*/  DFMA R6, R26, -R6, R30 ;  /* 0x800000061a06722b */ /* 0x000fca000000001e */
[----:B------:R-:W-:Y:S02]  /*1620*/  LOP3.LUT R25, R9, R25, RZ, 0x3c, !PT ;  /* 0x0000001909197212 */ /* 0x000fe400078e3cff */
[----:B------:R-:W-:-:S04]  /*1630*/  IADD3 R6, PT, PT, -R28, -0x43300000, RZ ;  /* 0xbcd000001c067810 */ /* 0x000fc80007ffe1ff */
[----:B------:R-:W-:-:S04]  /*1640*/  FSETP.NEU.AND P0, PT, |R7|, R6, PT ;  /* 0x000000060700720b */ /* 0x000fc80003f0d200 */
[----:B------:R-:W-:Y:S02]  /*1650*/  FSEL R26, R8, R26, !P0 ;  /* 0x0000001a081a7208 */ /* 0x000fe40004000000 */
[----:B------:R-:W-:Y:S01]  /*1660*/  FSEL R27, R25, R27, !P0 ;  /* 0x0000001b191b7208 */ /* 0x000fe20004000000 */
[----:B------:R-:W-:Y:S06]  /*1670*/  BRA `(.L_x_109) ;  /* 0x0000000000547947 */ /* 0x000fec0003800000 */
.L_x_108:
[----:B------:R-:W-:-:S14]  /*1680*/  DSETP.NAN.AND P0, PT, R6, R6, PT ;  /* 0x000000060600722a */ /* 0x000fdc0003f08000 */
[----:B------:R-:W-:Y:S05]  /*1690*/  @P0 BRA `(.L_x_110) ;  /* 0x0000000000440947 */ /* 0x000fea0003800000 */
[----:B------:R-:W-:-:S14]  /*16a0*/  DSETP.NAN.AND P0, PT, R8, R8, PT ;  /* 0x000000080800722a */ /* 0x000fdc0003f08000 */
[----:B------:R-:W-:Y:S05]  /*16b0*/  @P0 BRA `(.L_x_111) ;  /* 0x0000000000300947 */ /* 0x000fea0003800000 */
[----:B------:R-:W-:Y:S01]  /*16c0*/  ISETP.NE.AND P0, PT, R28, R35, PT ;  /* 0x000000231c00720c */ /* 0x000fe20003f05270 */
[----:B------:R-:W-:Y:S01]  /*16d0*/  IMAD.MOV.U32 R26, RZ, RZ, 0x0 ;  /* 0x00000000ff1a7424 */ /* 0x000fe200078e00ff */
[----:B------:R-:W-:-:S11]  /*16e0*/  MOV R27, 0xfff80000 ;  /* 0xfff80000001b7802 */ /* 0x000fd60000000f00 */
[----:B------:R-:W-:Y:S05]  /*16f0*/  @!P0 BRA `(.L_x_109) ;  /* 0x0000000000348947 */ /* 0x000fea0003800000 */
[----:B------:R-:W-:Y:S02]  /*1700*/  ISETP.NE.AND P0, PT, R28, 0x7ff00000, PT ;  /* 0x7ff000001c00780c */ /* 0x000fe40003f05270 */
[----:B------:R-:W-:Y:S02]  /*1710*/  LOP3.LUT R27, R7, 0x80000000, R9, 0x48, !PT ;  /* 0x80000000071b7812 */ /* 0x000fe400078e4809 */
[----:B------:R-:W-:-:S13]  /*1720*/  ISETP.EQ.OR P0, PT, R35, RZ, !P0 ;  /* 0x000000ff2300720c */ /* 0x000fda0004702670 */
[----:B------:R-:W-:Y:S01]  /*1730*/  @P0 LOP3.LUT R6, R27, 0x7ff00000, RZ, 0xfc, !PT ;  /* 0x7ff000001b060812 */ /* 0x000fe200078efcff */
[----:B------:R-:W-:Y:S02]  /*1740*/  @!P0 IMAD.MOV.U32 R26, RZ, RZ, RZ ;  /* 0x000000ffff1a8224 */ /* 0x000fe400078e00ff */
[----:B------:R-:W-:Y:S01]  /*1750*/  @P0 IMAD.MOV.U32 R26, RZ, RZ, RZ ;  /* 0x000000ffff1a0224 */ /* 0x000fe200078e00ff */
[----:B------:R-:W-:Y:S01]  /*1760*/  @P0 MOV R27, R6 ;  /* 0x00000006001b0202 */ /* 0x000fe20000000f00 */
[----:B------:R-:W-:Y:S06]  /*1770*/  BRA `(.L_x_109) ;  /* 0x0000000000147947 */ /* 0x000fec0003800000 */
.L_x_111:
[----:B------:R-:W-:Y:S01]  /*1780*/  LOP3.LUT R27, R9, 0x80000, RZ, 0xfc, !PT ;  /* 0x00080000091b7812 */ /* 0x000fe200078efcff */
[----:B------:R-:W-:Y:S01]  /*1790*/  IMAD.MOV.U32 R26, RZ, RZ, R8 ;  /* 0x000000ffff1a7224 */ /* 0x000fe200078e0008 */
[----:B------:R-:W-:Y:S06]  /*17a0*/  BRA `(.L_x_109) ;  /* 0x0000000000087947 */ /* 0x000fec0003800000 */
.L_x_110:
[----:B------:R-:W-:Y:S01]  /*17b0*/  LOP3.LUT R27, R7, 0x80000, RZ, 0xfc, !PT ;  /* 0x00080000071b7812 */ /* 0x000fe200078efcff */
[----:B------:R-:W-:-:S07]  /*17c0*/  IMAD.MOV.U32 R26, RZ, RZ, R6 ;  /* 0x000000ffff1a7224 */ /* 0x000fce00078e0006 */
.L_x_109:
[----:B------:R-:W-:Y:S05]  /*17d0*/  BSYNC.RECONVERGENT B1 ;  /* 0x0000000000017941 */ /* 0x000fea0003800200 */
.L_x_107:
[----:B------:R-:W-:Y:S02]  /*17e0*/  HFMA2 R7, -RZ, RZ, 0, 0 ;  /* 0x00000000ff077431 */ /* 0x000fe400000001ff */
[----:B------:R-:W-:Y:S01]  /*17f0*/  IMAD.MOV.U32 R6, RZ, RZ, R0 ;  /* 0x000000ffff067224 */ /* 0x000fe200078e0000 */
[----:B------:R-:W-:Y:S01]  /*1800*/  MOV R8, R26 ;  /* 0x0000001a00087202 */ /* 0x000fe20000000f00 */
[----:B------:R-:W-:Y:S02]  /*1810*/  IMAD.MOV.U32 R9, RZ, RZ, R27 ;  /* 0x000000ffff097224 */ /* 0x000fe400078e001b */
[----:B------:R-:W-:Y:S05]  /*1820*/  RET.REL.NODEC R6 `(adamfloat) ;  /* 0xffffffe406f47950 */ /* 0x000fea0003c3ffff */
        .weak           $__internal_4_$__cuda_sm20_sqrt_rn_f32_slowpath
        .type           $__internal_4_$__cuda_sm20_sqrt_rn_f32_slowpath,@function
        .size           $__internal_4_$__cuda_sm20_sqrt_rn_f32_slowpath,($__internal_5_$__cuda_sm3x_div_rn_noftz_f32_slowpath - $__internal_4_$__cuda_sm20_sqrt_rn_f32_slowpath)
$__internal_4_$__cuda_sm20_sqrt_rn_f32_slowpath:
        /* <DEDUP_REMOVED lines=20> */
.L_x_112:
[----:B------:R-:W-:Y:S01]  /*1970*/  IMAD.MOV.U32 R0, RZ, RZ, R6 ;  /* 0x000000ffff007224 */ /* 0x000fe200078e0006 */
[----:B------:R-:W-:Y:S01]  /*1980*/  MOV R6, R11 ;  /* 0x0000000b00067202 */ /* 0x000fe20000000f00 */
[----:B------:R-:W-:-:S04]  /*1990*/  IMAD.MOV.U32 R7, RZ, RZ, 0x0 ;  /* 0x00000000ff077424 */ /* 0x000fc800078e00ff */
[----:B------:R-:W-:Y:S05]  /*19a0*/  RET.REL.NODEC R6 `(adamfloat) ;  /* 0xffffffe406947950 */ /* 0x000fea0003c3ffff */
        .weak           $__internal_5_$__cuda_sm3x_div_rn_noftz_f32_slowpath
        .type           $__internal_5_$__cuda_sm3x_div_rn_noftz_f32_slowpath,@function
        .size           $__internal_5_$__cuda_sm3x_div_rn_noftz_f32_slowpath,(.L_x_222 - $__internal_5_$__cuda_sm3x_div_rn_noftz_f32_slowpath)
$__internal_5_$__cuda_sm3x_div_rn_noftz_f32_slowpath:
[----:B------:R-:W-:Y:S01]  /*19b0*/  SHF.R.U32.HI R8, RZ, 0x17, R10 ;  /* 0x00000017ff087819 */ /* 0x000fe2000001160a */
[----:B------:R-:W-:Y:S01]  /*19c0*/  BSSY.RECONVERGENT B1, `(.L_x_113) ;  /* 0x0000064000017945 */ /* 0x000fe20003800200 */
[--C-:B------:R-:W-:Y:S01]  /*19d0*/  SHF.R.U32.HI R0, RZ, 0x17, R5.reuse ;  /* 0x00000017ff007819 */ /* 0x100fe20000011605 */
[----:B------:R-:W-:Y:S01]  /*19e0*/  IMAD.MOV.U32 R9, RZ, RZ, R5 ;  /* 0x000000ffff097224 */ /* 0x000fe200078e0005 */
[----:B------:R-:W-:Y:S02]  /*19f0*/  LOP3.LUT R8, R8, 0xff, RZ, 0xc0, !PT ;  /* 0x000000ff08087812 */ /* 0x000fe400078ec0ff */
[----:B------:R-:W-:-:S03]  /*1a00*/  LOP3.LUT R24, R0, 0xff, RZ, 0xc0, !PT ;  /* 0x000000ff00187812 */ /* 0x000fc600078ec0ff */
[----:B------:R-:W-:Y:S01]  /*1a10*/  VIADD R25, R8, 0xffffffff ;  /* 0xffffffff08197836 */ /* 0x000fe20000000000 */
[----:B------:R-:W-:-:S04]  /*1a20*/  IADD3 R11, PT, PT, R24, -0x1, RZ ;  /* 0xffffffff180b7810 */ /* 0x000fc80007ffe0ff */
[----:B------:R-:W-:-:S04]  /*1a30*/  ISETP.GT.U32.AND P0, PT, R25, 0xfd, PT ;  /* 0x000000fd1900780c */ /* 0x000fc80003f04070 */
[----:B------:R-:W-:-:S13]  /*1a40*/  ISETP.GT.U32.OR P0, PT, R11, 0xfd, P0 ;  /* 0x000000fd0b00780c */ /* 0x000fda0000704470 */
[----:B------:R-:W-:Y:S01]  /*1a50*/  @!P0 IMAD.MOV.U32 R7, RZ, RZ, RZ ;  /* 0x000000ffff078224 */ /* 0x000fe200078e00ff */
[----:B------:R-:W-:Y:S06]  /*1a60*/  @!P0 BRA `(.L_x_114) ;  /* 0x0000000000608947 */ /* 0x000fec0003800000 */
[----:B------:R-:W-:Y:S02]  /*1a70*/  FSETP.GTU.FTZ.AND P0, PT, |R5|, +INF , PT ;  /* 0x7f8000000500780b */ /* 0x000fe40003f1c200 */
[----:B------:R-:W-:Y:S02]  /*1a80*/  FSETP.GTU.FTZ.AND P1, PT, |R10|, +INF , PT ;  /* 0x7f8000000a00780b */ /* 0x000fe40003f3c200 */
[----:B------:R-:W-:Y:S02]  /*1a90*/  MOV R0, R10 ;  /* 0x0000000a00007202 */ /* 0x000fe40000000f00 */
        /* <DEDUP_REMOVED lines=19> */
[----:B------:R-:W-:-:S03]  /*1bd0*/  @!P1 FFMA R10, R0, 1.84467440737095516160e+19, RZ ;  /* 0x5f800000000a9823 */ /* 0x000fc600000000ff */
[----:B------:R-:W-:-:S07]  /*1be0*/  @!P1 IADD3 R7, PT, PT, R7, 0x40, RZ ;  /* 0x0000004007079810 */ /* 0x000fce0007ffe0ff */
.L_x_114:
[----:B------:R-:W-:Y:S01]  /*1bf0*/  LEA R5, R8, 0xc0800000, 0x17 ;  /* 0xc080000008057811 */ /* 0x000fe200078eb8ff */
[----:B------:R-:W-:Y:S04]  /*1c00*/  BSSY.RECONVERGENT B2, `(.L_x_119) ;  /* 0x0000036000027945 */ /* 0x000fe80003800200 */
[----:B------:R-:W-:Y:S02]  /*1c10*/  IMAD.IADD R10, R10, 0x1, -R5 ;  /* 0x000000010a0a7824 */ /* 0x000fe400078e0a05 */
[----:B------:R-:W-:Y:S02]  /*1c20*/  VIADD R5, R24, 0xffffff81 ;  /* 0xffffff8118057836 */ /* 0x000fe40000000000 */
[----:B------:R-:W0:Y:S01]  /*1c30*/  MUFU.RCP R11, R10 ;  /* 0x0000000a000b7308 */ /* 0x000e220000001000 */
[----:B------:R-:W-:Y:S01]  /*1c40*/  FADD.FTZ R25, -R10, -RZ ;  /* 0x800000ff0a197221 */ /* 0x000fe20000010100 */
[C---:B------:R-:W-:Y:S01]  /*1c50*/  IMAD R0, R5.reuse, -0x800000, R9 ;  /* 0xff80000005007824 */ /* 0x040fe200078e0209 */
[----:B------:R-:W-:-:S04]  /*1c60*/  IADD3 R8, PT, PT, R5, 0x7f, -R8 ;  /* 0x0000007f05087810 */ /* 0x000fc80007ffe808 */
[----:B------:R-:W-:Y:S01]  /*1c70*/  IADD3 R8, PT, PT, R8, R7, RZ ;  /* 0x0000000708087210 */ /* 0x000fe20007ffe0ff */
        /* <DEDUP_REMOVED lines=21> */
[C---:B------:R-:W-:Y:S01]  /*1dd0*/  IADD3 R10, PT, PT, R11.reuse, 0x20, RZ ;  /* 0x000000200b0a7810 */ /* 0x040fe20007ffe0ff */
[CCC-:B------:R-:W-:Y:S01]  /*1de0*/  FFMA.RM R8, R26.reuse, R24.reuse, R9.reuse ;  /* 0x000000181a087223 */ /* 0x1c0fe20000004009 */
[----:B------:R-:W-:Y:S02]  /*1df0*/  ISETP.NE.AND P2, PT, R11, RZ, PT ;  /* 0x000000ff0b00720c */ /* 0x000fe40003f45270 */
[----:B------:R-:W-:Y:S01]  /*1e00*/  LOP3.LUT R7, R5, 0x7fffff, RZ, 0xc0, !PT ;  /* 0x007fffff05077812 */ /* 0x000fe200078ec0ff */
[----:B------:R-:W-:Y:S01]  /*1e10*/  FFMA.RP R5, R26, R24, R9 ;  /* 0x000000181a057223 */ /* 0x000fe20000008009 */
[----:B------:R-:W-:Y:S01]  /*1e20*/  IMAD.MOV R9, RZ, RZ, -R11 ;  /* 0x000000ffff097224 */ /* 0x000fe200078e0a0b */
[----:B------:R-:W-:Y:S02]  /*1e30*/  ISETP.NE.AND P1, PT, R11, RZ, PT ;  /* 0x000000ff0b00720c */ /* 0x000fe40003f25270 */
[----:B------:R-:W-:-:S02]  /*1e40*/  LOP3.LUT R7, R7, 0x800000, RZ, 0xfc, !PT ;  /* 0x0080000007077812 */ /* 0x000fc400078efcff */
        /* <DEDUP_REMOVED lines=9> */
[----:B------:R-:W-:-:S04]  /*1ee0*/  LOP3.LUT R5, R5, R8, RZ, 0xc0, !PT ;  /* 0x0000000805057212 */ /* 0x000fc800078ec0ff */
[----:B------:R-:W-:-:S04]  /*1ef0*/  IADD3 R5, PT, PT, R10, R5, RZ ;  /* 0x000000050a057210 */ /* 0x000fc80007ffe0ff */
[----:B------:R-:W-:Y:S01]  /*1f00*/  LOP3.LUT R0, R5, R0, RZ, 0xfc, !PT ;  /* 0x0000000005007212 */ /* 0x000fe200078efcff */
[----:B------:R-:W-:Y:S06]  /*1f10*/  BRA `(.L_x_122) ;  /* 0x0000000000107947 */ /* 0x000fec0003800000 */
.L_x_121:
[----:B------:R-:W-:-:S04]  /*1f20*/  LOP3.LUT R0, R0, 0x80000000, RZ, 0xc0, !PT ;  /* 0x8000000000007812 */ /* 0x000fc800078ec0ff */
[----:B------:R-:W-:Y:S01]  /*1f30*/  LOP3.LUT R0, R0, 0x7f800000, RZ, 0xfc, !PT ;  /* 0x7f80000000007812 */ /* 0x000fe200078efcff */
[----:B------:R-:W-:Y:S06]  /*1f40*/  BRA `(.L_x_122) ;  /* 0x0000000000047947 */ /* 0x000fec0003800000 */
.L_x_120:
[----:B------:R-:W-:-:S07]  /*1f50*/  IMAD R0, R8, 0x800000, R0 ;  /* 0x0080000008007824 */ /* 0x000fce00078e0200 */
.L_x_122:
[----:B------:R-:W-:Y:S05]  /*1f60*/  BSYNC.RECONVERGENT B2 ;  /* 0x0000000000027941 */ /* 0x000fea0003800200 */
.L_x_119:
[----:B------:R-:W-:Y:S05]  /*1f70*/  BRA `(.L_x_123) ;  /* 0x0000000000207947 */ /* 0x000fea0003800000 */
.L_x_118:
[----:B------:R-:W-:-:S04]  /*1f80*/  LOP3.LUT R0, R10, 0x80000000, R9, 0x48, !PT ;  /* 0x800000000a007812 */ /* 0x000fc800078e4809 */
[----:B------:R-:W-:Y:S01]  /*1f90*/  LOP3.LUT R0, R0, 0x7f800000, RZ, 0xfc, !PT ;  /* 0x7f80000000007812 */ /* 0x000fe200078efcff */
[----:B------:R-:W-:Y:S06]  /*1fa0*/  BRA `(.L_x_123) ;  /* 0x0000000000147947 */ /* 0x000fec0003800000 */
.L_x_117:
[----:B------:R-:W-:Y:S01]  /*1fb0*/  LOP3.LUT R0, R10, 0x80000000, R9, 0x48, !PT ;  /* 0x800000000a007812 */ /* 0x000fe200078e4809 */
[----:B------:R-:W-:Y:S06]  /*1fc0*/  BRA `(.L_x_123) ;  /* 0x00000000000c7947 */ /* 0x000fec0003800000 */
.L_x_116:
[----:B------:R-:W0:Y:S01]  /*1fd0*/  MUFU.RSQ R0, -QNAN ;  /* 0xffc0000000007908 */ /* 0x000e220000001400 */
[----:B------:R-:W-:Y:S05]  /*1fe0*/  BRA `(.L_x_123) ;  /* 0x0000000000047947 */ /* 0x000fea0003800000 */
.L_x_115:
[----:B------:R-:W-:-:S07]  /*1ff0*/  FADD.FTZ R0, R5, R0 ;  /* 0x0000000005007221 */ /* 0x000fce0000010000 */
.L_x_123:
[----:B------:R-:W-:Y:S05]  /*2000*/  BSYNC.RECONVERGENT B1 ;  /* 0x0000000000017941 */ /* 0x000fea0003800200 */
.L_x_113:
[----:B------:R-:W-:-:S04]  /*2010*/  HFMA2 R7, -RZ, RZ, 0, 0 ;  /* 0x00000000ff077431 */ /* 0x000fc800000001ff */
[----:B0-----:R-:W-:Y:S05]  /*2020*/  RET.REL.NODEC R6 `(adamfloat) ;  /* 0xffffffdc06f47950 */ /* 0x001fea0003c3ffff */
.L_x_124:
        /* <DEDUP_REMOVED lines=13> */
.L_x_222:


//--------------------- .text.adagradfloat        --------------------------
	.section	.text.adagradfloat,"ax",@progbits
	.align	128
        .global         adagradfloat
        .type           adagradfloat,@function
        .size           adagradfloat,(.L_x_224 - adagradfloat)
        .other          adagradfloat,@"STO_CUDA_ENTRY STV_DEFAULT"
adagradfloat:
.text.adagradfloat:
        /* <DEDUP_REMOVED lines=17> */
.L_x_130:
[----:B01----:R-:W-:-:S05]  /*0110*/  IMAD.WIDE R2, R13, 0x4, R6 ;  /* 0x000000040d027825 */ /* 0x003fca00078e0206 */
[----:B--2---:R-:W2:Y:S01]  /*0120*/  LDG.E R0, desc[UR6][R2.64] ;  /* 0x0000000602007981 */ /* 0x004ea2000c1e1900 */
[----:B---3--:R-:W-:-:S05]  /*0130*/  IMAD.WIDE R4, R13, 0x4, R8 ;  /* 0x000000040d047825 */ /* 0x008fca00078e0208 */
[----:B------:R-:W3:Y:S01]  /*0140*/  LDG.E R15, desc[UR6][R4.64] ;  /* 0x00000006040f7981 */ /* 0x000ee2000c1e1900 */
[----:B--2---:R-:W0:Y:S02]  /*0150*/  F2I.TRUNC.NTZ R0, R0 ;  /* 0x0000000000007305 */ /* 0x004e24000020f100 */
[----:B0-----:R-:W-:-:S05]  /*0160*/  I2FP.F32.S32 R14, R0 ;  /* 0x00000000000e7245 */ /* 0x001fca0000201400 */
[----:B---3--:R-:W-:-:S05]  /*0170*/  FFMA R17, R15, R15, R14 ;  /* 0x0000000f0f117223 */ /* 0x008fca000000000e */
        /* <DEDUP_REMOVED lines=12> */
[----:B------:R-:W-:Y:S05]  /*0240*/  CALL.REL.NOINC `($__internal_6_$__cuda_sm20_sqrt_rn_f32_slowpath) ;  /* 0x0000000000687944 */ /* 0x000fea0003c00000 */
[----:B------:R-:W-:Y:S01]  /*0250*/  MOV R2, R14 ;  /* 0x0000000e00027202 */ /* 0x000fe20000000f00 */
[----:B------:R-:W-:Y:S06]  /*0260*/  BRA `(.L_x_127) ;  /* 0x0000000000107947 */ /* 0x000fec0003800000 */
.L_x_126:
[----:B------:R-:W-:Y:S01]  /*0270*/  FMUL.FTZ R2, R17, R18 ;  /* 0x0000001211027220 */ /* 0x000fe20000410000 */
[----:B------:R-:W-:-:S03]  /*0280*/  FMUL.FTZ R14, R18, 0.5 ;  /* 0x3f000000120e7820 */ /* 0x000fc60000410000 */
[----:B------:R-:W-:-:S04]  /*0290*/  FFMA R3, -R2, R2, R17 ;  /* 0x0000000202037223 */ /* 0x000fc80000000111 */
[----:B------:R-:W-:-:S07]  /*02a0*/  FFMA R2, R3, R14, R2 ;  /* 0x0000000e03027223 */ /* 0x000fce0000000002 */
.L_x_127:
[----:B------:R-:W-:Y:S05]  /*02b0*/  BSYNC.RECONVERGENT B0 ;  /* 0x0000000000007941 */ /* 0x000fea0003800200 */
.L_x_125:
        /* <DEDUP_REMOVED lines=11> */
[----:B------:R-:W-:Y:S05]  /*0370*/  CALL.REL.NOINC `($__internal_7_$__cuda_sm3x_div_rn_noftz_f32_slowpath) ;  /* 0x00000000007c7944 */ /* 0x000fea0003c00000 */
[----:B------:R-:W-:-:S07]  /*0380*/  IMAD.MOV.U32 R17, RZ, RZ, R0 ;  /* 0x000000ffff117224 */ /* 0x000fce00078e0000 */
.L_x_129:
[----:B------:R-:W-:Y:S05]  /*0390*/  BSYNC.RECONVERGENT B0 ;  /* 0x0000000000007941 */ /* 0x000fea0003800200 */
.L_x_128:
[----:B------:R-:W-:-:S05]  /*03a0*/  IMAD.WIDE R2, R15, 0x4, R10 ;  /* 0x000000040f027825 */ /* 0x000fca00078e020a */
[----:B------:R1:W-:Y:S04]  /*03b0*/  STG.E desc[UR6][R2.64], R17 ;  /* 0x0000001102007986 */ /* 0x0003e8000c101906 */
[----:B------:R1:W-:Y:S01]  /*03c0*/  STG.E desc[UR6][R4.64], RZ ;  /* 0x000000ff04007986 */ /* 0x0003e2000c101906 */
[----:B------:R-:W-:Y:S05]  /*03d0*/  @!P2 BRA `(.L_x_130) ;  /* 0xfffffffc004ca947 */ /* 0x000fea000383ffff */
[----:B------:R-:W-:Y:S05]  /*03e0*/  EXIT ;  /* 0x000000000000794d */ /* 0x000fea0003800000 */
        .weak           $__internal_6_$__cuda_sm20_sqrt_rn_f32_slowpath
        .type           $__internal_6_$__cuda_sm20_sqrt_rn_f32_slowpath,@function
        .size           $__internal_6_$__cuda_sm20_sqrt_rn_f32_slowpath,($__internal_7_$__cuda_sm3x_div_rn_noftz_f32_slowpath - $__internal_6_$__cuda_sm20_sqrt_rn_f32_slowpath)
$__internal_6_$__cuda_sm20_sqrt_rn_f32_slowpath:
        /* <DEDUP_REMOVED lines=20> */
.L_x_131:
[----:B------:R-:W-:Y:S02]  /*0530*/  IMAD.MOV.U32 R14, RZ, RZ, R3 ;  /* 0x000000ffff0e7224 */ /* 0x000fe400078e0003 */
[----:B------:R-:W-:Y:S02]  /*0540*/  HFMA2 R3, -RZ, RZ, 0, 0 ;  /* 0x00000000ff037431 */ /* 0x000fe400000001ff */
[----:B------:R-:W-:-:S04]  /*0550*/  IMAD.MOV.U32 R2, RZ, RZ, R19 ;  /* 0x000000ffff027224 */ /* 0x000fc800078e0013 */
[----:B------:R-:W-:Y:S05]  /*0560*/  RET.REL.NODEC R2 `(adagradfloat) ;  /* 0xfffffff802a47950 */ /* 0x000fea0003c3ffff */
        .weak           $__internal_7_$__cuda_sm3x_div_rn_noftz_f32_slowpath
        .type           $__internal_7_$__cuda_sm3x_div_rn_noftz_f32_slowpath,@function
        .size           $__internal_7_$__cuda_sm3x_div_rn_noftz_f32_slowpath,(.L_x_224 - $__internal_7_$__cuda_sm3x_div_rn_noftz_f32_slowpath)
$__internal_7_$__cuda_sm3x_div_rn_noftz_f32_slowpath:
        /* <DEDUP_REMOVED lines=37> */
.L_x_133:
        /* <DEDUP_REMOVED lines=51> */
.L_x_140:
[----:B------:R-:W-:-:S04]  /*0af0*/  LOP3.LUT R0, R0, 0x80000000, RZ, 0xc0, !PT ;  /* 0x8000000000007812 */ /* 0x000fc800078ec0ff */
[----:B------:R-:W-:Y:S01]  /*0b00*/  LOP3.LUT R0, R0, 0x7f800000, RZ, 0xfc, !PT ;  /* 0x7f80000000007812 */ /* 0x000fe200078efcff */
[----:B------:R-:W-:Y:S06]  /*0b10*/  BRA `(.L_x_141) ;  /* 0x0000000000047947 */ /* 0x000fec0003800000 */
.L_x_139:
[----:B------:R-:W-:-:S07]  /*0b20*/  LEA R0, R19, R0, 0x17 ;  /* 0x0000000013007211 */ /* 0x000fce00078eb8ff */
.L_x_141:
[----:B------:R-:W-:Y:S05]  /*0b30*/  BSYNC.RECONVERGENT B2 ;  /* 0x0000000000027941 */ /* 0x000fea0003800200 */
.L_x_138:
[----:B------:R-:W-:Y:S05]  /*0b40*/  BRA `(.L_x_142) ;  /* 0x0000000000207947 */ /* 0x000fea0003800000 */
.L_x_137:
[----:B------:R-:W-:-:S04]  /*0b50*/  LOP3.LUT R0, R18, 0x80000000, R17, 0x48, !PT ;  /* 0x8000000012007812 */ /* 0x000fc800078e4811 */
[----:B------:R-:W-:Y:S01]  /*0b60*/  LOP3.LUT R0, R0, 0x7f800000, RZ, 0xfc, !PT ;  /* 0x7f80000000007812 */ /* 0x000fe200078efcff */
[----:B------:R-:W-:Y:S06]  /*0b70*/  BRA `(.L_x_142) ;  /* 0x0000000000147947 */ /* 0x000fec0003800000 */
.L_x_136:
[----:B------:R-:W-:Y:S01]  /*0b80*/  LOP3.LUT R0, R18, 0x80000000, R17, 0x48, !PT ;  /* 0x8000000012007812 */ /* 0x000fe200078e4811 */
[----:B------:R-:W-:Y:S06]  /*0b90*/  BRA `(.L_x_142) ;  /* 0x00000000000c7947 */ /* 0x000fec0003800000 */
.L_x_135:
[----:B------:R-:W0:Y:S01]  /*0ba0*/  MUFU.RSQ R0, -QNAN ;  /* 0xffc0000000007908 */ /* 0x000e220000001400 */
[----:B------:R-:W-:Y:S05]  /*0bb0*/  BRA `(.L_x_142) ;  /* 0x0000000000047947 */ /* 0x000fea0003800000 */
.L_x_134:
[----:B------:R-:W-:-:S07]  /*0bc0*/  FADD.FTZ R0, R0, R3 ;  /* 0x0000000300007221 */ /* 0x000fce0000010000 */
.L_x_142:
[----:B------:R-:W-:Y:S05]  /*0bd0*/  BSYNC.RECONVERGENT B1 ;  /* 0x0000000000017941 */ /* 0x000fea0003800200 */
.L_x_132:
[----:B------:R-:W-:-:S04]  /*0be0*/  IMAD.MOV.U32 R3, RZ, RZ, 0x0 ;  /* 0x00000000ff037424 */ /* 0x000fc800078e00ff */
[----:B0-----:R-:W-:Y:S05]  /*0bf0*/  RET.REL.NODEC R2 `(adagradfloat) ;  /* 0xfffffff402007950 */ /* 0x001fea0003c3ffff */
.L_x_143:
        /* <DEDUP_REMOVED lines=16> */
.L_x_224:


//--------------------- .text.nearestneighborNHWCBack --------------------------
	.section	.text.nearestneighborNHWCBack,"ax",@progbits
	.align	128
        .global         nearestneighborNHWCBack
        .type           nearestneighborNHWCBack,@function
        .size           nearestneighborNHWCBack,(.L_x_237 - nearestneighborNHWCBack)
        .other          nearestneighborNHWCBack,@"STO_CUDA_ENTRY STV_DEFAULT"
nearestneighborNHWCBack:
.text.nearestneighborNHWCBack:
        /* <DEDUP_REMOVED lines=10> */
[----:B------:R-:W2:Y:S06]  /*00a0*/  LDCU UR4, c[0x0][0x3a0] ;  /* 0x00007400ff0477ac */ /* 0x000eac0008000800 */
[----:B------:R-:W3:Y:S01]  /*00b0*/  LDC.64 R2, c[0x0][0x390] ;  /* 0x0000e400ff027b82 */ /* 0x000ee20000000a00 */
[----:B------:R-:W4:Y:S01]  /*00c0*/  LDCU UR5, c[0x0][0x370] ;  /* 0x00006e00ff0577ac */ /* 0x000f220008000800 */
[----:B------:R-:W0:Y:S01]  /*00d0*/  LDCU.64 UR6, c[0x0][0x358] ;  /* 0x00006b00ff0677ac */ /* 0x000e220008000a00 */
[----:B-1----:R-:W-:-:S02]  /*00e0*/  UISETP.NE.AND UP0, UPT, UR8, URZ, UPT ;  /* 0x000000ff0800728c */ /* 0x002fc4000bf05270 */
[----:B--2---:R-:W-:Y:S01]  /*00f0*/  UIADD3 UR4, UPT, UPT, UR4, -0x1, URZ ;  /* 0xffffffff04047890 */ /* 0x004fe2000fffe0ff */
[----:B0-----:R-:W-:Y:S02]  /*0100*/  VIADD R0, R5, 0xffffffff ;  /* 0xffffffff05007836 */ /* 0x001fe40000000000 */
[----:B----4-:R-:W-:-:S03]  /*0110*/  IMAD R8, R8, UR5, RZ ;  /* 0x0000000508087c24 */ /* 0x010fc6000f8e02ff */
[----:B------:R-:W-:Y:S02]  /*0120*/  I2FP.F32.S32 R6, UR4 ;  /* 0x0000000400067c45 */ /* 0x000fe40008201400 */
[----:B------:R-:W-:Y:S01]  /*0130*/  I2FP.F32.S32 R0, R0 ;  /* 0x0000000000007245 */ /* 0x000fe20000201400 */
[----:B---3--:R-:W-:-:S04]  /*0140*/  IMAD R3, R3, R2, RZ ;  /* 0x0000000203037224 */ /* 0x008fc800078e02ff */
[----:B------:R-:W-:Y:S01]  /*0150*/  IMAD R3, R3, R4, RZ ;  /* 0x0000000403037224 */ /* 0x000fe200078e02ff */
[----:B------:R-:W-:Y:S06]  /*0160*/  BRA.U !UP0, `(.L_x_144) ;  /* 0x0000000508d47547 */ /* 0x000fec000b800000 */
[----:B------:R-:W-:Y:S01]  /*0170*/  IABS R9, R4 ;  /* 0x0000000400097213 */ /* 0x000fe20000000000 */
[----:B------:R-:W0:Y:S01]  /*0180*/  LDC R12, c[0x0][0x398] ;  /* 0x0000e600ff0c7b82 */ /* 0x000e220000000800 */
[----:B------:R-:W-:Y:S01]  /*0190*/  ISETP.NE.AND P0, PT, R2, RZ, PT ;  /* 0x000000ff0200720c */ /* 0x000fe20003f05270 */
[----:B------:R-:W1:Y:S01]  /*01a0*/  LDCU UR5, c[0x0][0x384] ;  /* 0x00007080ff0577ac */ /* 0x000e620008000800 */
[----:B------:R-:W2:Y:S01]  /*01b0*/  I2F.RP R15, R9 ;  /* 0x00000009000f7306 */ /* 0x000ea20000209400 */
[----:B------:R-:W-:Y:S01]  /*01c0*/  LOP3.LUT R2, RZ, R2, RZ, 0x33, !PT ;  /* 0x00000002ff027212 */ /* 0x000fe200078e33ff */
[----:B------:R-:W3:Y:S03]  /*01d0*/  LDCU UR4, c[0x0][0x3a8] ;  /* 0x00007500ff0477ac */ /* 0x000ee60008000800 */
[----:B------:R-:W4:Y:S01]  /*01e0*/  LDC R13, c[0x0][0x394] ;  /* 0x0000e500ff0d7b82 */ /* 0x000f220000000800 */
[----:B------:R-:W0:Y:S01]  /*01f0*/  LDCU.64 UR10, c[0x0][0x3a0] ;  /* 0x00007400ff0a77ac */ /* 0x000e220008000a00 */
[----:B------:R-:W0:Y:S06]  /*0200*/  LDCU.64 UR8, c[0x0][0x388] ;  /* 0x00007100ff0877ac */ /* 0x000e2c0008000a00 */
[----:B------:R-:W0:Y:S01]  /*0210*/  LDC R14, c[0x0][0x390] ;  /* 0x0000e400ff0e7b82 */ /* 0x000e220000000800 */
[----:B--2---:R-:W2:Y:S07]  /*0220*/  MUFU.RCP R15, R15 ;  /* 0x0000000f000f7308 */ /* 0x004eae0000001000 */
[----:B------:R-:W0:Y:S01]  /*0230*/  LDC.64 R4, c[0x0][0x3b0] ;  /* 0x0000ec00ff047b82 */ /* 0x000e220000000a00 */
[----:B--2---:R-:W-:-:S04]  /*0240*/  VIADD R10, R15, 0xffffffe ;  /* 0x0ffffffe0f0a7836 */ /* 0x004fc80000000000 */
[----:B------:R2:W5:Y:S02]  /*0250*/  F2I.FTZ.U32.TRUNC.NTZ R11, R10 ;  /* 0x0000000a000b7305 */ /* 0x000564000021f000 */
[----:B--2---:R-:W-:Y:S02]  /*0260*/  HFMA2 R10, -RZ, RZ, 0, 0 ;  /* 0x00000000ff0a7431 */ /* 0x004fe400000001ff */
[----:B-----5:R-:W-:-:S04]  /*0270*/  IMAD.MOV R16, RZ, RZ, -R11 ;  /* 0x000000ffff107224 */ /* 0x020fc800078e0a0b */
[----:B------:R-:W-:-:S04]  /*0280*/  IMAD R15, R16, R9, RZ ;  /* 0x00000009100f7224 */ /* 0x000fc800078e02ff */
[----:B-1-34-:R-:W-:-:S07]  /*0290*/  IMAD.HI.U32 R15, R11, R15, R10 ;  /* 0x0000000f0b0f7227 */ /* 0x01afce00078e000a */
.L_x_145:
[----:B01----:R-:W-:-:S05]  /*02a0*/  IMAD.WIDE R10, R7, 0x4, R4 ;  /* 0x00000004070a7825 */ /* 0x003fca00078e0204 */
[----:B------:R0:W2:Y:S01]  /*02b0*/  LDG.E R16, desc[UR6][R10.64] ;  /* 0x000000060a107981 */ /* 0x0000a2000c1e1900 */
[----:B------:R-:W-:Y:S01]  /*02c0*/  IABS R17, R13 ;  /* 0x0000000d00117213 */ /* 0x000fe20000000000 */
[----:B------:R-:W-:Y:S01]  /*02d0*/  IMAD.MOV.U32 R22, RZ, RZ, 0x3f000000 ;  /* 0x3f000000ff167424 */ /* 0x000fe200078e00ff */
[----:B------:R-:W-:Y:S02]  /*02e0*/  IABS R20, R7 ;  /* 0x0000000700147213 */ /* 0x000fe40000000000 */
[----:B------:R-:W1:Y:S01]  /*02f0*/  I2F.RP R19, R17 ;  /* 0x0000001100137306 */ /* 0x000e620000209400 */
[----:B------:R-:W-:Y:S02]  /*0300*/  IABS R23, R12 ;  /* 0x0000000c00177213 */ /* 0x000fe40000000000 */
[----:B------:R-:W-:Y:S01]  /*0310*/  IMAD.HI.U32 R18, R15, R20, RZ ;  /* 0x000000140f127227 */ /* 0x000fe200078e00ff */
[----:B0-----:R-:W-:-:S03]  /*0320*/  LOP3.LUT R10, R7, R12, RZ, 0x3c, !PT ;  /* 0x0000000c070a7212 */ /* 0x001fc600078e3cff */
[----:B------:R-:W-:Y:S01]  /*0330*/  IMAD.MOV R21, RZ, RZ, -R18 ;  /* 0x000000ffff157224 */ /* 0x000fe200078e0a12 */
[----:B------:R-:W-:-:S03]  /*0340*/  ISETP.GE.AND P2, PT, R10, RZ, PT ;  /* 0x000000ff0a00720c */ /* 0x000fc60003f46270 */
[----:B------:R-:W-:Y:S01]  /*0350*/  IMAD R20, R23, R21, R20 ;  /* 0x0000001517147224 */ /* 0x000fe200078e0214 */
[----:B------:R-:W-:Y:S01]  /*0360*/  IABS R21, R14 ;  /* 0x0000000e00157213 */ /* 0x000fe20000000000 */
[----:B-1----:R-:W0:Y:S03]  /*0370*/  MUFU.RCP R19, R19 ;  /* 0x0000001300137308 */ /* 0x002e260000001000 */
[----:B------:R-:W-:-:S13]  /*0380*/  ISETP.GT.U32.AND P3, PT, R9, R20, PT ;  /* 0x000000140900720c */ /* 0x000fda0003f64070 */
[----:B------:R-:W-:Y:S01]  /*0390*/  @!P3 IMAD.IADD R20, R20, 0x1, -R23 ;  /* 0x000000011414b824 */ /* 0x000fe200078e0a17 */
[----:B------:R-:W-:Y:S01]  /*03a0*/  @!P3 IADD3 R18, PT, PT, R18, 0x1, RZ ;  /* 0x000000011212b810 */ /* 0x000fe20007ffe0ff */
[----:B0-----:R-:W-:Y:S01]  /*03b0*/  VIADD R11, R19, 0xffffffe ;  /* 0x0ffffffe130b7836 */ /* 0x001fe20000000000 */
[----:B------:R-:W-:Y:S02]  /*03c0*/  ISETP.NE.AND P3, PT, R12, RZ, PT ;  /* 0x000000ff0c00720c */ /* 0x000fe40003f65270 */
[----:B------:R-:W-:-:S03]  /*03d0*/  ISETP.GE.U32.AND P1, PT, R20, R9, PT ;  /* 0x000000091400720c */ /* 0x000fc60003f26070 */
[----:B------:R-:W0:Y:S10]  /*03e0*/  F2I.FTZ.U32.TRUNC.NTZ R11, R11 ;  /* 0x0000000b000b7305 */ /* 0x000e34000021f000 */
[----:B------:R-:W-:-:S04]  /*03f0*/  @P1 VIADD R18, R18, 0x1 ;  /* 0x0000000112121836 */ /* 0x000fc80000000000 */
[----:B------:R-:W-:Y:S01]  /*0400*/  @!P2 IMAD.MOV R18, RZ, RZ, -R18 ;  /* 0x000000ffff12a224 */ /* 0x000fe200078e0a12 */
[----:B------:R-:W-:Y:S01]  /*0410*/  @!P3 LOP3.LUT R18, RZ, R12, RZ, 0x33, !PT ;  /* 0x0000000cff12b212 */ /* 0x000fe200078e33ff */
[----:B0-----:R-:W-:-:S03]  /*0420*/  IMAD.MOV R10, RZ, RZ, -R11 ;  /* 0x000000ffff0a7224 */ /* 0x001fc600078e0a0b */
[----:B------:R-:W-:Y:S01]  /*0430*/  IABS R20, R18 ;  /* 0x0000001200147213 */ /* 0x000fe20000000000 */
[----:B------:R-:W-:Y:S01]  /*0440*/  IMAD R19, R10, R17, RZ ;  /* 0x000000110a137224 */ /* 0x000fe200078e02ff */
[----:B------:R-:W-:-:S05]  /*0450*/  MOV R10, RZ ;  /* 0x000000ff000a7202 */ /* 0x000fca0000000f00 */
[----:B------:R-:W-:-:S04]  /*0460*/  IMAD.HI.U32 R10, R11, R19, R10 ;  /* 0x000000130b0a7227 */ /* 0x000fc800078e000a */
[----:B------:R-:W-:Y:S02]  /*0470*/  IMAD.MOV.U32 R19, RZ, RZ, R21 ;  /* 0x000000ffff137224 */ /* 0x000fe400078e0015 */
[----:B------:R-:W-:Y:S02]  /*0480*/  IMAD.HI.U32 R10, R10, R20, RZ ;  /* 0x000000140a0a7227 */ /* 0x000fe400078e00ff */
[----:B------:R-:W0:Y:S02]  /*0490*/  I2F.RP R21, R19 ;  /* 0x0000001300157306 */ /* 0x000e240000209400 */
[----:B------:R-:W-:-:S04]  /*04a0*/  IMAD.MOV R11, RZ, RZ, -R10 ;  /* 0x000000ffff0b7224 */ /* 0x000fc800078e0a0a */
[----:B------:R-:W-:-:S05]  /*04b0*/  IMAD R20, R17, R11, R20 ;  /* 0x0000000b11147224 */ /* 0x000fca00078e0214 */
[----:B------:R-:W-:Y:S01]  /*04c0*/  ISETP.GT.U32.AND P3, PT, R17, R20, PT ;  /* 0x000000141100720c */ /* 0x000fe20003f64070 */
[----:B0-----:R-:W0:-:S12]  /*04d0*/  MUFU.RCP R21, R21 ;  /* 0x0000001500157308 */ /* 0x001e180000001000 */
[----:B------:R-:W-:Y:S02]  /*04e0*/  @!P3 IMAD.IADD R20, R20, 0x1, -R17 ;  /* 0x000000011414b824 */ /* 0x000fe400078e0a11 */
[----:B------:R-:W-:Y:S01]  /*04f0*/  @!P3 VIADD R10, R10, 0x1 ;  /* 0x000000010a0ab836 */ /* 0x000fe20000000000 */
[----:B------:R-:W-:Y:S02]  /*0500*/  ISETP.NE.AND P3, PT, R13, RZ, PT ;  /* 0x000000ff0d00720c */ /* 0x000fe40003f65270 */
[----:B------:R-:W-:Y:S02]  /*0510*/  ISETP.GE.U32.AND P1, PT, R20, R17, PT ;  /* 0x000000111400720c */ /* 0x000fe40003f26070 */
[----:B------:R-:W-:Y:S02]  /*0520*/  LOP3.LUT R17, R18, R13, RZ, 0x3c, !PT ;  /* 0x0000000d12117212 */ /* 0x000fe400078e3cff */
[----:B0-----:R-:W-:Y:S02]  /*0530*/  IADD3 R11, PT, PT, R21, 0xffffffe, RZ ;  /* 0x0ffffffe150b7810 */ /* 0x001fe40007ffe0ff */
[----:B------:R-:W-:-:S04]  /*0540*/  ISETP.GE.AND P2, PT, R17, RZ, PT ;  /* 0x000000ff1100720c */ /* 0x000fc80003f46270 */
[----:B------:R-:W0:Y:S03]  /*0550*/  F2I.FTZ.U32.TRUNC.NTZ R11, R11 ;  /* 0x0000000b000b7305 */ /* 0x000e26000021f000 */
[----:B------:R-:W-:-:S04]  /*0560*/  @P1 VIADD R10, R10, 0x1 ;  /* 0x000000010a0a1836 */ /* 0x000fc80000000000 */
[----:B------:R-:W-:-:S04]  /*0570*/  IMAD.MOV.U32 R17, RZ, RZ, R10 ;  /* 0x000000ffff117224 */ /* 0x000fc800078e000a */
[----:B------:R-:W-:Y:S01]  /*0580*/  @!P2 IMAD.MOV R17, RZ, RZ, -R17 ;  /* 0x000000ffff11a224 */ /* 0x000fe200078e0a11 */
[----:B------:R-:W-:Y:S02]  /*0590*/  @!P3 LOP3.LUT R17, RZ, R13, RZ, 0x33, !PT ;  /* 0x0000000dff11b212 */ /* 0x000fe400078e33ff */
[----:B0-----:R-:W-:Y:S02]  /*05a0*/  IADD3 R10, PT, PT, RZ, -R11, RZ ;  /* 0x8000000bff0a7210 */ /* 0x001fe40007ffe0ff */
[----:B------:R-:W-:-:S03]  /*05b0*/  IABS R20, R17 ;  /* 0x0000001100147213 */ /* 0x000fc60000000000 */
[----:B------:R-:W-:Y:S02]  /*05c0*/  IMAD R21, R10, R19, RZ ;  /* 0x000000130a157224 */ /* 0x000fe400078e02ff */
[----:B------:R-:W-:-:S04]  /*05d0*/  IMAD.MOV.U32 R10, RZ, RZ, RZ ;  /* 0x000000ffff0a7224 */ /* 0x000fc800078e00ff */
[----:B------:R-:W-:-:S06]  /*05e0*/  IMAD.HI.U32 R10, R11, R21, R10 ;  /* 0x000000150b0a7227 */ /* 0x000fcc00078e000a */
[----:B------:R-:W-:-:S04]  /*05f0*/  IMAD.HI.U32 R10, R10, R20, RZ ;  /* 0x000000140a0a7227 */ /* 0x000fc800078e00ff */
[----:B------:R-:W-:-:S04]  /*0600*/  IMAD.MOV R11, RZ, RZ, -R10 ;  /* 0x000000ffff0b7224 */ /* 0x000fc800078e0a0a */
[----:B------:R-:W-:Y:S01]  /*0610*/  IMAD R20, R19, R11, R20 ;  /* 0x0000000b13147224 */ /* 0x000fe200078e0214 */
[----:B------:R-:W-:-:S04]  /*0620*/  LOP3.LUT R11, R17, R14, RZ, 0x3c, !PT ;  /* 0x0000000e110b7212 */ /* 0x000fc800078e3cff */
[----:B------:R-:W-:Y:S02]  /*0630*/  ISETP.GT.U32.AND P2, PT, R19, R20, PT ;  /* 0x000000141300720c */ /* 0x000fe40003f44070 */
[----:B------:R-:W-:Y:S02]  /*0640*/  ISETP.GE.AND P3, PT, R11, RZ, PT ;  /* 0x000000ff0b00720c */ /* 0x000fe40003f66270 */
[----:B------:R-:W-:-:S05]  /*0650*/  IADD3 R11, PT, PT, -R17, RZ, RZ ;  /* 0x000000ff110b7210 */ /* 0x000fca0007ffe1ff */
[----:B------:R-:W-:Y:S01]  /*0660*/  IMAD R11, R13, R11, R18 ;  /* 0x0000000b0d0b7224 */ /* 0x000fe200078e0212 */
[----:B------:R-:W-:-:S03]  /*0670*/  IADD3 R18, PT, PT, -R18, RZ, RZ ;  /* 0x000000ff12127210 */ /* 0x000fc60007ffe1ff */
[----:B------:R-:W-:Y:S01]  /*0680*/  @!P2 IADD3 R20, PT, PT, R20, -R19, RZ ;  /* 0x800000131414a210 */ /* 0x000fe20007ffe0ff */
[----:B------:R-:W-:Y:S01]  /*0690*/  @!P2 VIADD R10, R10, 0x1 ;  /* 0x000000010a0aa836 */ /* 0x000fe20000000000 */
[----:B------:R-:W-:Y:S01]  /*06a0*/  I2FP.F32.S32 R11, R11 ;  /* 0x0000000b000b7245 */ /* 0x000fe20000201400 */
[----:B------:R-:W-:Y:S01]  /*06b0*/  IMAD R18, R12, R18, R7 ;  /* 0x000000120c127224 */ /* 0x000fe200078e0207 */
[----:B------:R-:W-:-:S03]  /*06c0*/  ISETP.GE.U32.AND P1, PT, R20, R19, PT ;  /* 0x000000131400720c */ /* 0x000fc60003f26070 */
[----:B------:R-:W-:-:S05]  /*06d0*/  FMUL R11, R11, UR4 ;  /* 0x000000040b0b7c20 */ /* 0x000fca0008400000 */
[----:B------:R-:W-:-:S05]  /*06e0*/  LOP3.LUT R20, R22, 0x80000000, R11, 0xb8, !PT ;  /* 0x8000000016147812 */ /* 0x000fca00078eb80b */
[----:B------:R-:W-:-:S04]  /*06f0*/  @P1 VIADD R10, R10, 0x1 ;  /* 0x000000010a0a1836 */ /* 0x000fc80000000000 */
[----:B------:R-:W-:-:S05]  /*0700*/  @!P3 IMAD.MOV R10, RZ, RZ, -R10 ;  /* 0x000000ffff0ab224 */ /* 0x000fca00078e0a0a */
[----:B------:R-:W-:-:S05]  /*0710*/  SEL R10, R2, R10, !P0 ;  /* 0x0000000a020a7207 */ /* 0x000fca0004000000 */
[----:B------:R-:W-:Y:S02]  /*0720*/  IMAD.MOV R19, RZ, RZ, -R10 ;  /* 0x000000ffff137224 */ /* 0x000fe400078e0a0a */
[----:B------:R-:W-:Y:S02]  /*0730*/  IMAD R10, R3, R10, RZ ;  /* 0x0000000a030a7224 */ /* 0x000fe400078e02ff */
[----:B------:R-:W-:Y:S02]  /*0740*/  IMAD R17, R14, R19, R17 ;  /* 0x000000130e117224 */ /* 0x000fe400078e0211 */
[----:B------:R-:W-:-:S03]  /*0750*/  FADD.RZ R19, R11, R20 ;  /* 0x000000140b137221 */ /* 0x000fc6000000c000 */
[----:B------:R-:W-:-:S03]  /*0760*/  I2FP.F32.S32 R17, R17 ;  /* 0x0000001100117245 */ /* 0x000fc60000201400 */
[----:B------:R-:W0:Y:S02]  /*0770*/  FRND.TRUNC R19, R19 ;  /* 0x0000001300137307 */ /* 0x000e24000020d000 */
[----:B------:R-:W-:-:S05]  /*0780*/  FMUL R17, R17, UR11 ;  /* 0x0000000b11117c20 */ /* 0x000fca0008400000 */
[----:B------:R-:W-:-:S05]  /*0790*/  LOP3.LUT R20, R22, 0x80000000, R17, 0xb8, !PT ;  /* 0x8000000016147812 */ /* 0x000fca00078eb811 */
[----:B------:R-:W-:Y:S01]  /*07a0*/  FADD.RZ R20, R17, R20 ;  /* 0x0000001411147221 */ /* 0x000fe2000000c000 */
[----:B0-----:R-:W-:-:S03]  /*07b0*/  FMNMX R21, R6, R19, PT ;  /* 0x0000001306157209 */ /* 0x001fc60003800000 */
[----:B------:R-:W0:Y:S08]  /*07c0*/  FRND.TRUNC R11, R20 ;  /* 0x00000014000b7307 */ /* 0x000e30000020d000 */
[----:B------:R-:W-:Y:S01]  /*07d0*/  F2I.TRUNC.NTZ R22, R21 ;  /* 0x0000001500167305 */ /* 0x000fe2000020f100 */
[----:B0-----:R-:W-:-:S07]  /*07e0*/  FMNMX R17, R0, R11, PT ;  /* 0x0000000b00117209 */ /* 0x001fce0003800000 */
[----:B------:R-:W0:Y:S02]  /*07f0*/  F2I.TRUNC.NTZ R17, R17 ;  /* 0x0000001100117305 */ /* 0x000e24000020f100 */
[----:B0-----:R-:W-:-:S04]  /*0800*/  IMAD R11, R17, UR10, R22 ;  /* 0x0000000a110b7c24 */ /* 0x001fc8000f8e0216 */
[----:B------:R-:W-:-:S05]  /*0810*/  IMAD R11, R11, R12, R18 ;  /* 0x0000000c0b0b7224 */ /* 0x000fca00078e0212 */
[----:B------:R-:W-:Y:S02]  /*0820*/  SHF.R.S32.HI R19, RZ, 0x1f, R11 ;  /* 0x0000001fff137819 */ /* 0x000fe4000001140b */
[----:B------:R-:W-:Y:S01]  /*0830*/  IADD3 R11, P1, PT, R10, R11, RZ ;  /* 0x0000000b0a0b7210 */ /* 0x000fe20007f3e0ff */
[----:B------:R-:W-:-:S03]  /*0840*/  IMAD.IADD R7, R8, 0x1, R7 ;  /* 0x0000000108077824 */ /* 0x000fc600078e0207 */
[----:B------:R-:W-:Y:S02]  /*0850*/  LEA.HI.X.SX32 R18, R10, R19, 0x1, P1 ;  /* 0x000000130a127211 */ /* 0x000fe400008f0eff */
[----:B------:R-:W-:-:S04]  /*0860*/  LEA R10, P1, R11, UR8, 0x2 ;  /* 0x000000080b0a7c11 */ /* 0x000fc8000f8210ff */
[----:B------:R-:W-:Y:S02]  /*0870*/  LEA.HI.X R11, R11, UR9, R18, 0x2, P1 ;  /* 0x000000090b0b7c11 */ /* 0x000fe400088f1412 */
[----:B------:R-:W-:-:S03]  /*0880*/  ISETP.GE.AND P1, PT, R7, UR5, PT ;  /* 0x0000000507007c0c */ /* 0x000fc6000bf26270 */
[----:B--2---:R1:W-:Y:S10]  /*0890*/  REDG.E.ADD.F32.FTZ.RN.STRONG.GPU desc[UR6][R10.64], R16 ;  /* 0x000000100a0079a6 */ /* 0x0043f4000c12f306 */
[----:B------:R-:W-:Y:S05]  /*08a0*/  @!P1 BRA `(.L_x_145) ;  /* 0xfffffff8007c9947 */ /* 0x000fea000383ffff */
[----:B------:R-:W-:Y:S05]  /*08b0*/  EXIT ;  /* 0x000000000000794d */ /* 0x000fea0003800000 */
.L_x_144:
        /* <DEDUP_REMOVED lines=15> */
[----:B--2---:R-:W-:Y:S01]  /*09b0*/  IMAD.MOV.U32 R10, RZ, RZ, RZ ;  /* 0x000000ffff0a7224 */ /* 0x004fe200078e00ff */
[----:B-----5:R-:W-:-:S05]  /*09c0*/  IADD3 R16, PT, PT, RZ, -R11, RZ ;  /* 0x8000000bff107210 */ /* 0x020fca0007ffe0ff */
[----:B------:R-:W-:-:S04]  /*09d0*/  IMAD R15, R16, R9, RZ ;  /* 0x00000009100f7224 */ /* 0x000fc800078e02ff */
[----:B-1-34-:R-:W-:-:S07]  /*09e0*/  IMAD.HI.U32 R15, R11, R15, R10 ;  /* 0x0000000f0b0f7227 */ /* 0x01afce00078e000a */
.L_x_146:
[----:B01----:R-:W-:-:S05]  /*09f0*/  IMAD.WIDE R10, R7, 0x4, R4 ;  /* 0x00000004070a7825 */ /* 0x003fca00078e0204 */
[----:B------:R0:W2:Y:S01]  /*0a00*/  LDG.E R16, desc[UR6][R10.64] ;  /* 0x000000060a107981 */ /* 0x0000a2000c1e1900 */
[----:B------:R-:W-:Y:S02]  /*0a10*/  IABS R17, R13 ;  /* 0x0000000d00117213 */ /* 0x000fe40000000000 */
        /* <DEDUP_REMOVED lines=8> */
[----:B-1----:R-:W0:Y:S04]  /*0aa0*/  MUFU.RCP R22, R22 ;  /* 0x0000001600167308 */ /* 0x002e280000001000 */
[----:B------:R-:W-:-:S13]  /*0ab0*/  ISETP.GT.U32.AND P3, PT, R9, R20, PT ;  /* 0x000000140900720c */ /* 0x000fda0003f64070 */
[----:B------:R-:W-:Y:S01]  /*0ac0*/  @!P3 IADD3 R20, PT, PT, R20, -R21, RZ ;  /* 0x800000151414b210 */ /* 0x000fe20007ffe0ff */
[----:B------:R-:W-:Y:S01]  /*0ad0*/  @!P3 VIADD R18, R18, 0x1 ;  /* 0x000000011212b836 */ /* 0x000fe20000000000 */
[----:B------:R-:W-:Y:S01]  /*0ae0*/  ISETP.NE.AND P3, PT, R12, RZ, PT ;  /* 0x000000ff0c00720c */ /* 0x000fe20003f65270 */
[----:B0-----:R-:W-:Y:S01]  /*0af0*/  VIADD R11, R22, 0xffffffe ;  /* 0x0ffffffe160b7836 */ /* 0x001fe20000000000 */
[----:B------:R-:W-:Y:S02]  /*0b00*/  ISETP.GE.U32.AND P2, PT, R20, R9, PT ;  /* 0x000000091400720c */ /* 0x000fe40003f46070 */
[----:B------:R-:W-:-:S03]  /*0b10*/  IABS R21, R14 ;  /* 0x0000000e00157213 */ /* 0x000fc60000000000 */
[----:B------:R-:W0:Y:S08]  /*0b20*/  F2I.FTZ.U32.TRUNC.NTZ R11, R11 ;  /* 0x0000000b000b7305 */ /* 0x000e30000021f000 */
[----:B------:R-:W-:-:S05]  /*0b30*/  @P2 IADD3 R18, PT, PT, R18, 0x1, RZ ;  /* 0x0000000112122810 */ /* 0x000fca0007ffe0ff */
        /* <DEDUP_REMOVED lines=14> */
[-C--:B------:R-:W-:Y:S01]  /*0c20*/  @!P3 IADD3 R20, PT, PT, R20, -R17.reuse, RZ ;  /* 0x800000111414b210 */ /* 0x080fe20007ffe0ff */
[----:B------:R-:W-:Y:S01]  /*0c30*/  @!P3 VIADD R10, R10, 0x1 ;  /* 0x000000010a0ab836 */ /* 0x000fe20000000000 */
[----:B------:R-:W-:Y:S02]  /*0c40*/  ISETP.NE.AND P3, PT, R13, RZ, PT ;  /* 0x000000ff0d00720c */ /* 0x000fe40003f65270 */
[----:B------:R-:W-:Y:S02]  /*0c50*/  ISETP.GE.U32.AND P2, PT, R20, R17, PT ;  /* 0x000000111400720c */ /* 0x000fe40003f46070 */
[----:B------:R-:W-:Y:S01]  /*0c60*/  LOP3.LUT R17, R18, R13, RZ, 0x3c, !PT ;  /* 0x0000000d12117212 */ /* 0x000fe200078e3cff */
[----:B0-----:R-:W-:-:S03]  /*0c70*/  VIADD R11, R21, 0xffffffe ;  /* 0x0ffffffe150b7836 */ /* 0x001fc60000000000 */
[----:B------:R-:W-:-:S03]  /*0c80*/  ISETP.GE.AND P1, PT, R17, RZ, PT ;  /* 0x000000ff1100720c */ /* 0x000fc60003f26270 */
[----:B------:R-:W0:Y:S04]  /*0c90*/  F2I.FTZ.U32.TRUNC.NTZ R11, R11 ;  /* 0x0000000b000b7305 */ /* 0x000e28000021f000 */
[----:B------:R-:W-:-:S05]  /*0ca0*/  @P2 IADD3 R10, PT, PT, R10, 0x1, RZ ;  /* 0x000000010a0a2810 */ /* 0x000fca0007ffe0ff */
[----:B------:R-:W-:-:S05]  /*0cb0*/  IMAD.MOV.U32 R17, RZ, RZ, R10 ;  /* 0x000000ffff117224 */ /* 0x000fca00078e000a */
[----:B------:R-:W-:Y:S01]  /*0cc0*/  @!P1 IADD3 R17, PT, PT, -R17, RZ, RZ ;  /* 0x000000ff11119210 */ /* 0x000fe20007ffe1ff */
[----:B0-----:R-:W-:Y:S01]  /*0cd0*/  IMAD.MOV R10, RZ, RZ, -R11 ;  /* 0x000000ffff0a7224 */ /* 0x001fe200078e0a0b */
[----:B------:R-:W-:-:S03]  /*0ce0*/  @!P3 LOP3.LUT R17, RZ, R13, RZ, 0x33, !PT ;  /* 0x0000000dff11b212 */ /* 0x000fc600078e33ff */
[----:B------:R-:W-:Y:S01]  /*0cf0*/  IMAD R21, R10, R19, RZ ;  /* 0x000000130a157224 */ /* 0x000fe200078e02ff */
[----:B------:R-:W-:Y:S01]  /*0d00*/  IABS R20, R17 ;  /* 0x0000001100147213 */ /* 0x000fe20000000000 */
[----:B------:R-:W-:-:S04]  /*0d10*/  IMAD.MOV.U32 R10, RZ, RZ, RZ ;  /* 0x000000ffff0a7224 */ /* 0x000fc800078e00ff */
[----:B------:R-:W-:-:S06]  /*0d20*/  IMAD.HI.U32 R21, R11, R21, R10 ;  /* 0x000000150b157227 */ /* 0x000fcc00078e000a */
[----:B------:R-:W-:-:S04]  /*0d30*/  IMAD.HI.U32 R10, R21, R20, RZ ;  /* 0x00000014150a7227 */ /* 0x000fc800078e00ff */
[----:B------:R-:W-:-:S04]  /*0d40*/  IMAD.MOV R11, RZ, RZ, -R10 ;  /* 0x000000ffff0b7224 */ /* 0x000fc800078e0a0a */
[----:B------:R-:W-:Y:S01]  /*0d50*/  IMAD R20, R19, R11, R20 ;  /* 0x0000000b13147224 */ /* 0x000fe200078e0214 */
[----:B------:R-:W-:-:S04]  /*0d60*/  LOP3.LUT R11, R17, R14, RZ, 0x3c, !PT ;  /* 0x0000000e110b7212 */ /* 0x000fc800078e3cff */
[----:B------:R-:W-:Y:S02]  /*0d70*/  ISETP.GT.U32.AND P2, PT, R19, R20, PT ;  /* 0x000000141300720c */ /* 0x000fe40003f44070 */
[----:B------:R-:W-:Y:S01]  /*0d80*/  ISETP.GE.AND P3, PT, R11, RZ, PT ;  /* 0x000000ff0b00720c */ /* 0x000fe20003f66270 */
[----:B------:R-:W-:-:S04]  /*0d90*/  IMAD.MOV R11, RZ, RZ, -R17 ;  /* 0x000000ffff0b7224 */ /* 0x000fc800078e0a11 */
[----:B------:R-:W-:Y:S01]  /*0da0*/  IMAD R11, R13, R11, R18 ;  /* 0x0000000b0d0b7224 */ /* 0x000fe200078e0212 */
[----:B------:R-:W-:-:S04]  /*0db0*/  IADD3 R18, PT, PT, -R18, RZ, RZ ;  /* 0x000000ff12127210 */ /* 0x000fc80007ffe1ff */
[----:B------:R-:W-:Y:S01]  /*0dc0*/  I2FP.F32.S32 R11, R11 ;  /* 0x0000000b000b7245 */ /* 0x000fe20000201400 */
[----:B------:R-:W-:Y:S01]  /*0dd0*/  @!P2 VIADD R10, R10, 0x1 ;  /* 0x000000010a0aa836 */ /* 0x000fe20000000000 */
[-C--:B------:R-:W-:Y:S01]  /*0de0*/  @!P2 IADD3 R20, PT, PT, R20, -R19.reuse, RZ ;  /* 0x800000131414a210 */ /* 0x080fe20007ffe0ff */
[----:B------:R-:W-:Y:S02]  /*0df0*/  IMAD R18, R12, R18, R7 ;  /* 0x000000120c127224 */ /* 0x000fe400078e0207 */
[----:B------:R-:W-:Y:S01]  /*0e00*/  FMUL R11, R11, UR4 ;  /* 0x000000040b0b7c20 */ /* 0x000fe20008400000 */
[----:B------:R-:W-:-:S05]  /*0e10*/  ISETP.GE.U32.AND P1, PT, R20, R19, PT ;  /* 0x000000131400720c */ /* 0x000fca0003f26070 */
[----:B------:R-:W0:Y:S08]  /*0e20*/  FRND.FLOOR R11, R11 ;  /* 0x0000000b000b7307 */ /* 0x000e300000205000 */
[----:B------:R-:W-:-:S05]  /*0e30*/  @P1 VIADD R10, R10, 0x1 ;  /* 0x000000010a0a1836 */ /* 0x000fca0000000000 */
[----:B------:R-:W-:Y:S02]  /*0e40*/  @!P3 IADD3 R10, PT, PT, -R10, RZ, RZ ;  /* 0x000000ff0a0ab210 */ /* 0x000fe40007ffe1ff */
[----:B0-----:R-:W-:Y:S02]  /*0e50*/  FMNMX R20, R6, R11, PT ;  /* 0x0000000b06147209 */ /* 0x001fe40003800000 */
[----:B------:R-:W-:-:S04]  /*0e60*/  SEL R10, R2, R10, !P0 ;  /* 0x0000000a020a7207 */ /* 0x000fc80004000000 */
[----:B------:R-:W-:Y:S01]  /*0e70*/  F2I.TRUNC.NTZ R20, R20 ;  /* 0x0000001400147305 */ /* 0x000fe2000020f100 */
[----:B------:R-:W-:Y:S02]  /*0e80*/  IMAD.MOV R19, RZ, RZ, -R10 ;  /* 0x000000ffff137224 */ /* 0x000fe400078e0a0a */
[----:B------:R-:W-:Y:S02]  /*0e90*/  IMAD R10, R3, R10, RZ ;  /* 0x0000000a030a7224 */ /* 0x000fe400078e02ff */
[----:B------:R-:W-:-:S05]  /*0ea0*/  IMAD R17, R14, R19, R17 ;  /* 0x000000130e117224 */ /* 0x000fca00078e0211 */
[----:B------:R-:W-:-:S05]  /*0eb0*/  I2FP.F32.S32 R17, R17 ;  /* 0x0000001100117245 */ /* 0x000fca0000201400 */
[----:B------:R-:W-:-:S06]  /*0ec0*/  FMUL R17, R17, UR9 ;  /* 0x0000000911117c20 */ /* 0x000fcc0008400000 */
[----:B------:R-:W0:Y:S02]  /*0ed0*/  FRND.FLOOR R17, R17 ;  /* 0x0000001100117307 */ /* 0x000e240000205000 */
[----:B0-----:R-:W-:-:S06]  /*0ee0*/  FMNMX R19, R0, R17, PT ;  /* 0x0000001100137209 */ /* 0x001fcc0003800000 */
        /* <DEDUP_REMOVED lines=13> */
.L_x_147:
        /* <DEDUP_REMOVED lines=12> */
.L_x_237:


//--------------------- .text.nearestneighborNCHWBack --------------------------
	.section	.text.nearestneighborNCHWBack,"ax",@progbits
	.align	128
        .global         nearestneighborNCHWBack
        .type           nearestneighborNCHWBack,@function
        .size           nearestneighborNCHWBack,(.L_x_238 - nearestneighborNCHWBack)
        .other          nearestneighborNCHWBack,@"STO_CUDA_ENTRY STV_DEFAULT"
nearestneighborNCHWBack:
.text.nearestneighborNCHWBack:
        /* <DEDUP_REMOVED lines=11> */
[----:B------:R-:W3:Y:S01]  /*00b0*/  LDCU UR5, c[0x0][0x3a0] ;  /* 0x00007400ff0577ac */ /* 0x000ee20008000800 */
[----:B------:R-:W4:Y:S01]  /*00c0*/  LDCU UR6, c[0x0][0x370] ;  /* 0x00006e00ff0677ac */ /* 0x000f220008000800 */
[----:B------:R-:W1:Y:S01]  /*00d0*/  LDCU.64 UR8, c[0x0][0x358] ;  /* 0x00006b00ff0877ac */ /* 0x000e620008000a00 */
[----:B0-----:R-:W-:Y:S02]  /*00e0*/  UISETP.NE.AND UP0, UPT, UR7, URZ, UPT ;  /* 0x000000ff0700728c */ /* 0x001fe4000bf05270 */
[----:B--2---:R-:W-:Y:S01]  /*00f0*/  UIADD3 UR4, UPT, UPT, UR4, -0x1, URZ ;  /* 0xffffffff04047890 */ /* 0x004fe2000fffe0ff */
[----:B-1----:R-:W-:Y:S01]  /*0100*/  IMAD R7, R3, R2, RZ ;  /* 0x0000000203077224 */ /* 0x002fe200078e02ff */
[----:B---3--:R-:W-:-:S04]  /*0110*/  UIADD3 UR5, UPT, UPT, UR5, -0x1, URZ ;  /* 0xffffffff05057890 */ /* 0x008fc8000fffe0ff */
[----:B------:R-:W-:Y:S01]  /*0120*/  I2FP.F32.S32 R6, UR4 ;  /* 0x0000000400067c45 */ /* 0x000fe20008201400 */
[----:B----4-:R-:W-:Y:S01]  /*0130*/  IMAD R8, R8, UR6, RZ ;  /* 0x0000000608087c24 */ /* 0x010fe2000f8e02ff */
[----:B------:R-:W-:Y:S01]  /*0140*/  I2FP.F32.S32 R0, UR5 ;  /* 0x0000000500007c45 */ /* 0x000fe20008201400 */
[----:B------:R-:W-:Y:S06]  /*0150*/  BRA.U !UP0, `(.L_x_148) ;  /* 0x0000000508d07547 */ /* 0x000fec000b800000 */
[----:B------:R-:W-:Y:S01]  /*0160*/  IABS R10, R3 ;  /* 0x00000003000a7213 */ /* 0x000fe20000000000 */
[----:B------:R-:W0:Y:S01]  /*0170*/  LDC R13, c[0x0][0x398] ;  /* 0x0000e600ff0d7b82 */ /* 0x000e220000000800 */
[----:B------:R-:W1:Y:S02]  /*0180*/  LDCU UR4, c[0x0][0x398] ;  /* 0x00007300ff0477ac */ /* 0x000e640008000800 */
[----:B------:R-:W2:Y:S01]  /*0190*/  I2F.RP R14, R10 ;  /* 0x0000000a000e7306 */ /* 0x000ea20000209400 */
[----:B------:R-:W3:Y:S04]  /*01a0*/  LDCU UR10, c[0x0][0x39c] ;  /* 0x00007380ff0a77ac */ /* 0x000ee80008000800 */
[----:B------:R-:W4:Y:S01]  /*01b0*/  LDC R12, c[0x0][0x394] ;  /* 0x0000e500ff0c7b82 */ /* 0x000f220000000800 */
[----:B------:R-:W0:Y:S01]  /*01c0*/  LDCU UR11, c[0x0][0x384] ;  /* 0x00007080ff0b77ac */ /* 0x000e220008000800 */
[----:B------:R-:W0:Y:S06]  /*01d0*/  LDCU UR5, c[0x0][0x3a8] ;  /* 0x00007500ff0577ac */ /* 0x000e2c0008000800 */
[----:B------:R-:W0:Y:S01]  /*01e0*/  LDC R11, c[0x0][0x390] ;  /* 0x0000e400ff0b7b82 */ /* 0x000e220000000800 */
[----:B------:R-:W0:Y:S01]  /*01f0*/  LDCU.64 UR12, c[0x0][0x3a0] ;  /* 0x00007400ff0c77ac */ /* 0x000e220008000a00 */
[----:B--2---:R-:W2:Y:S01]  /*0200*/  MUFU.RCP R14, R14 ;  /* 0x0000000e000e7308 */ /* 0x004ea20000001000 */
[----:B-1----:R-:W-:Y:S01]  /*0210*/  ISETP.NE.AND P0, PT, RZ, UR4, PT ;  /* 0x00000004ff007c0c */ /* 0x002fe2000bf05270 */
[----:B------:R-:W1:Y:S04]  /*0220*/  LDCU.64 UR6, c[0x0][0x388] ;  /* 0x00007100ff0677ac */ /* 0x000e680008000a00 */
[----:B------:R-:W0:Y:S01]  /*0230*/  LDC.64 R2, c[0x0][0x3b0] ;  /* 0x0000ec00ff027b82 */ /* 0x000e220000000a00 */
[----:B--2---:R-:W-:Y:S01]  /*0240*/  VIADD R4, R14, 0xffffffe ;  /* 0x0ffffffe0e047836 */ /* 0x004fe20000000000 */
[----:B------:R-:W-:-:S03]  /*0250*/  LOP3.LUT R14, RZ, UR4, RZ, 0x33, !PT ;  /* 0x00000004ff0e7c12 */ /* 0x000fc6000f8e33ff */
[----:B------:R2:W5:Y:S02]  /*0260*/  F2I.FTZ.U32.TRUNC.NTZ R5, R4 ;  /* 0x0000000400057305 */ /* 0x000564000021f000 */
[----:B--2---:R-:W-:Y:S02]  /*0270*/  IMAD.MOV.U32 R4, RZ, RZ, RZ ;  /* 0x000000ffff047224 */ /* 0x004fe400078e00ff */
[----:B-----5:R-:W-:-:S04]  /*0280*/  IMAD.MOV R15, RZ, RZ, -R5 ;  /* 0x000000ffff0f7224 */ /* 0x020fc800078e0a05 */
[----:B------:R-:W-:-:S04]  /*0290*/  IMAD R15, R15, R10, RZ ;  /* 0x0000000a0f0f7224 */ /* 0x000fc800078e02ff */
[----:B-1-34-:R-:W-:-:S07]  /*02a0*/  IMAD.HI.U32 R15, R5, R15, R4 ;  /* 0x0000000f050f7227 */ /* 0x01afce00078e0004 */
.L_x_149:
[----:B01----:R-:W-:-:S05]  /*02b0*/  IMAD.WIDE R4, R9, 0x4, R2 ;  /* 0x0000000409047825 */ /* 0x003fca00078e0202 */
[----:B------:R0:W2:Y:S01]  /*02c0*/  LDG.E R16, desc[UR8][R4.64] ;  /* 0x0000000804107981 */ /* 0x0000a2000c1e1900 */
[----:B------:R-:W-:Y:S02]  /*02d0*/  IABS R17, R11 ;  /* 0x0000000b00117213 */ /* 0x000fe40000000000 */
[----:B------:R-:W-:Y:S02]  /*02e0*/  IABS R22, R9 ;  /* 0x0000000900167213 */ /* 0x000fe40000000000 */
[----:B------:R-:W1:Y:S01]  /*02f0*/  I2F.RP R20, R17 ;  /* 0x0000001100147306 */ /* 0x000e620000209400 */
[----:B------:R-:W-:Y:S02]  /*0300*/  IABS R24, R12 ;  /* 0x0000000c00187213 */ /* 0x000fe40000000000 */
[----:B------:R-:W-:Y:S01]  /*0310*/  IMAD.HI.U32 R18, R15, R22, RZ ;  /* 0x000000160f127227 */ /* 0x000fe200078e00ff */
[----:B------:R-:W-:Y:S02]  /*0320*/  IABS R21, R13 ;  /* 0x0000000d00157213 */ /* 0x000fe40000000000 */
[----:B0-----:R-:W-:-:S02]  /*0330*/  LOP3.LUT R4, R9, R12, RZ, 0x3c, !PT ;  /* 0x0000000c09047212 */ /* 0x001fc400078e3cff */
[----:B------:R-:W-:Y:S02]  /*0340*/  IADD3 R19, PT, PT, -R18, RZ, RZ ;  /* 0x000000ff12137210 */ /* 0x000fe40007ffe1ff */
[----:B------:R-:W-:-:S03]  /*0350*/  ISETP.GE.AND P2, PT, R4, RZ, PT ;  /* 0x000000ff0400720c */ /* 0x000fc60003f46270 */
[----:B------:R-:W-:Y:S01]  /*0360*/  IMAD R19, R24, R19, R22 ;  /* 0x0000001318137224 */ /* 0x000fe200078e0216 */
[----:B-1----:R-:W0:Y:S04]  /*0370*/  MUFU.RCP R20, R20 ;  /* 0x0000001400147308 */ /* 0x002e280000001000 */
[----:B------:R-:W-:-:S13]  /*0380*/  ISETP.GT.U32.AND P3, PT, R10, R19, PT ;  /* 0x000000130a00720c */ /* 0x000fda0003f64070 */
[----:B------:R-:W-:Y:S02]  /*0390*/  @!P3 IMAD.IADD R19, R19, 0x1, -R24 ;  /* 0x000000011313b824 */ /* 0x000fe400078e0a18 */
[----:B0-----:R-:W-:Y:S02]  /*03a0*/  VIADD R5, R20, 0xffffffe ;  /* 0x0ffffffe14057836 */ /* 0x001fe40000000000 */
[----:B------:R-:W-:Y:S01]  /*03b0*/  @!P3 VIADD R18, R18, 0x1 ;  /* 0x000000011212b836 */ /* 0x000fe20000000000 */
[----:B------:R-:W-:Y:S02]  /*03c0*/  ISETP.GE.U32.AND P1, PT, R19, R10, PT ;  /* 0x0000000a1300720c */ /* 0x000fe40003f26070 */
[----:B------:R-:W-:Y:S01]  /*03d0*/  ISETP.NE.AND P3, PT, R12, RZ, PT ;  /* 0x000000ff0c00720c */ /* 0x000fe20003f65270 */
[----:B------:R-:W0:Y:S10]  /*03e0*/  F2I.FTZ.U32.TRUNC.NTZ R5, R5 ;  /* 0x0000000500057305 */ /* 0x000e34000021f000 */
[----:B------:R-:W-:Y:S01]  /*03f0*/  @P1 IADD3 R18, PT, PT, R18, 0x1, RZ ;  /* 0x0000000112121810 */ /* 0x000fe20007ffe0ff */
[----:B0-----:R-:W-:-:S04]  /*0400*/  IMAD.MOV R4, RZ, RZ, -R5 ;  /* 0x000000ffff047224 */ /* 0x001fc800078e0a05 */
[----:B------:R-:W-:Y:S01]  /*0410*/  @!P2 IMAD.MOV R18, RZ, RZ, -R18 ;  /* 0x000000ffff12a224 */ /* 0x000fe200078e0a12 */
[----:B------:R-:W-:Y:S01]  /*0420*/  @!P3 LOP3.LUT R18, RZ, R12, RZ, 0x33, !PT ;  /* 0x0000000cff12b212 */ /* 0x000fe200078e33ff */
[----:B------:R-:W-:Y:S02]  /*0430*/  IMAD R19, R4, R17, RZ ;  /* 0x0000001104137224 */ /* 0x000fe400078e02ff */
[----:B------:R-:W-:Y:S01]  /*0440*/  IMAD.MOV.U32 R4, RZ, RZ, RZ ;  /* 0x000000ffff047224 */ /* 0x000fe200078e00ff */
[----:B------:R-:W-:-:S03]  /*0450*/  IABS R20, R18 ;  /* 0x0000001200147213 */ /* 0x000fc60000000000 */
[----:B------:R-:W-:Y:S01]  /*0460*/  IMAD.HI.U32 R4, R5, R19, R4 ;  /* 0x0000001305047227 */ /* 0x000fe200078e0004 */
[----:B------:R-:W-:-:S04]  /*0470*/  MOV R19, R21 ;  /* 0x0000001500137202 */ /* 0x000fc80000000f00 */
[----:B------:R-:W0:Y:S01]  /*0480*/  I2F.RP R21, R19 ;  /* 0x0000001300157306 */ /* 0x000e220000209400 */
[----:B------:R-:W-:-:S04]  /*0490*/  IMAD.HI.U32 R4, R4, R20, RZ ;  /* 0x0000001404047227 */ /* 0x000fc800078e00ff */
[----:B------:R-:W-:-:S04]  /*04a0*/  IMAD.MOV R5, RZ, RZ, -R4 ;  /* 0x000000ffff057224 */ /* 0x000fc800078e0a04 */
[----:B------:R-:W-:-:S05]  /*04b0*/  IMAD R20, R17, R5, R20 ;  /* 0x0000000511147224 */ /* 0x000fca00078e0214 */
[----:B------:R-:W-:Y:S01]  /*04c0*/  ISETP.GT.U32.AND P3, PT, R17, R20, PT ;  /* 0x000000141100720c */ /* 0x000fe20003f64070 */
[----:B0-----:R-:W0:-:S12]  /*04d0*/  MUFU.RCP R21, R21 ;  /* 0x0000001500157308 */ /* 0x001e180000001000 */
[----:B------:R-:W-:Y:S01]  /*04e0*/  @!P3 IMAD.IADD R20, R20, 0x1, -R17 ;  /* 0x000000011414b824 */ /* 0x000fe200078e0a11 */
[----:B------:R-:W-:Y:S02]  /*04f0*/  @!P3 IADD3 R4, PT, PT, R4, 0x1, RZ ;  /* 0x000000010404b810 */ /* 0x000fe40007ffe0ff */
[----:B------:R-:W-:Y:S01]  /*0500*/  ISETP.NE.AND P3, PT, R11, RZ, PT ;  /* 0x000000ff0b00720c */ /* 0x000fe20003f65270 */
[----:B0-----:R-:W-:Y:S01]  /*0510*/  VIADD R5, R21, 0xffffffe ;  /* 0x0ffffffe15057836 */ /* 0x001fe20000000000 */
[----:B------:R-:W-:Y:S02]  /*0520*/  ISETP.GE.U32.AND P1, PT, R20, R17, PT ;  /* 0x000000111400720c */ /* 0x000fe40003f26070 */
[----:B------:R-:W-:-:S03]  /*0530*/  LOP3.LUT R17, R18, R11, RZ, 0x3c, !PT ;  /* 0x0000000b12117212 */ /* 0x000fc600078e3cff */
[----:B------:R-:W0:Y:S01]  /*0540*/  F2I.FTZ.U32.TRUNC.NTZ R5, R5 ;  /* 0x0000000500057305 */ /* 0x000e22000021f000 */
[----:B------:R-:W-:-:S07]  /*0550*/  ISETP.GE.AND P2, PT, R17, RZ, PT ;  /* 0x000000ff1100720c */ /* 0x000fce0003f46270 */
[----:B------:R-:W-:-:S04]  /*0560*/  @P1 VIADD R4, R4, 0x1 ;  /* 0x0000000104041836 */ /* 0x000fc80000000000 */
[----:B------:R-:W-:Y:S02]  /*0570*/  IMAD.MOV.U32 R17, RZ, RZ, R4 ;  /* 0x000000ffff117224 */ /* 0x000fe400078e0004 */
[----:B0-----:R-:W-:-:S03]  /*0580*/  IMAD.MOV R4, RZ, RZ, -R5 ;  /* 0x000000ffff047224 */ /* 0x001fc600078e0a05 */
[----:B------:R-:W-:Y:S01]  /*0590*/  @!P2 IADD3 R17, PT, PT, -R17, RZ, RZ ;  /* 0x000000ff1111a210 */ /* 0x000fe20007ffe1ff */
[----:B------:R-:W-:Y:S01]  /*05a0*/  IMAD R21, R4, R19, RZ ;  /* 0x0000001304157224 */ /* 0x000fe200078e02ff */
[----:B------:R-:W-:Y:S01]  /*05b0*/  @!P3 LOP3.LUT R17, RZ, R11, RZ, 0x33, !PT ;  /* 0x0000000bff11b212 */ /* 0x000fe200078e33ff */
[----:B------:R-:W-:-:S03]  /*05c0*/  IMAD.MOV.U32 R4, RZ, RZ, RZ ;  /* 0x000000ffff047224 */ /* 0x000fc600078e00ff */
[----:B------:R-:W-:Y:S01]  /*05d0*/  IABS R20, R17 ;  /* 0x0000001100147213 */ /* 0x000fe20000000000 */
[----:B------:R-:W-:Y:S01]  /*05e0*/  IMAD.HI.U32 R4, R5, R21, R4 ;  /* 0x0000001505047227 */ /* 0x000fe200078e0004 */
[----:B------:R-:W-:-:S03]  /*05f0*/  ISETP.GE.AND P2, PT, R17, RZ, PT ;  /* 0x000000ff1100720c */ /* 0x000fc60003f46270 */
[----:B------:R-:W-:Y:S02]  /*0600*/  IMAD.MOV R5, RZ, RZ, -R17 ;  /* 0x000000ffff057224 */ /* 0x000fe400078e0a11 */
[----:B------:R-:W-:-:S04]  /*0610*/  IMAD.HI.U32 R4, R4, R20, RZ ;  /* 0x0000001404047227 */ /* 0x000fc800078e00ff */
[--C-:B------:R-:W-:Y:S01]  /*0620*/  IMAD R5, R11, R5, R18.reuse ;  /* 0x000000050b057224 */ /* 0x100fe200078e0212 */
[----:B------:R-:W-:Y:S01]  /*0630*/  IADD3 R4, PT, PT, -R4, RZ, RZ ;  /* 0x000000ff04047210 */ /* 0x000fe20007ffe1ff */
[----:B------:R-:W-:Y:S02]  /*0640*/  IMAD.MOV R18, RZ, RZ, -R18 ;  /* 0x000000ffff127224 */ /* 0x000fe400078e0a12 */
[----:B------:R-:W-:Y:S01]  /*0650*/  IMAD.MOV.U32 R21, RZ, RZ, 0x3f000000 ;  /* 0x3f000000ff157424 */ /* 0x000fe200078e00ff */
[----:B------:R-:W-:Y:S01]  /*0660*/  I2FP.F32.S32 R5, R5 ;  /* 0x0000000500057245 */ /* 0x000fe20000201400 */
[----:B------:R-:W-:Y:S02]  /*0670*/  IMAD R18, R12, R18, R9 ;  /* 0x000000120c127224 */ /* 0x000fe400078e0209 */
[----:B------:R-:W-:Y:S02]  /*0680*/  IMAD R4, R19, R4, R20 ;  /* 0x0000000413047224 */ /* 0x000fe400078e0214 */
[----:B------:R-:W-:Y:S01]  /*0690*/  FMUL R5, R5, UR13 ;  /* 0x0000000d05057c20 */ /* 0x000fe20008400000 */
[----:B------:R-:W-:-:S02]  /*06a0*/  I2FP.F32.S32 R20, R18 ;  /* 0x0000001200147245 */ /* 0x000fc40000201400 */
[----:B------:R-:W-:Y:S02]  /*06b0*/  ISETP.GT.U32.AND P1, PT, R19, R4, PT ;  /* 0x000000041300720c */ /* 0x000fe40003f24070 */
[----:B------:R-:W-:Y:S01]  /*06c0*/  LOP3.LUT R18, R21, 0x80000000, R5, 0xb8, !PT ;  /* 0x8000000015127812 */ /* 0x000fe200078eb805 */
[----:B------:R-:W-:-:S04]  /*06d0*/  FMUL R20, R20, UR5 ;  /* 0x0000000514147c20 */ /* 0x000fc80008400000 */
[----:B------:R-:W-:Y:S01]  /*06e0*/  FADD.RZ R18, R5, R18 ;  /* 0x0000001205127221 */ /* 0x000fe2000000c000 */
[----:B------:R-:W-:-:S03]  /*06f0*/  LOP3.LUT R21, R21, 0x80000000, R20, 0xb8, !PT ;  /* 0x8000000015157812 */ /* 0x000fc600078eb814 */
[----:B------:R-:W0:Y:S02]  /*0700*/  FRND.TRUNC R5, R18 ;  /* 0x0000001200057307 */ /* 0x000e24000020d000 */
[----:B------:R-:W-:Y:S01]  /*0710*/  FADD.RZ R21, R20, R21 ;  /* 0x0000001514157221 */ /* 0x000fe2000000c000 */
[----:B------:R-:W-:-:S05]  /*0720*/  @!P1 IMAD.IADD R4, R4, 0x1, -R19 ;  /* 0x0000000104049824 */ /* 0x000fca00078e0a13 */
[----:B------:R-:W1:Y:S01]  /*0730*/  FRND.TRUNC R21, R21 ;  /* 0x0000001500157307 */ /* 0x000e62000020d000 */
[----:B------:R-:W-:Y:S02]  /*0740*/  ISETP.GT.U32.AND P1, PT, R19, R4, PT ;  /* 0x000000041300720c */ /* 0x000fe40003f24070 */
[----:B0-----:R-:W-:-:S06]  /*0750*/  FMNMX R5, R6, R5, PT ;  /* 0x0000000506057209 */ /* 0x001fcc0003800000 */
[----:B------:R-:W0:Y:S05]  /*0760*/  F2I.TRUNC.NTZ R5, R5 ;  /* 0x0000000500057305 */ /* 0x000e2a000020f100 */
[----:B------:R-:W-:Y:S01]  /*0770*/  @!P1 IMAD.IADD R4, R4, 0x1, -R19 ;  /* 0x0000000104049824 */ /* 0x000fe200078e0a13 */
[----:B-1----:R-:W-:-:S04]  /*0780*/  FMNMX R19, R0, R21, PT ;  /* 0x0000001500137209 */ /* 0x002fc80003800000 */
[----:B------:R-:W-:Y:S02]  /*0790*/  @!P2 IADD3 R4, PT, PT, -R4, RZ, RZ ;  /* 0x000000ff0404a210 */ /* 0x000fe40007ffe1ff */
[----:B------:R-:W1:Y:S02]  /*07a0*/  F2I.TRUNC.NTZ R19, R19 ;  /* 0x0000001300137305 */ /* 0x000e64000020f100 */
[----:B------:R-:W-:-:S05]  /*07b0*/  SEL R4, R14, R4, !P0 ;  /* 0x000000040e047207 */ /* 0x000fca0004000000 */
[----:B------:R-:W-:Y:S02]  /*07c0*/  IMAD.IADD R18, R17, 0x1, -R4 ;  /* 0x0000000111127824 */ /* 0x000fe400078e0a04 */
[----:B0-----:R-:W-:Y:S02]  /*07d0*/  IMAD R4, R4, UR10, R5 ;  /* 0x0000000a04047c24 */ /* 0x001fe4000f8e0205 */
[----:B------:R-:W-:Y:S02]  /*07e0*/  IMAD R18, R7, R18, RZ ;  /* 0x0000001207127224 */ /* 0x000fe400078e02ff */
[----:B-1----:R-:W-:-:S05]  /*07f0*/  IMAD R17, R4, UR12, R19 ;  /* 0x0000000c04117c24 */ /* 0x002fca000f8e0213 */
        /* <DEDUP_REMOVED lines=10> */
.L_x_148:
        /* <DEDUP_REMOVED lines=16> */
[----:B------:R-:W2:Y:S02]  /*09a0*/  F2I.FTZ.U32.TRUNC.NTZ R5, R4 ;  /* 0x0000000400057305 */ /* 0x000ea4000021f000 */
[----:B--2---:R-:W-:-:S05]  /*09b0*/  IADD3 R4, PT, PT, RZ, -R5, RZ ;  /* 0x80000005ff047210 */ /* 0x004fca0007ffe0ff */
[----:B------:R-:W-:Y:S02]  /*09c0*/  IMAD R15, R4, R13, RZ ;  /* 0x0000000d040f7224 */ /* 0x000fe400078e02ff */
[----:B------:R-:W-:-:S04]  /*09d0*/  IMAD.MOV.U32 R4, RZ, RZ, RZ ;  /* 0x000000ffff047224 */ /* 0x000fc800078e00ff */
[----:B-1-34-:R-:W-:-:S07]  /*09e0*/  IMAD.HI.U32 R15, R5, R15, R4 ;  /* 0x0000000f050f7227 */ /* 0x01afce00078e0004 */
.L_x_150:
[----:B01----:R-:W-:-:S06]  /*09f0*/  IMAD.WIDE R16, R9, 0x4, R2 ;  /* 0x0000000409107825 */ /* 0x003fcc00078e0202 */
[----:B------:R0:W2:Y:S01]  /*0a00*/  LDG.E R16, desc[UR8][R16.64] ;  /* 0x0000000810107981 */ /* 0x0000a2000c1e1900 */
[----:B------:R-:W-:Y:S02]  /*0a10*/  IABS R18, R10 ;  /* 0x0000000a00127213 */ /* 0x000fe40000000000 */
[----:B------:R-:W-:Y:S02]  /*0a20*/  IABS R4, R9 ;  /* 0x0000000900047213 */ /* 0x000fe40000000000 */
[----:B------:R-:W1:Y:S01]  /*0a30*/  I2F.RP R20, R18 ;  /* 0x0000001200147306 */ /* 0x000e620000209400 */
[----:B------:R-:W-:Y:S02]  /*0a40*/  IABS R21, R12 ;  /* 0x0000000c00157213 */ /* 0x000fe40000000000 */
[----:B------:R-:W-:-:S04]  /*0a50*/  IMAD.HI.U32 R19, R15, R4, RZ ;  /* 0x000000040f137227 */ /* 0x000fc800078e00ff */
[----:B------:R-:W-:-:S04]  /*0a60*/  IMAD.MOV R5, RZ, RZ, -R19 ;  /* 0x000000ffff057224 */ /* 0x000fc800078e0a13 */
[----:B------:R-:W-:Y:S01]  /*0a70*/  IMAD R4, R21, R5, R4 ;  /* 0x0000000515047224 */ /* 0x000fe200078e0204 */
[----:B-1----:R-:W1:Y:S04]  /*0a80*/  MUFU.RCP R20, R20 ;  /* 0x0000001400147308 */ /* 0x002e680000001000 */
[----:B------:R-:W-:-:S13]  /*0a90*/  ISETP.GT.U32.AND P3, PT, R13, R4, PT ;  /* 0x000000040d00720c */ /* 0x000fda0003f64070 */
[----:B------:R-:W-:Y:S01]  /*0aa0*/  @!P3 IMAD.IADD R4, R4, 0x1, -R21 ;  /* 0x000000010404b824 */ /* 0x000fe200078e0a15 */
[----:B------:R-:W-:Y:S01]  /*0ab0*/  IABS R21, R11 ;  /* 0x0000000b00157213 */ /* 0x000fe20000000000 */
[----:B------:R-:W-:Y:S01]  /*0ac0*/  @!P3 VIADD R19, R19, 0x1 ;  /* 0x000000011313b836 */ /* 0x000fe20000000000 */
[----:B-1----:R-:W-:Y:S02]  /*0ad0*/  IADD3 R5, PT, PT, R20, 0xffffffe, RZ ;  /* 0x0ffffffe14057810 */ /* 0x002fe40007ffe0ff */
[----:B------:R-:W-:Y:S02]  /*0ae0*/  ISETP.GE.U32.AND P2, PT, R4, R13, PT ;  /* 0x0000000d0400720c */ /* 0x000fe40003f46070 */
[----:B------:R-:W-:Y:S02]  /*0af0*/  LOP3.LUT R4, R9, R12, RZ, 0x3c, !PT ;  /* 0x0000000c09047212 */ /* 0x000fe400078e3cff */
[----:B------:R-:W0:Y:S01]  /*0b00*/  F2I.FTZ.U32.TRUNC.NTZ R5, R5 ;  /* 0x0000000500057305 */ /* 0x000e22000021f000 */
[----:B------:R-:W-:-:S02]  /*0b10*/  ISETP.NE.AND P3, PT, R12, RZ, PT ;  /* 0x000000ff0c00720c */ /* 0x000fc40003f65270 */
[----:B------:R-:W-:Y:S01]  /*0b20*/  ISETP.GE.AND P1, PT, R4, RZ, PT ;  /* 0x000000ff0400720c */ /* 0x000fe20003f26270 */
[----:B------:R-:W-:-:S05]  /*0b30*/  IMAD.MOV.U32 R4, RZ, RZ, RZ ;  /* 0x000000ffff047224 */ /* 0x000fca00078e00ff */
[----:B------:R-:W-:Y:S02]  /*0b40*/  @P2 VIADD R19, R19, 0x1 ;  /* 0x0000000113132836 */ /* 0x000fe40000000000 */
[----:B0-----:R-:W-:-:S05]  /*0b50*/  IMAD.MOV R17, RZ, RZ, -R5 ;  /* 0x000000ffff117224 */ /* 0x001fca00078e0a05 */
[----:B------:R-:W-:Y:S02]  /*0b60*/  @!P1 IADD3 R19, PT, PT, -R19, RZ, RZ ;  /* 0x000000ff13139210 */ /* 0x000fe40007ffe1ff */
[----:B------:R-:W-:Y:S01]  /*0b70*/  @!P3 LOP3.LUT R19, RZ, R12, RZ, 0x33, !PT ;  /* 0x0000000cff13b212 */ /* 0x000fe200078e33ff */
[----:B------:R-:W-:-:S03]  /*0b80*/  IMAD R17, R17, R18, RZ ;  /* 0x0000001211117224 */ /* 0x000fc600078e02ff */
[----:B------:R-:W-:Y:S01]  /*0b90*/  IABS R20, R19 ;  /* 0x0000001300147213 */ /* 0x000fe20000000000 */
[----:B------:R-:W-:-:S04]  /*0ba0*/  IMAD.HI.U32 R4, R5, R17, R4 ;  /* 0x0000001105047227 */ /* 0x000fc800078e0004 */
[----:B------:R-:W-:Y:S02]  /*0bb0*/  IMAD.MOV.U32 R17, RZ, RZ, R21 ;  /* 0x000000ffff117224 */ /* 0x000fe400078e0015 */
[----:B------:R-:W-:Y:S02]  /*0bc0*/  IMAD.MOV.U32 R5, RZ, RZ, R20 ;  /* 0x000000ffff057224 */ /* 0x000fe400078e0014 */
[----:B------:R-:W0:Y:S02]  /*0bd0*/  I2F.RP R21, R17 ;  /* 0x0000001100157306 */ /* 0x000e240000209400 */
[----:B------:R-:W-:-:S05]  /*0be0*/  IMAD.HI.U32 R4, R4, R5, RZ ;  /* 0x0000000504047227 */ /* 0x000fca00078e00ff */
[----:B------:R-:W-:-:S05]  /*0bf0*/  IADD3 R20, PT, PT, -R4, RZ, RZ ;  /* 0x000000ff04147210 */ /* 0x000fca0007ffe1ff */
[C---:B------:R-:W-:Y:S01]  /*0c00*/  IMAD R5, R18.reuse, R20, R5 ;  /* 0x0000001412057224 */ /* 0x040fe200078e0205 */
[----:B0-----:R-:W0:Y:S04]  /*0c10*/  MUFU.RCP R21, R21 ;  /* 0x0000001500157308 */ /* 0x001e280000001000 */
[----:B------:R-:W-:-:S13]  /*0c20*/  ISETP.GT.U32.AND P3, PT, R18, R5, PT ;  /* 0x000000051200720c */ /* 0x000fda0003f64070 */
[----:B------:R-:W-:Y:S01]  /*0c30*/  @!P3 IMAD.IADD R5, R5, 0x1, -R18 ;  /* 0x000000010505b824 */ /* 0x000fe200078e0a12 */
[----:B------:R-:W-:Y:S01]  /*0c40*/  @!P3 IADD3 R4, PT, PT, R4, 0x1, RZ ;  /* 0x000000010404b810 */ /* 0x000fe20007ffe0ff */
[----:B0-----:R-:W-:Y:S01]  /*0c50*/  VIADD R20, R21, 0xffffffe ;  /* 0x0ffffffe15147836 */ /* 0x001fe20000000000 */
[----:B------:R-:W-:Y:S02]  /*0c60*/  ISETP.NE.AND P3, PT, R10, RZ, PT ;  /* 0x000000ff0a00720c */ /* 0x000fe40003f65270 */
[----:B------:R-:W-:Y:S02]  /*0c70*/  ISETP.GE.U32.AND P2, PT, R5, R18, PT ;  /* 0x000000120500720c */ /* 0x000fe40003f46070 */
[----:B------:R-:W0:Y:S01]  /*0c80*/  F2I.FTZ.U32.TRUNC.NTZ R5, R20 ;  /* 0x0000001400057305 */ /* 0x000e22000021f000 */
[----:B------:R-:W-:-:S04]  /*0c90*/  LOP3.LUT R18, R19, R10, RZ, 0x3c, !PT ;  /* 0x0000000a13127212 */ /* 0x000fc800078e3cff */
[----:B------:R-:W-:-:S06]  /*0ca0*/  ISETP.GE.AND P1, PT, R18, RZ, PT ;  /* 0x000000ff1200720c */ /* 0x000fcc0003f26270 */
[----:B------:R-:W-:-:S04]  /*0cb0*/  @P2 VIADD R4, R4, 0x1 ;  /* 0x0000000104042836 */ /* 0x000fc80000000000 */
[----:B------:R-:W-:Y:S01]  /*0cc0*/  IMAD.MOV.U32 R18, RZ, RZ, R4 ;  /* 0x000000ffff127224 */ /* 0x000fe200078e0004 */
[----:B0-----:R-:W-:-:S03]  /*0cd0*/  IADD3 R4, PT, PT, RZ, -R5, RZ ;  /* 0x80000005ff047210 */ /* 0x001fc60007ffe0ff */
[----:B------:R-:W-:Y:S01]  /*0ce0*/  @!P1 IMAD.MOV R18, RZ, RZ, -R18 ;  /* 0x000000ffff129224 */ /* 0x000fe200078e0a12 */
[----:B------:R-:W-:Y:S01]  /*0cf0*/  @!P3 LOP3.LUT R18, RZ, R10, RZ, 0x33, !PT ;  /* 0x0000000aff12b212 */ /* 0x000fe200078e33ff */
[----:B------:R-:W-:Y:S02]  /*0d00*/  IMAD R21, R4, R17, RZ ;  /* 0x0000001104157224 */ /* 0x000fe400078e02ff */
[----:B------:R-:W-:Y:S01]  /*0d10*/  IMAD.MOV.U32 R4, RZ, RZ, RZ ;  /* 0x000000ffff047224 */ /* 0x000fe200078e00ff */
[----:B------:R-:W-:Y:S02]  /*0d20*/  IABS R20, R18 ;  /* 0x0000001200147213 */ /* 0x000fe40000000000 */
[----:B------:R-:W-:Y:S01]  /*0d30*/  ISETP.GE.AND P2, PT, R18, RZ, PT ;  /* 0x000000ff1200720c */ /* 0x000fe20003f46270 */
[----:B------:R-:W-:-:S04]  /*0d40*/  IMAD.HI.U32 R21, R5, R21, R4 ;  /* 0x0000001505157227 */ /* 0x000fc800078e0004 */
[----:B------:R-:W-:Y:S02]  /*0d50*/  IMAD.MOV R5, RZ, RZ, -R18 ;  /* 0x000000ffff057224 */ /* 0x000fe400078e0a12 */
[----:B------:R-:W-:-:S04]  /*0d60*/  IMAD.HI.U32 R4, R21, R20, RZ ;  /* 0x0000001415047227 */ /* 0x000fc800078e00ff */
[--C-:B------:R-:W-:Y:S01]  /*0d70*/  IMAD R5, R10, R5, R19.reuse ;  /* 0x000000050a057224 */ /* 0x100fe200078e0213 */
[----:B------:R-:W-:Y:S01]  /*0d80*/  IADD3 R4, PT, PT, -R4, RZ, RZ ;  /* 0x000000ff04047210 */ /* 0x000fe20007ffe1ff */
[----:B------:R-:W-:-:S03]  /*0d90*/  IMAD.MOV R19, RZ, RZ, -R19 ;  /* 0x000000ffff137224 */ /* 0x000fc600078e0a13 */
[----:B------:R-:W-:Y:S01]  /*0da0*/  I2FP.F32.S32 R5, R5 ;  /* 0x0000000500057245 */ /* 0x000fe20000201400 */
[----:B------:R-:W-:Y:S02]  /*0db0*/  IMAD R4, R17, R4, R20 ;  /* 0x0000000411047224 */ /* 0x000fe400078e0214 */
[----:B------:R-:W-:Y:S02]  /*0dc0*/  IMAD R19, R12, R19, R9 ;  /* 0x000000130c137224 */ /* 0x000fe400078e0209 */
[----:B------:R-:W-:Y:S01]  /*0dd0*/  FMUL R5, R5, UR11 ;  /* 0x0000000b05057c20 */ /* 0x000fe20008400000 */
[----:B------:R-:W-:Y:S02]  /*0de0*/  ISETP.GT.U32.AND P1, PT, R17, R4, PT ;  /* 0x000000041100720c */ /* 0x000fe40003f24070 */
[----:B------:R-:W-:-:S03]  /*0df0*/  I2FP.F32.S32 R19, R19 ;  /* 0x0000001300137245 */ /* 0x000fc60000201400 */
[----:B------:R-:W0:Y:S02]  /*0e00*/  FRND.FLOOR R5, R5 ;  /* 0x0000000500057307 */ /* 0x000e240000205000 */
[----:B------:R-:W-:-:S06]  /*0e10*/  FMUL R21, R19, UR5 ;  /* 0x0000000513157c20 */ /* 0x000fcc0008400000 */
[----:B------:R-:W-:Y:S01]  /*0e20*/  @!P1 IADD3 R4, PT, PT, R4, -R17, RZ ;  /* 0x8000001104049210 */ /* 0x000fe20007ffe0ff */
[----:B------:R-:W1:Y:S03]  /*0e30*/  FRND.FLOOR R21, R21 ;  /* 0x0000001500157307 */ /* 0x000e660000205000 */
[----:B------:R-:W-:Y:S02]  /*0e40*/  ISETP.GT.U32.AND P1, PT, R17, R4, PT ;  /* 0x000000041100720c */ /* 0x000fe40003f24070 */
[----:B0-----:R-:W-:-:S04]  /*0e50*/  FMNMX R19, R6, R5, PT ;  /* 0x0000000506137209 */ /* 0x001fc80003800000 */
[----:B------:R-:W0:Y:S07]  /*0e60*/  F2I.TRUNC.NTZ R20, R19 ;  /* 0x0000001300147305 */ /* 0x000e2e000020f100 */
[----:B------:R-:W-:Y:S01]  /*0e70*/  @!P1 IMAD.IADD R4, R4, 0x1, -R17 ;  /* 0x0000000104049824 */ /* 0x000fe200078e0a11 */
[----:B-1----:R-:W-:-:S03]  /*0e80*/  FMNMX R17, R0, R21, PT ;  /* 0x0000001500117209 */ /* 0x002fc60003800000 */
[----:B------:R-:W-:-:S03]  /*0e90*/  @!P2 IMAD.MOV R4, RZ, RZ, -R4 ;  /* 0x000000ffff04a224 */ /* 0x000fc600078e0a04 */
[----:B------:R-:W1:Y:S02]  /*0ea0*/  F2I.TRUNC.NTZ R17, R17 ;  /* 0x0000001100117305 */ /* 0x000e64000020f100 */
[----:B------:R-:W-:-:S04]  /*0eb0*/  SEL R5, R14, R4, !P0 ;  /* 0x000000040e057207 */ /* 0x000fc80004000000 */
[----:B------:R-:W-:Y:S01]  /*0ec0*/  IADD3 R18, PT, PT, R18, -R5, RZ ;  /* 0x8000000512127210 */ /* 0x000fe20007ffe0ff */
[----:B0-----:R-:W-:-:S04]  /*0ed0*/  IMAD R20, R5, UR6, R20 ;  /* 0x0000000605147c24 */ /* 0x001fc8000f8e0214 */
        /* <DEDUP_REMOVED lines=12> */
.L_x_151:
        /* <DEDUP_REMOVED lines=14> */
.L_x_238:


//--------------------- .text.nearestneighborNCHW --------------------------
	.section	.text.nearestneighborNCHW,"ax",@progbits
	.align	128
        .global         nearestneighborNCHW
        .type           nearestneighborNCHW,@function
        .size           nearestneighborNCHW,(.L_x_239 - nearestneighborNCHW)
        .other          nearestneighborNCHW,@"STO_CUDA_ENTRY STV_DEFAULT"
nearestneighborNCHW:
.text.nearestneighborNCHW:
        /* <DEDUP_REMOVED lines=9> */
[----:B------:R-:W1:Y:S01]  /*0090*/  LDCU.64 UR4, c[0x0][0x390] ;  /* 0x00007200ff0477ac */ /* 0x000e620008000a00 */
[----:B------:R-:W2:Y:S01]  /*00a0*/  LDCU UR7, c[0x0][0x370] ;  /* 0x00006e00ff0777ac */ /* 0x000ea20008000800 */
[----:B------:R-:W3:Y:S01]  /*00b0*/  LDCU.64 UR8, c[0x0][0x358] ;  /* 0x00006b00ff0877ac */ /* 0x000ee20008000a00 */
[----:B0-----:R-:W-:Y:S02]  /*00c0*/  UISETP.NE.AND UP0, UPT, UR10, URZ, UPT ;  /* 0x000000ff0a00728c */ /* 0x001fe4000bf05270 */
[----:B-1----:R-:W-:Y:S02]  /*00d0*/  UIMAD UR6, UR5, UR4, URZ ;  /* 0x00000004050672a4 */ /* 0x002fe4000f8e02ff */
[----:B------:R-:W-:Y:S02]  /*00e0*/  UIADD3 UR4, UPT, UPT, UR4, -0x1, URZ ;  /* 0xffffffff04047890 */ /* 0x000fe4000fffe0ff */
[----:B------:R-:W-:Y:S01]  /*00f0*/  UIADD3 UR5, UPT, UPT, UR5, -0x1, URZ ;  /* 0xffffffff05057890 */ /* 0x000fe2000fffe0ff */
[----:B--2---:R-:W-:-:S03]  /*0100*/  IMAD R5, R5, UR7, RZ ;  /* 0x0000000705057c24 */ /* 0x004fc6000f8e02ff */
[----:B------:R-:W-:Y:S02]  /*0110*/  I2FP.F32.S32 R4, UR4 ;  /* 0x0000000400047c45 */ /* 0x000fe40008201400 */
[----:B------:R-:W-:Y:S01]  /*0120*/  I2FP.F32.S32 R0, UR5 ;  /* 0x0000000500007c45 */ /* 0x000fe20008201400 */
[----:B---3--:R-:W-:Y:S06]  /*0130*/  BRA.U !UP0, `(.L_x_152) ;  /* 0x0000000508d47547 */ /* 0x008fec000b800000 */
[----:B------:R-:W0:Y:S01]  /*0140*/  LDC R2, c[0x0][0x3a0] ;  /* 0x0000e800ff027b82 */ /* 0x000e220000000800 */
[----:B------:R-:W1:Y:S01]  /*0150*/  LDCU UR4, c[0x0][0x398] ;  /* 0x00007300ff0477ac */ /* 0x000e620008000800 */
[----:B------:R-:W2:Y:S06]  /*0160*/  LDCU UR14, c[0x0][0x384] ;  /* 0x00007080ff0e77ac */ /* 0x000eac0008000800 */
[----:B------:R-:W3:Y:S01]  /*0170*/  LDC R11, c[0x0][0x3a0] ;  /* 0x0000e800ff0b7b82 */ /* 0x000ee20000000800 */
[----:B------:R-:W4:Y:S01]  /*0180*/  LDCU UR5, c[0x0][0x3a4] ;  /* 0x00007480ff0577ac */ /* 0x000f220008000800 */
[----:B------:R-:W0:Y:S06]  /*0190*/  LDCU UR7, c[0x0][0x3a8] ;  /* 0x00007500ff0777ac */ /* 0x000e2c0008000800 */
[----:B------:R-:W2:Y:S01]  /*01a0*/  LDC R10, c[0x0][0x398] ;  /* 0x0000e600ff0a7b82 */ /* 0x000ea20000000800 */
[----:B------:R-:W0:Y:S01]  /*01b0*/  LDCU.64 UR12, c[0x0][0x390] ;  /* 0x00007200ff0c77ac */ /* 0x000e220008000a00 */
[----:B-1----:R-:W-:-:S02]  /*01c0*/  ISETP.NE.AND P0, PT, RZ, UR4, PT ;  /* 0x00000004ff007c0c */ /* 0x002fc4000bf05270 */
[----:B------:R-:W-:Y:S01]  /*01d0*/  LOP3.LUT R13, RZ, UR4, RZ, 0x33, !PT ;  /* 0x00000004ff0d7c12 */ /* 0x000fe2000f8e33ff */
[----:B------:R-:W1:Y:S01]  /*01e0*/  LDCU.64 UR10, c[0x0][0x388] ;  /* 0x00007100ff0a77ac */ /* 0x000e620008000a00 */
[----:B0-----:R-:W-:Y:S02]  /*01f0*/  IABS R7, R2 ;  /* 0x0000000200077213 */ /* 0x001fe40000000000 */
[----:B------:R-:W0:Y:S02]  /*0200*/  LDC R12, c[0x0][0x39c] ;  /* 0x0000e700ff0c7b82 */ /* 0x000e240000000800 */
[----:B------:R-:W5:Y:S06]  /*0210*/  I2F.RP R8, R7 ;  /* 0x0000000700087306 */ /* 0x000f6c0000209400 */
[----:B------:R-:W0:Y:S02]  /*0220*/  LDC.64 R2, c[0x0][0x3b0] ;  /* 0x0000ec00ff027b82 */ /* 0x000e240000000a00 */
[----:B-----5:R-:W5:Y:S02]  /*0230*/  MUFU.RCP R8, R8 ;  /* 0x0000000800087308 */ /* 0x020f640000001000 */
[----:B-----5:R-:W-:-:S06]  /*0240*/  VIADD R14, R8, 0xffffffe ;  /* 0x0ffffffe080e7836 */ /* 0x020fcc0000000000 */
[----:B------:R5:W4:Y:S02]  /*0250*/  F2I.FTZ.U32.TRUNC.NTZ R15, R14 ;  /* 0x0000000e000f7305 */ /* 0x000b24000021f000 */
[----:B-----5:R-:W-:Y:S02]  /*0260*/  IMAD.MOV.U32 R14, RZ, RZ, RZ ;  /* 0x000000ffff0e7224 */ /* 0x020fe400078e00ff */
[----:B----4-:R-:W-:-:S04]  /*0270*/  IMAD.MOV R8, RZ, RZ, -R15 ;  /* 0x000000ffff087224 */ /* 0x010fc800078e0a0f */
[----:B------:R-:W-:-:S04]  /*0280*/  IMAD R9, R8, R7, RZ ;  /* 0x0000000708097224 */ /* 0x000fc800078e02ff */
[----:B0123--:R-:W-:-:S07]  /*0290*/  IMAD.HI.U32 R14, R15, R9, R14 ;  /* 0x000000090f0e7227 */ /* 0x00ffce00078e000e */
.L_x_153:
[----:B------:R-:W-:Y:S01]  /*02a0*/  IABS R16, R12 ;  /* 0x0000000c00107213 */ /* 0x000fe20000000000 */
[----:B------:R-:W-:Y:S01]  /*02b0*/  IMAD.MOV.U32 R20, RZ, RZ, 0x3f000000 ;  /* 0x3f000000ff147424 */ /* 0x000fe200078e00ff */
[----:B0-----:R-:W-:Y:S02]  /*02c0*/  IABS R9, R6 ;  /* 0x0000000600097213 */ /* 0x001fe40000000000 */
[----:B------:R-:W0:Y:S01]  /*02d0*/  I2F.RP R15, R16 ;  /* 0x00000010000f7306 */ /* 0x000e220000209400 */
[----:B------:R-:W-:Y:S02]  /*02e0*/  IABS R19, R11 ;  /* 0x0000000b00137213 */ /* 0x000fe40000000000 */
[----:B------:R-:W-:-:S05]  /*02f0*/  IMAD.HI.U32 R17, R14, R9, RZ ;  /* 0x000000090e117227 */ /* 0x000fca00078e00ff */
[----:B------:R-:W-:-:S05]  /*0300*/  IADD3 R8, PT, PT, -R17, RZ, RZ ;  /* 0x000000ff11087210 */ /* 0x000fca0007ffe1ff */
[----:B------:R-:W-:Y:S01]  /*0310*/  IMAD R8, R19, R8, R9 ;  /* 0x0000000813087224 */ /* 0x000fe200078e0209 */
[----:B0-----:R-:W0:Y:S04]  /*0320*/  MUFU.RCP R15, R15 ;  /* 0x0000000f000f7308 */ /* 0x001e280000001000 */
[----:B------:R-:W-:-:S13]  /*0330*/  ISETP.GT.U32.AND P3, PT, R7, R8, PT ;  /* 0x000000080700720c */ /* 0x000fda0003f64070 */
[----:B------:R-:W-:Y:S02]  /*0340*/  @!P3 IMAD.IADD R8, R8, 0x1, -R19 ;  /* 0x000000010808b824 */ /* 0x000fe400078e0a13 */
[----:B0-----:R-:W-:Y:S01]  /*0350*/  VIADD R9, R15, 0xffffffe ;  /* 0x0ffffffe0f097836 */ /* 0x001fe20000000000 */
[----:B------:R-:W-:Y:S01]  /*0360*/  IABS R15, R10 ;  /* 0x0000000a000f7213 */ /* 0x000fe20000000000 */
[----:B------:R-:W-:Y:S01]  /*0370*/  @!P3 VIADD R17, R17, 0x1 ;  /* 0x000000011111b836 */ /* 0x000fe20000000000 */
[----:B------:R-:W-:Y:S02]  /*0380*/  ISETP.GE.U32.AND P1, PT, R8, R7, PT ;  /* 0x000000070800720c */ /* 0x000fe40003f26070 */
[----:B------:R-:W-:Y:S01]  /*0390*/  LOP3.LUT R8, R6, R11, RZ, 0x3c, !PT ;  /* 0x0000000b06087212 */ /* 0x000fe200078e3cff */
[----:B------:R-:W0:Y:S01]  /*03a0*/  F2I.FTZ.U32.TRUNC.NTZ R9, R9 ;  /* 0x0000000900097305 */ /* 0x000e22000021f000 */
[----:B------:R-:W-:Y:S02]  /*03b0*/  ISETP.NE.AND P3, PT, R11, RZ, PT ;  /* 0x000000ff0b00720c */ /* 0x000fe40003f65270 */
[----:B------:R-:W-:Y:S01]  /*03c0*/  ISETP.GE.AND P2, PT, R8, RZ, PT ;  /* 0x000000ff0800720c */ /* 0x000fe20003f46270 */
[----:B------:R-:W-:-:S06]  /*03d0*/  IMAD.MOV.U32 R8, RZ, RZ, RZ ;  /* 0x000000ffff087224 */ /* 0x000fcc00078e00ff */
[----:B------:R-:W-:Y:S01]  /*03e0*/  @P1 IADD3 R17, PT, PT, R17, 0x1, RZ ;  /* 0x0000000111111810 */ /* 0x000fe20007ffe0ff */
[----:B0-----:R-:W-:-:S05]  /*03f0*/  IMAD.MOV R19, RZ, RZ, -R9 ;  /* 0x000000ffff137224 */ /* 0x001fca00078e0a09 */
[----:B------:R-:W-:Y:S01]  /*0400*/  @!P2 IMAD.MOV R17, RZ, RZ, -R17 ;  /* 0x000000ffff11a224 */ /* 0x000fe200078e0a11 */
[----:B------:R-:W-:Y:S01]  /*0410*/  @!P3 LOP3.LUT R17, RZ, R11, RZ, 0x33, !PT ;  /* 0x0000000bff11b212 */ /* 0x000fe200078e33ff */
[----:B------:R-:W-:-:S03]  /*0420*/  IMAD R19, R19, R16, RZ ;  /* 0x0000001013137224 */ /* 0x000fc600078e02ff */
[----:B------:R-:W-:Y:S01]  /*0430*/  IABS R18, R17 ;  /* 0x0000001100127213 */ /* 0x000fe20000000000 */
[----:B------:R-:W-:-:S03]  /*0440*/  IMAD.HI.U32 R8, R9, R19, R8 ;  /* 0x0000001309087227 */ /* 0x000fc600078e0008 */
[----:B------:R-:W-:Y:S02]  /*0450*/  MOV R9, R18 ;  /* 0x0000001200097202 */ /* 0x000fe40000000f00 */
[----:B------:R-:W0:Y:S03]  /*0460*/  I2F.RP R18, R15 ;  /* 0x0000000f00127306 */ /* 0x000e260000209400 */
[----:B------:R-:W-:-:S04]  /*0470*/  IMAD.HI.U32 R8, R8, R9, RZ ;  /* 0x0000000908087227 */ /* 0x000fc800078e00ff */
[----:B------:R-:W-:-:S04]  /*0480*/  IMAD.MOV R19, RZ, RZ, -R8 ;  /* 0x000000ffff137224 */ /* 0x000fc800078e0a08 */
        /* <DEDUP_REMOVED lines=30> */
[----:B------:R-:W-:Y:S02]  /*0670*/  I2FP.F32.S32 R17, R17 ;  /* 0x0000001100117245 */ /* 0x000fe40000201400 */
        /* <DEDUP_REMOVED lines=10> */
[----:B0-----:R-:W-:-:S05]  /*0720*/  FMNMX R17, R4, R9, PT ;  /* 0x0000000904117209 */ /* 0x001fca0003800000 */
[----:B------:R-:W0:Y:S06]  /*0730*/  F2I.TRUNC.NTZ R20, R17 ;  /* 0x0000001100147305 */ /* 0x000e2c000020f100 */
[----:B------:R-:W-:Y:S01]  /*0740*/  @!P1 IMAD.IADD R8, R8, 0x1, -R15 ;  /* 0x0000000108089824 */ /* 0x000fe200078e0a0f */
[----:B-1----:R-:W-:-:S04]  /*0750*/  FMNMX R15, R0, R19, PT ;  /* 0x00000013000f7209 */ /* 0x002fc80003800000 */
[----:B------:R-:W-:Y:S02]  /*0760*/  @!P2 IADD3 R8, PT, PT, -R8, RZ, RZ ;  /* 0x000000ff0808a210 */ /* 0x000fe40007ffe1ff */
[----:B------:R-:W1:Y:S02]  /*0770*/  F2I.TRUNC.NTZ R15, R15 ;  /* 0x0000000f000f7305 */ /* 0x000e64000020f100 */
[----:B------:R-:W-:-:S05]  /*0780*/  SEL R9, R13, R8, !P0 ;  /* 0x000000080d097207 */ /* 0x000fca0004000000 */
[----:B0-----:R-:W-:Y:S02]  /*0790*/  IMAD R20, R9, UR12, R20 ;  /* 0x0000000c09147c24 */ /* 0x001fe4000f8e0214 */
[----:B------:R-:W-:-:S04]  /*07a0*/  IMAD.IADD R16, R16, 0x1, -R9 ;  /* 0x0000000110107824 */ /* 0x000fc800078e0a09 */
[----:B------:R-:W-:Y:S02]  /*07b0*/  IMAD R16, R16, UR6, RZ ;  /* 0x0000000610107c24 */ /* 0x000fe4000f8e02ff */
[----:B-1----:R-:W-:-:S05]  /*07c0*/  IMAD R9, R20, UR13, R15 ;  /* 0x0000000d14097c24 */ /* 0x002fca000f8e020f */
[----:B------:R-:W-:Y:S02]  /*07d0*/  SHF.R.S32.HI R17, RZ, 0x1f, R9 ;  /* 0x0000001fff117819 */ /* 0x000fe40000011409 */
[----:B------:R-:W-:-:S04]  /*07e0*/  IADD3 R9, P1, PT, R16, R9, RZ ;  /* 0x0000000910097210 */ /* 0x000fc80007f3e0ff */
[----:B------:R-:W-:Y:S02]  /*07f0*/  LEA.HI.X.SX32 R8, R16, R17, 0x1, P1 ;  /* 0x0000001110087211 */ /* 0x000fe400008f0eff */
[----:B------:R-:W-:-:S04]  /*0800*/  LEA R16, P1, R9, UR10, 0x2 ;  /* 0x0000000a09107c11 */ /* 0x000fc8000f8210ff */
[----:B------:R-:W-:-:S06]  /*0810*/  LEA.HI.X R17, R9, UR11, R8, 0x2, P1 ;  /* 0x0000000b09117c11 */ /* 0x000fcc00088f1408 */
[----:B------:R-:W2:Y:S01]  /*0820*/  LDG.E R17, desc[UR8][R16.64] ;  /* 0x0000000810117981 */ /* 0x000ea2000c1e1900 */
[----:B------:R-:W-:-:S04]  /*0830*/  IMAD.WIDE R8, R6, 0x4, R2 ;  /* 0x0000000406087825 */ /* 0x000fc800078e0202 */
[----:B------:R-:W-:-:S05]  /*0840*/  IMAD.IADD R6, R5, 0x1, R6 ;  /* 0x0000000105067824 */ /* 0x000fca00078e0206 */
[----:B------:R-:W-:Y:S01]  /*0850*/  ISETP.GE.AND P1, PT, R6, UR14, PT ;  /* 0x0000000e06007c0c */ /* 0x000fe2000bf26270 */
[----:B--2---:R0:W-:-:S12]  /*0860*/  STG.E desc[UR8][R8.64], R17 ;  /* 0x0000001108007986 */ /* 0x0041d8000c101908 */
[----:B------:R-:W-:Y:S05]  /*0870*/  @!P1 BRA `(.L_x_153) ;  /* 0xfffffff800889947 */ /* 0x000fea000383ffff */
[----:B------:R-:W-:Y:S05]  /*0880*/  EXIT ;  /* 0x000000000000794d */ /* 0x000fea0003800000 */
.L_x_152:
        /* <DEDUP_REMOVED lines=18> */
[----:B-----5:R-:W-:Y:S01]  /*09b0*/  IMAD.MOV.U32 R14, RZ, RZ, RZ ;  /* 0x000000ffff0e7224 */ /* 0x020fe200078e00ff */
[----:B----4-:R-:W-:-:S05]  /*09c0*/  IADD3 R9, PT, PT, RZ, -R15, RZ ;  /* 0x8000000fff097210 */ /* 0x010fca0007ffe0ff */
[----:B------:R-:W-:-:S04]  /*09d0*/  IMAD R9, R9, R12, RZ ;  /* 0x0000000c09097224 */ /* 0x000fc800078e02ff */
[----:B0123--:R-:W-:-:S07]  /*09e0*/  IMAD.HI.U32 R14, R15, R9, R14 ;  /* 0x000000090f0e7227 */ /* 0x00ffce00078e000e */
.L_x_154:
[----:B------:R-:W-:Y:S02]  /*09f0*/  IABS R16, R7 ;  /* 0x0000000700107213 */ /* 0x000fe40000000000 */
[----:B0-----:R-:W-:Y:S02]  /*0a00*/  IABS R9, R6 ;  /* 0x0000000600097213 */ /* 0x001fe40000000000 */
[----:B------:R-:W0:Y:S01]  /*0a10*/  I2F.RP R15, R16 ;  /* 0x00000010000f7306 */ /* 0x000e220000209400 */
[----:B------:R-:W-:Y:S02]  /*0a20*/  IABS R20, R11 ;  /* 0x0000000b00147213 */ /* 0x000fe40000000000 */
[----:B------:R-:W-:-:S04]  /*0a30*/  IMAD.HI.U32 R18, R14, R9, RZ ;  /* 0x000000090e127227 */ /* 0x000fc800078e00ff */
[----:B------:R-:W-:-:S04]  /*0a40*/  IMAD.MOV R8, RZ, RZ, -R18 ;  /* 0x000000ffff087224 */ /* 0x000fc800078e0a12 */
[----:B------:R-:W-:Y:S01]  /*0a50*/  IMAD R9, R20, R8, R9 ;  /* 0x0000000814097224 */ /* 0x000fe200078e0209 */
[----:B------:R-:W-:Y:S01]  /*0a60*/  LOP3.LUT R8, R6, R11, RZ, 0x3c, !PT ;  /* 0x0000000b06087212 */ /* 0x000fe200078e3cff */
[----:B0-----:R-:W0:Y:S03]  /*0a70*/  MUFU.RCP R15, R15 ;  /* 0x0000000f000f7308 */ /* 0x001e260000001000 */
[----:B------:R-:W-:Y:S02]  /*0a80*/  ISETP.GT.U32.AND P3, PT, R12, R9, PT ;  /* 0x000000090c00720c */ /* 0x000fe40003f64070 */
[----:B------:R-:W-:Y:S02]  /*0a90*/  ISETP.GE.AND P1, PT, R8, RZ, PT ;  /* 0x000000ff0800720c */ /* 0x000fe40003f26270 */
[----:B------:R-:W-:-:S09]  /*0aa0*/  IABS R8, R10 ;  /* 0x0000000a00087213 */ /* 0x000fd20000000000 */
[----:B------:R-:W-:Y:S02]  /*0ab0*/  @!P3 IMAD.IADD R9, R9, 0x1, -R20 ;  /* 0x000000010909b824 */ /* 0x000fe400078e0a14 */
[----:B------:R-:W-:Y:S01]  /*0ac0*/  @!P3 VIADD R18, R18, 0x1 ;  /* 0x000000011212b836 */ /* 0x000fe20000000000 */
[----:B0-----:R-:W-:Y:S02]  /*0ad0*/  IADD3 R17, PT, PT, R15, 0xffffffe, RZ ;  /* 0x0ffffffe0f117810 */ /* 0x001fe40007ffe0ff */
[----:B------:R-:W-:Y:S02]  /*0ae0*/  ISETP.GE.U32.AND P2, PT, R9, R12, PT ;  /* 0x0000000c0900720c */ /* 0x000fe40003f46070 */
[----:B------:R-:W0:Y:S01]  /*0af0*/  F2I.FTZ.U32.TRUNC.NTZ R9, R17 ;  /* 0x0000001100097305 */ /* 0x000e22000021f000 */
[----:B------:R-:W-:-:S10]  /*0b00*/  ISETP.NE.AND P3, PT, R11, RZ, PT ;  /* 0x000000ff0b00720c */ /* 0x000fd40003f65270 */
[----:B------:R-:W-:Y:S02]  /*0b10*/  @P2 VIADD R18, R18, 0x1 ;  /* 0x0000000112122836 */ /* 0x000fe40000000000 */
[----:B0-----:R-:W-:-:S03]  /*0b20*/  IMAD.MOV R15, RZ, RZ, -R9 ;  /* 0x000000ffff0f7224 */ /* 0x001fc600078e0a09 */
[----:B------:R-:W-:Y:S02]  /*0b30*/  @!P1 IADD3 R18, PT, PT, -R18, RZ, RZ ;  /* 0x000000ff12129210 */ /* 0x000fe40007ffe1ff */
[----:B------:R-:W-:Y:S01]  /*0b40*/  @!P3 LOP3.LUT R18, RZ, R11, RZ, 0x33, !PT ;  /* 0x0000000bff12b212 */ /* 0x000fe200078e33ff */
[----:B------:R-:W-:Y:S02]  /*0b50*/  IMAD R17, R15, R16, RZ ;  /* 0x000000100f117224 */ /* 0x000fe400078e02ff */
[----:B------:R-:W-:Y:S01]  /*0b60*/  IMAD.MOV.U32 R15, RZ, RZ, R8 ;  /* 0x000000ffff0f7224 */ /* 0x000fe200078e0008 */
[----:B------:R-:W-:Y:S01]  /*0b70*/  IABS R19, R18 ;  /* 0x0000001200137213 */ /* 0x000fe20000000000 */
[----:B------:R-:W-:-:S04]  /*0b80*/  IMAD.MOV.U32 R8, RZ, RZ, RZ ;  /* 0x000000ffff087224 */ /* 0x000fc800078e00ff */
[----:B------:R-:W-:-:S04]  /*0b90*/  IMAD.HI.U32 R8, R9, R17, R8 ;  /* 0x0000001109087227 */ /* 0x000fc800078e0008 */
        /* <DEDUP_REMOVED lines=64> */
.L_x_155:
        /* <DEDUP_REMOVED lines=14> */
.L_x_239:


//--------------------- .text.nearestneighborNHWC --------------------------
	.section	.text.nearestneighborNHWC,"ax",@progbits
	.align	128
        .global         nearestneighborNHWC
        .type           nearestneighborNHWC,@function
        .size           nearestneighborNHWC,(.L_x_240 - nearestneighborNHWC)
        .other          nearestneighborNHWC,@"STO_CUDA_ENTRY STV_DEFAULT"
nearestneighborNHWC:
.text.nearestneighborNHWC:
        /* <DEDUP_REMOVED lines=9> */
[----:B------:R-:W1:Y:S01]  /*0090*/  LDC R2, c[0x0][0x398] ;  /* 0x0000e600ff027b82 */ /* 0x000e620000000800 */
[----:B------:R-:W2:Y:S01]  /*00a0*/  LDCU.64 UR4, c[0x0][0x390] ;  /* 0x00007200ff0477ac */ /* 0x000ea20008000a00 */
[----:B------:R-:W3:Y:S01]  /*00b0*/  LDCU UR8, c[0x0][0x370] ;  /* 0x00006e00ff0877ac */ /* 0x000ee20008000800 */
[----:B------:R-:W4:Y:S01]  /*00c0*/  LDCU.64 UR10, c[0x0][0x358] ;  /* 0x00006b00ff0a77ac */ /* 0x000f220008000a00 */
[----:B0-----:R-:W-:Y:S02]  /*00d0*/  UISETP.NE.AND UP0, UPT, UR9, URZ, UPT ;  /* 0x000000ff0900728c */ /* 0x001fe4000bf05270 */
[----:B--2---:R-:W-:Y:S02]  /*00e0*/  UIADD3 UR6, UPT, UPT, UR4, -0x1, URZ ;  /* 0xffffffff04067890 */ /* 0x004fe4000fffe0ff */
[----:B------:R-:W-:Y:S02]  /*00f0*/  UIADD3 UR7, UPT, UPT, UR5, -0x1, URZ ;  /* 0xffffffff05077890 */ /* 0x000fe4000fffe0ff */
[----:B------:R-:W-:Y:S01]  /*0100*/  UIMAD UR4, UR5, UR4, URZ ;  /* 0x00000004050472a4 */ /* 0x000fe2000f8e02ff */
[----:B---3--:R-:W-:Y:S01]  /*0110*/  IMAD R6, R6, UR8, RZ ;  /* 0x0000000806067c24 */ /* 0x008fe2000f8e02ff */
[----:B------:R-:W-:-:S02]  /*0120*/  I2FP.F32.S32 R5, UR6 ;  /* 0x0000000600057c45 */ /* 0x000fc40008201400 */
[----:B------:R-:W-:Y:S02]  /*0130*/  I2FP.F32.S32 R4, UR7 ;  /* 0x0000000700047c45 */ /* 0x000fe40008201400 */
[----:B-1----:R-:W-:Y:S01]  /*0140*/  IMAD R0, R2, UR4, RZ ;  /* 0x0000000402007c24 */ /* 0x002fe2000f8e02ff */
[----:B----4-:R-:W-:Y:S06]  /*0150*/  BRA.U !UP0, `(.L_x_156) ;  /* 0x0000000508e07547 */ /* 0x010fec000b800000 */
        /* <DEDUP_REMOVED lines=9> */
[----:B------:R-:W0:Y:S01]  /*01f0*/  LDCU UR7, c[0x0][0x394] ;  /* 0x00007280ff0777ac */ /* 0x000e220008000800 */
        /* <DEDUP_REMOVED lines=11> */
.L_x_157:
[----:B01----:R-:W-:Y:S01]  /*02b0*/  IABS R16, R13 ;  /* 0x0000000d00107213 */ /* 0x003fe20000000000 */
[----:B------:R-:W-:Y:S01]  /*02c0*/  IMAD.MOV.U32 R21, RZ, RZ, 0x3f000000 ;  /* 0x3f000000ff157424 */ /* 0x000fe200078e00ff */
[----:B------:R-:W-:Y:S02]  /*02d0*/  IABS R8, R7 ;  /* 0x0000000700087213 */ /* 0x000fe40000000000 */
[----:B------:R-:W0:Y:S01]  /*02e0*/  I2F.RP R17, R16 ;  /* 0x0000001000117306 */ /* 0x000e220000209400 */
[----:B------:R-:W-:Y:S02]  /*02f0*/  IABS R20, R12 ;  /* 0x0000000c00147213 */ /* 0x000fe40000000000 */
[----:B------:R-:W-:-:S05]  /*0300*/  IMAD.HI.U32 R18, R15, R8, RZ ;  /* 0x000000080f127227 */ /* 0x000fca00078e00ff */
[----:B------:R-:W-:-:S05]  /*0310*/  IADD3 R9, PT, PT, -R18, RZ, RZ ;  /* 0x000000ff12097210 */ /* 0x000fca0007ffe1ff */
[----:B------:R-:W-:Y:S01]  /*0320*/  IMAD R9, R20, R9, R8 ;  /* 0x0000000914097224 */ /* 0x000fe200078e0208 */
[----:B------:R-:W-:Y:S01]  /*0330*/  LOP3.LUT R8, R7, R12, RZ, 0x3c, !PT ;  /* 0x0000000c07087212 */ /* 0x000fe200078e3cff */
[----:B0-----:R-:W0:Y:S03]  /*0340*/  MUFU.RCP R17, R17 ;  /* 0x0000001100117308 */ /* 0x001e260000001000 */
[----:B------:R-:W-:Y:S02]  /*0350*/  ISETP.GT.U32.AND P3, PT, R10, R9, PT ;  /* 0x000000090a00720c */ /* 0x000fe40003f64070 */
[----:B------:R-:W-:Y:S02]  /*0360*/  ISETP.GE.AND P2, PT, R8, RZ, PT ;  /* 0x000000ff0800720c */ /* 0x000fe40003f46270 */
[----:B------:R-:W-:-:S09]  /*0370*/  IABS R8, R11 ;  /* 0x0000000b00087213 */ /* 0x000fd20000000000 */
[----:B------:R-:W-:Y:S02]  /*0380*/  @!P3 IMAD.IADD R9, R9, 0x1, -R20 ;  /* 0x000000010909b824 */ /* 0x000fe400078e0a14 */
[----:B0-----:R-:W-:Y:S02]  /*0390*/  VIADD R19, R17, 0xffffffe ;  /* 0x0ffffffe11137836 */ /* 0x001fe40000000000 */
[----:B------:R-:W-:Y:S01]  /*03a0*/  @!P3 VIADD R18, R18, 0x1 ;  /* 0x000000011212b836 */ /* 0x000fe20000000000 */
[----:B------:R-:W-:Y:S02]  /*03b0*/  ISETP.GE.U32.AND P1, PT, R9, R10, PT ;  /* 0x0000000a0900720c */ /* 0x000fe40003f26070 */
[----:B------:R-:W0:Y:S01]  /*03c0*/  F2I.FTZ.U32.TRUNC.NTZ R9, R19 ;  /* 0x0000001300097305 */ /* 0x000e22000021f000 */
[----:B------:R-:W-:-:S10]  /*03d0*/  ISETP.NE.AND P3, PT, R12, RZ, PT ;  /* 0x000000ff0c00720c */ /* 0x000fd40003f65270 */
[----:B------:R-:W-:Y:S01]  /*03e0*/  @P1 IADD3 R18, PT, PT, R18, 0x1, RZ ;  /* 0x0000000112121810 */ /* 0x000fe20007ffe0ff */
[----:B0-----:R-:W-:-:S04]  /*03f0*/  IMAD.MOV R17, RZ, RZ, -R9 ;  /* 0x000000ffff117224 */ /* 0x001fc800078e0a09 */
[----:B------:R-:W-:Y:S01]  /*0400*/  @!P2 IMAD.MOV R18, RZ, RZ, -R18 ;  /* 0x000000ffff12a224 */ /* 0x000fe200078e0a12 */
[----:B------:R-:W-:Y:S01]  /*0410*/  @!P3 LOP3.LUT R18, RZ, R12, RZ, 0x33, !PT ;  /* 0x0000000cff12b212 */ /* 0x000fe200078e33ff */
[----:B------:R-:W-:Y:S02]  /*0420*/  IMAD R19, R17, R16, RZ ;  /* 0x0000001011137224 */ /* 0x000fe400078e02ff */
[----:B------:R-:W-:Y:S02]  /*0430*/  IMAD.MOV.U32 R17, RZ, RZ, R8 ;  /* 0x000000ffff117224 */ /* 0x000fe400078e0008 */
[----:B------:R-:W-:Y:S01]  /*0440*/  HFMA2 R8, -RZ, RZ, 0, 0 ;  /* 0x00000000ff087431 */ /* 0x000fe200000001ff */
[----:B------:R-:W-:-:S04]  /*0450*/  IABS R20, R18 ;  /* 0x0000001200147213 */ /* 0x000fc80000000000 */
[----:B------:R-:W-:Y:S02]  /*0460*/  IMAD.HI.U32 R8, R9, R19, R8 ;  /* 0x0000001309087227 */ /* 0x000fe400078e0008 */
[----:B------:R-:W0:Y:S02]  /*0470*/  I2F.RP R19, R17 ;  /* 0x0000001100137306 */ /* 0x000e240000209400 */
[----:B------:R-:W-:-:S04]  /*0480*/  IMAD.MOV.U32 R9, RZ, RZ, R20 ;  /* 0x000000ffff097224 */ /* 0x000fc800078e0014 */
[----:B------:R-:W-:-:S04]  /*0490*/  IMAD.HI.U32 R8, R8, R9, RZ ;  /* 0x0000000908087227 */ /* 0x000fc800078e00ff */
[----:B------:R-:W-:-:S04]  /*04a0*/  IMAD.MOV R20, RZ, RZ, -R8 ;  /* 0x000000ffff147224 */ /* 0x000fc800078e0a08 */
[C---:B------:R-:W-:Y:S01]  /*04b0*/  IMAD R9, R16.reuse, R20, R9 ;  /* 0x0000001410097224 */ /* 0x040fe200078e0209 */
[----:B0-----:R-:W0:Y:S04]  /*04c0*/  MUFU.RCP R19, R19 ;  /* 0x0000001300137308 */ /* 0x001e280000001000 */
[----:B------:R-:W-:-:S13]  /*04d0*/  ISETP.GT.U32.AND P3, PT, R16, R9, PT ;  /* 0x000000091000720c */ /* 0x000fda0003f64070 */
[----:B------:R-:W-:Y:S01]  /*04e0*/  @!P3 IMAD.IADD R9, R9, 0x1, -R16 ;  /* 0x000000010909b824 */ /* 0x000fe200078e0a10 */
[----:B0-----:R-:W-:Y:S01]  /*04f0*/  IADD3 R20, PT, PT, R19, 0xffffffe, RZ ;  /* 0x0ffffffe13147810 */ /* 0x001fe20007ffe0ff */
[----:B------:R-:W-:Y:S01]  /*0500*/  @!P3 VIADD R8, R8, 0x1 ;  /* 0x000000010808b836 */ /* 0x000fe20000000000 */
        /* <DEDUP_REMOVED lines=12> */
[----:B------:R-:W-:-:S03]  /*05d0*/  IABS R20, R16 ;  /* 0x0000001000147213 */ /* 0x000fc60000000000 */
[----:B------:R-:W-:-:S06]  /*05e0*/  IMAD.HI.U32 R8, R9, R19, R8 ;  /* 0x0000001309087227 */ /* 0x000fcc00078e0008 */
[----:B------:R-:W-:-:S04]  /*05f0*/  IMAD.HI.U32 R8, R8, R20, RZ ;  /* 0x0000001408087227 */ /* 0x000fc800078e00ff */
[----:B------:R-:W-:-:S04]  /*0600*/  IMAD.MOV R9, RZ, RZ, -R8 ;  /* 0x000000ffff097224 */ /* 0x000fc800078e0a08 */
[----:B------:R-:W-:Y:S01]  /*0610*/  IMAD R20, R17, R9, R20 ;  /* 0x0000000911147224 */ /* 0x000fe200078e0214 */
[----:B------:R-:W-:-:S04]  /*0620*/  LOP3.LUT R9, R16, R11, RZ, 0x3c, !PT ;  /* 0x0000000b10097212 */ /* 0x000fc800078e3cff */
[----:B------:R-:W-:Y:S02]  /*0630*/  ISETP.GT.U32.AND P2, PT, R17, R20, PT ;  /* 0x000000141100720c */ /* 0x000fe40003f44070 */
[----:B------:R-:W-:-:S11]  /*0640*/  ISETP.GE.AND P3, PT, R9, RZ, PT ;  /* 0x000000ff0900720c */ /* 0x000fd60003f66270 */
[----:B------:R-:W-:Y:S01]  /*0650*/  @!P2 IADD3 R20, PT, PT, R20, -R17, RZ ;  /* 0x800000111414a210 */ /* 0x000fe20007ffe0ff */
[----:B------:R-:W-:-:S03]  /*0660*/  @!P2 VIADD R8, R8, 0x1 ;  /* 0x000000010808a836 */ /* 0x000fc60000000000 */
[----:B------:R-:W-:Y:S02]  /*0670*/  ISETP.GE.U32.AND P1, PT, R20, R17, PT ;  /* 0x000000111400720c */ /* 0x000fe40003f26070 */
[----:B------:R-:W-:-:S11]  /*0680*/  IADD3 R17, PT, PT, -R16, RZ, RZ ;  /* 0x000000ff10117210 */ /* 0x000fd60007ffe1ff */
[----:B------:R-:W-:-:S04]  /*0690*/  @P1 VIADD R8, R8, 0x1 ;  /* 0x0000000108081836 */ /* 0x000fc80000000000 */
[----:B------:R-:W-:-:S05]  /*06a0*/  @!P3 IMAD.MOV R8, RZ, RZ, -R8 ;  /* 0x000000ffff08b224 */ /* 0x000fca00078e0a08 */
[----:B------:R-:W-:Y:S01]  /*06b0*/  SEL R9, R14, R8, !P0 ;  /* 0x000000080e097207 */ /* 0x000fe20004000000 */
[--C-:B------:R-:W-:Y:S02]  /*06c0*/  IMAD R8, R13, R17, R18.reuse ;  /* 0x000000110d087224 */ /* 0x100fe400078e0212 */
[----:B------:R-:W-:Y:S02]  /*06d0*/  IMAD.MOV R18, RZ, RZ, -R18 ;  /* 0x000000ffff127224 */ /* 0x000fe400078e0a12 */
[----:B------:R-:W-:Y:S01]  /*06e0*/  IMAD.MOV R17, RZ, RZ, -R9 ;  /* 0x000000ffff117224 */ /* 0x000fe200078e0a09 */
[----:B------:R-:W-:Y:S01]  /*06f0*/  I2FP.F32.S32 R8, R8 ;  /* 0x0000000800087245 */ /* 0x000fe20000201400 */
[----:B------:R-:W-:Y:S02]  /*0700*/  IMAD R9, R0, R9, RZ ;  /* 0x0000000900097224 */ /* 0x000fe400078e02ff */
[----:B------:R-:W-:Y:S02]  /*0710*/  IMAD R16, R11, R17, R16 ;  /* 0x000000110b107224 */ /* 0x000fe400078e0210 */
[----:B------:R-:W-:-:S03]  /*0720*/  FMUL R8, R8, UR6 ;  /* 0x0000000608087c20 */ /* 0x000fc60008400000 */
[----:B------:R-:W-:Y:S02]  /*0730*/  I2FP.F32.S32 R16, R16 ;  /* 0x0000001000107245 */ /* 0x000fe40000201400 */
[----:B------:R-:W-:-:S03]  /*0740*/  LOP3.LUT R17, R21, 0x80000000, R8, 0xb8, !PT ;  /* 0x8000000015117812 */ /* 0x000fc600078eb808 */
[----:B------:R-:W-:Y:S02]  /*0750*/  FMUL R16, R16, UR5 ;  /* 0x0000000510107c20 */ /* 0x000fe40008400000 */
[----:B------:R-:W-:-:S03]  /*0760*/  FADD.RZ R19, R8, R17 ;  /* 0x0000001108137221 */ /* 0x000fc6000000c000 */
[----:B------:R-:W-:-:S03]  /*0770*/  LOP3.LUT R17, R21, 0x80000000, R16, 0xb8, !PT ;  /* 0x8000000015117812 */ /* 0x000fc600078eb810 */
[----:B------:R-:W0:Y:S02]  /*0780*/  FRND.TRUNC R19, R19 ;  /* 0x0000001300137307 */ /* 0x000e24000020d000 */
[----:B------:R-:W-:-:S06]  /*0790*/  FADD.RZ R17, R16, R17 ;  /* 0x0000001110117221 */ /* 0x000fcc000000c000 */
[----:B------:R-:W1:Y:S01]  /*07a0*/  FRND.TRUNC R8, R17 ;  /* 0x0000001100087307 */ /* 0x000e62000020d000 */
[----:B0-----:R-:W-:-:S07]  /*07b0*/  FMNMX R20, R4, R19, PT ;  /* 0x0000001304147209 */ /* 0x001fce0003800000 */
[----:B------:R-:W-:Y:S01]  /*07c0*/  F2I.TRUNC.NTZ R21, R20 ;  /* 0x0000001400157305 */ /* 0x000fe2000020f100 */
[----:B-1----:R-:W-:Y:S01]  /*07d0*/  FMNMX R16, R5, R8, PT ;  /* 0x0000000805107209 */ /* 0x002fe20003800000 */
[----:B------:R-:W-:-:S06]  /*07e0*/  IMAD R8, R12, R18, R7 ;  /* 0x000000120c087224 */ /* 0x000fcc00078e0207 */
[----:B------:R-:W0:Y:S02]  /*07f0*/  F2I.TRUNC.NTZ R16, R16 ;  /* 0x0000001000107305 */ /* 0x000e24000020f100 */
[----:B0-----:R-:W-:-:S04]  /*0800*/  IMAD R21, R16, UR7, R21 ;  /* 0x0000000710157c24 */ /* 0x001fc8000f8e0215 */
[----:B------:R-:W-:-:S05]  /*0810*/  IMAD R8, R21, R12, R8 ;  /* 0x0000000c15087224 */ /* 0x000fca00078e0208 */
[----:B------:R-:W-:Y:S02]  /*0820*/  SHF.R.S32.HI R18, RZ, 0x1f, R8 ;  /* 0x0000001fff127819 */ /* 0x000fe40000011408 */
[----:B------:R-:W-:-:S04]  /*0830*/  IADD3 R17, P1, PT, R9, R8, RZ ;  /* 0x0000000809117210 */ /* 0x000fc80007f3e0ff */
[----:B------:R-:W-:Y:S02]  /*0840*/  LEA.HI.X.SX32 R18, R9, R18, 0x1, P1 ;  /* 0x0000001209127211 */ /* 0x000fe400008f0eff */
[----:B------:R-:W-:-:S04]  /*0850*/  LEA R8, P1, R17, UR8, 0x2 ;  /* 0x0000000811087c11 */ /* 0x000fc8000f8210ff */
[----:B------:R-:W-:-:S06]  /*0860*/  LEA.HI.X R9, R17, UR9, R18, 0x2, P1 ;  /* 0x0000000911097c11 */ /* 0x000fcc00088f1412 */
[----:B------:R-:W2:Y:S01]  /*0870*/  LDG.E R9, desc[UR10][R8.64] ;  /* 0x0000000a08097981 */ /* 0x000ea2000c1e1900 */
[----:B------:R-:W-:Y:S01]  /*0880*/  IMAD.WIDE R16, R7, 0x4, R2 ;  /* 0x0000000407107825 */ /* 0x000fe200078e0202 */
[----:B------:R-:W-:-:S04]  /*0890*/  IADD3 R7, PT, PT, R6, R7, RZ ;  /* 0x0000000706077210 */ /* 0x000fc80007ffe0ff */
[----:B------:R-:W-:Y:S01]  /*08a0*/  ISETP.GE.AND P1, PT, R7, UR12, PT ;  /* 0x0000000c07007c0c */ /* 0x000fe2000bf26270 */
[----:B--2---:R1:W-:-:S12]  /*08b0*/  STG.E desc[UR10][R16.64], R9 ;  /* 0x0000000910007986 */ /* 0x0043d8000c10190a */
[----:B------:R-:W-:Y:S05]  /*08c0*/  @!P1 BRA `(.L_x_157) ;  /* 0xfffffff800789947 */ /* 0x000fea000383ffff */
[----:B------:R-:W-:Y:S05]  /*08d0*/  EXIT ;  /* 0x000000000000794d */ /* 0x000fea0003800000 */
.L_x_156:
        /* <DEDUP_REMOVED lines=17> */
[----:B--2---:R-:W-:Y:S01]  /*09f0*/  MOV R8, RZ ;  /* 0x000000ff00087202 */ /* 0x004fe20000000f00 */
[----:B-----5:R-:W-:-:S04]  /*0a00*/  IMAD.MOV R15, RZ, RZ, -R9 ;  /* 0x000000ffff0f7224 */ /* 0x020fc800078e0a09 */
[----:B------:R-:W-:-:S04]  /*0a10*/  IMAD R15, R15, R10, RZ ;  /* 0x0000000a0f0f7224 */ /* 0x000fc800078e02ff */
[----:B-1-34-:R-:W-:-:S07]  /*0a20*/  IMAD.HI.U32 R15, R9, R15, R8 ;  /* 0x0000000f090f7227 */ /* 0x01afce00078e0008 */
.L_x_158:
[----:B0-----:R-:W-:Y:S02]  /*0a30*/  IABS R18, R13 ;  /* 0x0000000d00127213 */ /* 0x001fe40000000000 */
[----:B------:R-:W-:Y:S02]  /*0a40*/  IABS R8, R7 ;  /* 0x0000000700087213 */ /* 0x000fe40000000000 */
[----:B-1----:R-:W0:Y:S01]  /*0a50*/  I2F.RP R17, R18 ;  /* 0x0000001200117306 */ /* 0x002e220000209400 */
        /* <DEDUP_REMOVED lines=15> */
[----:B------:R-:W-:Y:S01]  /*0b50*/  @P2 VIADD R16, R16, 0x1 ;  /* 0x0000000110102836 */ /* 0x000fe20000000000 */
[----:B0-----:R-:W-:-:S03]  /*0b60*/  IADD3 R17, PT, PT, RZ, -R9, RZ ;  /* 0x80000009ff117210 */ /* 0x001fc60007ffe0ff */
[----:B------:R-:W-:Y:S01]  /*0b70*/  @!P1 IMAD.MOV R16, RZ, RZ, -R16 ;  /* 0x000000ffff109224 */ /* 0x000fe200078e0a10 */
[----:B------:R-:W-:Y:S01]  /*0b80*/  @!P3 LOP3.LUT R16, RZ, R12, RZ, 0x33, !PT ;  /* 0x0000000cff10b212 */ /* 0x000fe200078e33ff */
[----:B------:R-:W-:-:S03]  /*0b90*/  IMAD R19, R17, R18, RZ ;  /* 0x0000001211137224 */ /* 0x000fc600078e02ff */
[----:B------:R-:W-:Y:S01]  /*0ba0*/  IABS R20, R16 ;  /* 0x0000001000147213 */ /* 0x000fe20000000000 */
[----:B------:R-:W-:Y:S02]  /*0bb0*/  IMAD.MOV.U32 R17, RZ, RZ, R8 ;  /* 0x000000ffff117224 */ /* 0x000fe400078e0008 */
[----:B------:R-:W-:-:S05]  /*0bc0*/  HFMA2 R8, -RZ, RZ, 0, 0 ;  /* 0x00000000ff087431 */ /* 0x000fca00000001ff */
[----:B------:R-:W-:-:S04]  /*0bd0*/  IMAD.HI.U32 R8, R9, R19, R8 ;  /* 0x0000001309087227 */ /* 0x000fc800078e0008 */
[----:B------:R-:W-:Y:S02]  /*0be0*/  IMAD.MOV.U32 R9, RZ, RZ, R20 ;  /* 0x000000ffff097224 */ /* 0x000fe400078e0014 */
[----:B------:R-:W0:Y:S02]  /*0bf0*/  I2F.RP R20, R17 ;  /* 0x0000001100147306 */ /* 0x000e240000209400 */
[----:B------:R-:W-:-:S04]  /*0c00*/  IMAD.HI.U32 R8, R8, R9, RZ ;  /* 0x0000000908087227 */ /* 0x000fc800078e00ff */
[----:B------:R-:W-:-:S04]  /*0c10*/  IMAD.MOV R19, RZ, RZ, -R8 ;  /* 0x000000ffff137224 */ /* 0x000fc800078e0a08 */
[C---:B------:R-:W-:Y:S01]  /*0c20*/  IMAD R9, R18.reuse, R19, R9 ;  /* 0x0000001312097224 */ /* 0x040fe200078e0209 */
[----:B0-----:R-:W0:Y:S04]  /*0c30*/  MUFU.RCP R20, R20 ;  /* 0x0000001400147308 */ /* 0x001e280000001000 */
[----:B------:R-:W-:-:S13]  /*0c40*/  ISETP.GT.U32.AND P3, PT, R18, R9, PT ;  /* 0x000000091200720c */ /* 0x000fda0003f64070 */
[-C--:B------:R-:W-:Y:S01]  /*0c50*/  @!P3 IADD3 R9, PT, PT, R9, -R18.reuse, RZ ;  /* 0x800000120909b210 */ /* 0x080fe20007ffe0ff */
[----:B------:R-:W-:Y:S01]  /*0c60*/  @!P3 VIADD R8, R8, 0x1 ;  /* 0x000000010808b836 */ /* 0x000fe20000000000 */
[----:B------:R-:W-:Y:S01]  /*0c70*/  ISETP.NE.AND P3, PT, R13, RZ, PT ;  /* 0x000000ff0d00720c */ /* 0x000fe20003f65270 */
[----:B0-----:R-:W-:Y:S01]  /*0c80*/  VIADD R19, R20, 0xffffffe ;  /* 0x0ffffffe14137836 */ /* 0x001fe20000000000 */
[----:B------:R-:W-:Y:S02]  /*0c90*/  ISETP.GE.U32.AND P2, PT, R9, R18, PT ;  /* 0x000000120900720c */ /* 0x000fe40003f46070 */
[----:B------:R-:W-:Y:S01]  /*0ca0*/  LOP3.LUT R18, R16, R13, RZ, 0x3c, !PT ;  /* 0x0000000d10127212 */ /* 0x000fe200078e3cff */
[----:B------:R-:W0:Y:S03]  /*0cb0*/  F2I.FTZ.U32.TRUNC.NTZ R9, R19 ;  /* 0x0000001300097305 */ /* 0x000e26000021f000 */
[----:B------:R-:W-:-:S07]  /*0cc0*/  ISETP.GE.AND P1, PT, R18, RZ, PT ;  /* 0x000000ff1200720c */ /* 0x000fce0003f26270 */
[----:B------:R-:W-:-:S05]  /*0cd0*/  @P2 IADD3 R8, PT, PT, R8, 0x1, RZ ;  /* 0x0000000108082810 */ /* 0x000fca0007ffe0ff */
[----:B------:R-:W-:Y:S02]  /*0ce0*/  IMAD.MOV.U32 R18, RZ, RZ, R8 ;  /* 0x000000ffff127224 */ /* 0x000fe400078e0008 */
[----:B0-----:R-:W-:-:S03]  /*0cf0*/  IMAD.MOV R8, RZ, RZ, -R9 ;  /* 0x000000ffff087224 */ /* 0x001fc600078e0a09 */
[----:B------:R-:W-:Y:S01]  /*0d00*/  @!P1 IADD3 R18, PT, PT, -R18, RZ, RZ ;  /* 0x000000ff12129210 */ /* 0x000fe20007ffe1ff */
[----:B------:R-:W-:Y:S01]  /*0d10*/  IMAD R19, R8, R17, RZ ;  /* 0x0000001108137224 */ /* 0x000fe200078e02ff */
[----:B------:R-:W-:Y:S01]  /*0d20*/  @!P3 LOP3.LUT R18, RZ, R13, RZ, 0x33, !PT ;  /* 0x0000000dff12b212 */ /* 0x000fe200078e33ff */
[----:B------:R-:W-:-:S03]  /*0d30*/  IMAD.MOV.U32 R8, RZ, RZ, RZ ;  /* 0x000000ffff087224 */ /* 0x000fc600078e00ff */
[----:B------:R-:W-:Y:S01]  /*0d40*/  IABS R20, R18 ;  /* 0x0000001200147213 */ /* 0x000fe20000000000 */
        /* <DEDUP_REMOVED lines=9> */
[----:B------:R-:W-:Y:S01]  /*0de0*/  ISETP.GE.U32.AND P1, PT, R20, R17, PT ;  /* 0x000000111400720c */ /* 0x000fe20003f26070 */
[----:B------:R-:W-:-:S12]  /*0df0*/  IMAD.MOV R17, RZ, RZ, -R18 ;  /* 0x000000ffff117224 */ /* 0x000fd800078e0a12 */
[----:B------:R-:W-:-:S05]  /*0e00*/  @P1 VIADD R8, R8, 0x1 ;  /* 0x0000000108081836 */ /* 0x000fca0000000000 */
[----:B------:R-:W-:-:S04]  /*0e10*/  @!P3 IADD3 R8, PT, PT, -R8, RZ, RZ ;  /* 0x000000ff0808b210 */ /* 0x000fc80007ffe1ff */
[----:B------:R-:W-:Y:S01]  /*0e20*/  SEL R9, R14, R8, !P0 ;  /* 0x000000080e097207 */ /* 0x000fe20004000000 */
[----:B------:R-:W-:Y:S01]  /*0e30*/  IMAD R8, R13, R17, R16 ;  /* 0x000000110d087224 */ /* 0x000fe200078e0210 */
[----:B------:R-:W-:-:S03]  /*0e40*/  IADD3 R16, PT, PT, -R16, RZ, RZ ;  /* 0x000000ff10107210 */ /* 0x000fc60007ffe1ff */
[----:B------:R-:W-:Y:S01]  /*0e50*/  IMAD.MOV R17, RZ, RZ, -R9 ;  /* 0x000000ffff117224 */ /* 0x000fe200078e0a09 */
[----:B------:R-:W-:Y:S01]  /*0e60*/  I2FP.F32.S32 R8, R8 ;  /* 0x0000000800087245 */ /* 0x000fe20000201400 */
[----:B------:R-:W-:Y:S02]  /*0e70*/  IMAD R16, R12, R16, R7 ;  /* 0x000000100c107224 */ /* 0x000fe400078e0207 */
[----:B------:R-:W-:Y:S02]  /*0e80*/  IMAD R18, R11, R17, R18 ;  /* 0x000000110b127224 */ /* 0x000fe400078e0212 */
[----:B------:R-:W-:Y:S01]  /*0e90*/  FMUL R8, R8, UR6 ;  /* 0x0000000608087c20 */ /* 0x000fe20008400000 */
[----:B------:R-:W-:Y:S02]  /*0ea0*/  IMAD R9, R0, R9, RZ ;  /* 0x0000000900097224 */ /* 0x000fe400078e02ff */
[----:B------:R-:W-:Y:S01]  /*0eb0*/  I2FP.F32.S32 R18, R18 ;  /* 0x0000001200127245 */ /* 0x000fe20000201400 */
[----:B------:R-:W0:Y:S04]  /*0ec0*/  FRND.FLOOR R17, R8 ;  /* 0x0000000800117307 */ /* 0x000e280000205000 */
[----:B------:R-:W-:-:S06]  /*0ed0*/  FMUL R18, R18, UR5 ;  /* 0x0000000512127c20 */ /* 0x000fcc0008400000 */
[----:B------:R-:W1:Y:S01]  /*0ee0*/  FRND.FLOOR R18, R18 ;  /* 0x0000001200127307 */ /* 0x000e620000205000 */
[----:B0-----:R-:W-:-:S07]  /*0ef0*/  FMNMX R19, R4, R17, PT ;  /* 0x0000001104137209 */ /* 0x001fce0003800000 */
[----:B------:R-:W-:Y:S01]  /*0f00*/  F2I.TRUNC.NTZ R20, R19 ;  /* 0x0000001300147305 */ /* 0x000fe2000020f100 */
[----:B-1----:R-:W-:-:S07]  /*0f10*/  FMNMX R17, R5, R18, PT ;  /* 0x0000001205117209 */ /* 0x002fce0003800000 */
        /* <DEDUP_REMOVED lines=15> */
.L_x_159:
        /* <DEDUP_REMOVED lines=15> */
.L_x_240:


//--------------------- .text.ShapetoBatch4DNCHW  --------------------------
	.section	.text.ShapetoBatch4DNCHW,"ax",@progbits
	.align	128
        .global         ShapetoBatch4DNCHW
        .type           ShapetoBatch4DNCHW,@function
        .size           ShapetoBatch4DNCHW,(.L_x_241 - ShapetoBatch4DNCHW)
        .other          ShapetoBatch4DNCHW,@"STO_CUDA_ENTRY STV_DEFAULT"
ShapetoBatch4DNCHW:
.text.ShapetoBatch4DNCHW:
[----:B------:R-:W-:Y:S08]  /*0000*/  LDC R1, c[0x0][0x37c] ;  /* 0x0000df00ff017b82 */ /* 0x000ff00000000800 */
[----:B------:R-:W0:Y:S02]  /*0010*/  LDC R0, c[0x0][0x39c] ;  /* 0x0000e700ff007b82 */ /* 0x000e240000000800 */
[----:B0-----:R-:W-:-:S13]  /*0020*/  ISETP.GE.AND P0, PT, R0, 0x1, PT ;  /* 0x000000010000780c */ /* 0x001fda0003f06270 */
[----:B------:R-:W-:Y:S05]  /*0030*/  @!P0 EXIT ;  /* 0x000000000000894d */ /* 0x000fea0003800000 */
[----:B------:R-:W0:Y:S01]  /*0040*/  LDC R0, c[0x0][0x3a0] ;  /* 0x0000e800ff007b82 */ /* 0x000e220000000800 */
[----:B------:R-:W1:Y:S07]  /*0050*/  S2R R3, SR_TID.Y ;  /* 0x0000000000037919 */ /* 0x000e6e0000002200 */
[----:B------:R-:W2:Y:S01]  /*0060*/  S2UR UR8, SR_CTAID.Y ;  /* 0x00000000000879c3 */ /* 0x000ea20000002600 */
[----:B0-----:R-:W-:-:S13]  /*0070*/  ISETP.GE.AND P0, PT, R0, 0x1, PT ;  /* 0x000000010000780c */ /* 0x001fda0003f06270 */
[----:B-12---:R-:W-:Y:S05]  /*0080*/  @!P0 EXIT ;  /* 0x000000000000894d */ /* 0x006fea0003800000 */
[----:B------:R-:W0:Y:S01]  /*0090*/  S2R R10, SR_TID.Z ;  /* 0x00000000000a7919 */ /* 0x000e220000002300 */
[----:B------:R-:W1:Y:S01]  /*00a0*/  S2UR UR4, SR_CTAID.Z ;  /* 0x00000000000479c3 */ /* 0x000e620000002700 */
[----:B------:R-:W2:Y:S01]  /*00b0*/  LDCU UR13, c[0x0][0x3b8] ;  /* 0x00007700ff0d77ac */ /* 0x000ea20008000800 */
[----:B------:R-:W3:Y:S06]  /*00c0*/  LDCU UR12, c[0x0][0x360] ;  /* 0x00006c00ff0c77ac */ /* 0x000eec0008000800 */
[----:B------:R-:W4:Y:S01]  /*00d0*/  LDC R2, c[0x0][0x364] ;  /* 0x0000d900ff027b82 */ /* 0x000f220000000800 */
[----:B------:R-:W1:Y:S01]  /*00e0*/  LDCU UR6, c[0x0][0x368] ;  /* 0x00006d00ff0677ac */ /* 0x000e620008000800 */
[----:B------:R-:W5:Y:S01]  /*00f0*/  LDCU UR5, c[0x0][0x378] ;  /* 0x00006f00ff0577ac */ /* 0x000f620008000800 */
[----:B------:R-:W3:Y:S01]  /*0100*/  LDCU UR9, c[0x0][0x374] ;  /* 0x00006e80ff0977ac */ /* 0x000ee20008000800 */
[----:B------:R-:W3:Y:S01]  /*0110*/  LDCU UR7, c[0x0][0x370] ;  /* 0x00006e00ff0777ac */ /* 0x000ee20008000800 */
[----:B--2---:R-:W-:-:S02]  /*0120*/  UISETP.GT.AND UP0, UPT, UR13, URZ, UPT ;  /* 0x000000ff0d00728c */ /* 0x004fc4000bf04270 */
[----:B-1----:R-:W-:Y:S01]  /*0130*/  UIMAD UR4, UR4, UR6, URZ ;  /* 0x00000006040472a4 */ /* 0x002fe2000f8e02ff */
[----:B------:R-:W1:Y:S01]  /*0140*/  LDCU.64 UR10, c[0x0][0x358] ;  /* 0x00006b00ff0a77ac */ /* 0x000e620008000a00 */
[----:B----4-:R-:W-:-:S04]  /*0150*/  IMAD R3, R2, UR8, R3 ;  /* 0x0000000802037c24 */ /* 0x010fc8000f8e0203 */
[----:B0-----:R-:W-:Y:S01]  /*0160*/  IADD3 R0, PT, PT, R10, UR4, RZ ;  /* 0x000000040a007c10 */ /* 0x001fe2000fffe0ff */
[----:B-----5:R-:W-:Y:S01]  /*0170*/  UIMAD UR6, UR6, UR5, URZ ;  /* 0x00000005060672a4 */ /* 0x020fe2000f8e02ff */
[----:B---3--:R-:W-:Y:S01]  /*0180*/  IMAD R2, R2, UR9, RZ ;  /* 0x0000000902027c24 */ /* 0x008fe2000f8e02ff */
[----:B------:R-:W-:Y:S01]  /*0190*/  UIMAD UR7, UR12, UR7, URZ ;  /* 0x000000070c0772a4 */ /* 0x000fe2000f8e02ff */
[----:B-1----:R-:W-:Y:S11]  /*01a0*/  BRA.U UP0, `(.L_x_160) ;  /* 0x0000000500187547 */ /* 0x002ff6000b800000 */
[----:B------:R-:W0:Y:S01]  /*01b0*/  S2R R10, SR_CTAID.X ;  /* 0x00000000000a7919 */ /* 0x000e220000002500 */
[----:B------:R-:W1:Y:S01]  /*01c0*/  LDCU.64 UR8, c[0x0][0x380] ;  /* 0x00007000ff0877ac */ /* 0x000e620008000a00 */
[----:B------:R-:W0:Y:S01]  /*01d0*/  S2R R5, SR_TID.X ;  /* 0x0000000000057919 */ /* 0x000e220000002100 */
[----:B------:R-:W-:Y:S01]  /*01e0*/  UMOV UR4, URZ ;  /* 0x000000ff00047c82 */ /* 0x000fe20008000000 */
[----:B-1----:R-:W-:Y:S01]  /*01f0*/  UIMAD UR8, UR9, UR8, URZ ;  /* 0x00000008090872a4 */ /* 0x002fe2000f8e02ff */
[----:B0-----:R-:W-:-:S11]  /*0200*/  IMAD R10, R10, UR12, R5 ;  /* 0x0000000c0a0a7c24 */ /* 0x001fd6000f8e0205 */
.L_x_171:
[----:B0-----:R-:W-:-:S05]  /*0210*/  UMOV UR5, URZ ;  /* 0x000000ff00057c82 */ /* 0x001fca0008000000 */
.L_x_170:
[----:B0-----:R-:W0:Y:S01]  /*0220*/  LDCU UR9, c[0x0][0x380] ;  /* 0x00007000ff0977ac */ /* 0x001e220008000800 */
[----:B------:R-:W-:Y:S01]  /*0230*/  BSSY.RECONVERGENT B0, `(.L_x_161) ;  /* 0x0000034000007945 */ /* 0x000fe20003800200 */
[----:B0-----:R-:W-:-:S13]  /*0240*/  ISETP.GE.AND P0, PT, R10, UR9, PT ;  /* 0x000000090a007c0c */ /* 0x001fda000bf06270 */
[----:B------:R-:W-:Y:S05]  /*0250*/  @P0 BRA `(.L_x_162) ;  /* 0x0000000000c40947 */ /* 0x000fea0003800000 */
[----:B------:R-:W0:Y:S01]  /*0260*/  LDC R13, c[0x0][0x388] ;  /* 0x0000e200ff0d7b82 */ /* 0x000e220000000800 */
[----:B------:R-:W-:-:S07]  /*0270*/  MOV R12, R10 ;  /* 0x0000000a000c7202 */ /* 0x000fce0000000f00 */
[----:B------:R-:W0:Y:S02]  /*0280*/  LDC R4, c[0x0][0x398] ;  /* 0x0000e600ff047b82 */ /* 0x000e240000000800 */
[----:B0-----:R-:W-:-:S07]  /*0290*/  IMAD R13, R13, UR5, R4 ;  /* 0x000000050d0d7c24 */ /* 0x001fce000f8e0204 */
.L_x_169:
[----:B0-----:R-:W0:Y:S01]  /*02a0*/  LDC R4, c[0x0][0x384] ;  /* 0x0000e100ff047b82 */ /* 0x001e220000000800 */
[----:B------:R-:W-:Y:S01]  /*02b0*/  BSSY.RECONVERGENT B1, `(.L_x_163) ;  /* 0x0000027000017945 */ /* 0x000fe20003800200 */
[----:B0-----:R-:W-:-:S13]  /*02c0*/  ISETP.GE.AND P0, PT, R3, R4, PT ;  /* 0x000000040300720c */ /* 0x001fda0003f06270 */
[----:B------:R-:W-:Y:S05]  /*02d0*/  @P0 BRA `(.L_x_164) ;  /* 0x0000000000900947 */ /* 0x000fea0003800000 */
[----:B------:R-:W0:Y:S01]  /*02e0*/  LDCU UR9, c[0x0][0x38c] ;  /* 0x00007180ff0977ac */ /* 0x000e220008000800 */
[----:B------:R-:W-:Y:S01]  /*02f0*/  MOV R11, R3 ;  /* 0x00000003000b7202 */ /* 0x000fe20000000f00 */
[----:B0-----:R-:W-:-:S04]  /*0300*/  IMAD R14, R12, UR9, RZ ;  /* 0x000000090c0e7c24 */ /* 0x001fc8000f8e02ff */
[----:B------:R-:W-:-:S07]  /*0310*/  IMAD R14, R4, UR4, R14 ;  /* 0x00000004040e7c24 */ /* 0x000fce000f8e020e */
.L_x_168:
[----:B0-----:R-:W0:Y:S01]  /*0320*/  LDC R15, c[0x0][0x388] ;  /* 0x0000e200ff0f7b82 */ /* 0x001e220000000800 */
[----:B------:R-:W-:Y:S01]  /*0330*/  BSSY.RECONVERGENT B2, `(.L_x_165) ;  /* 0x000001a000027945 */ /* 0x000fe20003800200 */
[----:B0-----:R-:W-:-:S13]  /*0340*/  ISETP.GE.AND P0, PT, R0, R15, PT ;  /* 0x0000000f0000720c */ /* 0x001fda0003f06270 */
[----:B------:R-:W-:Y:S05]  /*0350*/  @P0 BRA `(.L_x_166) ;  /* 0x00000000005c0947 */ /* 0x000fea0003800000 */
[----:B------:R-:W0:Y:S01]  /*0360*/  LDC R17, c[0x0][0x3a0] ;  /* 0x0000e800ff117b82 */ /* 0x000e220000000800 */
[----:B------:R-:W-:Y:S01]  /*0370*/  IMAD R16, R15, UR8, RZ ;  /* 0x000000080f107c24 */ /* 0x000fe2000f8e02ff */
[----:B------:R-:W1:Y:S06]  /*0380*/  LDCU UR9, c[0x0][0x384] ;  /* 0x00007080ff0977ac */ /* 0x000e6c0008000800 */
[----:B------:R-:W2:Y:S08]  /*0390*/  LDC.64 R8, c[0x0][0x390] ;  /* 0x0000e400ff087b82 */ /* 0x000eb00000000a00 */
[----:B------:R-:W3:Y:S08]  /*03a0*/  LDC.64 R6, c[0x0][0x3b0] ;  /* 0x0000ec00ff067b82 */ /* 0x000ef00000000a00 */
[----:B------:R-:W4:Y:S01]  /*03b0*/  LDC.64 R4, c[0x0][0x3a8] ;  /* 0x0000ea00ff047b82 */ /* 0x000f220000000a00 */
[----:B0-----:R-:W-:-:S02]  /*03c0*/  IMAD R18, R16, R17, RZ ;  /* 0x0000001110127224 */ /* 0x001fc400078e02ff */
[----:B------:R-:W-:Y:S02]  /*03d0*/  IMAD.IADD R17, R14, 0x1, R11 ;  /* 0x000000010e117824 */ /* 0x000fe400078e020b */
[----:B--2---:R-:W-:Y:S01]  /*03e0*/  IMAD R9, R18, UR4, R9 ;  /* 0x0000000412097c24 */ /* 0x004fe2000f8e0209 */
[----:B------:R-:W-:Y:S01]  /*03f0*/  MOV R18, R0 ;  /* 0x0000000000127202 */ /* 0x000fe20000000f00 */
[----:B------:R-:W-:Y:S02]  /*0400*/  IMAD R21, R17, R8, R13 ;  /* 0x0000000811157224 */ /* 0x000fe400078e020d */
[----:B------:R-:W-:-:S04]  /*0410*/  IMAD R9, R16, UR5, R9 ;  /* 0x0000000510097c24 */ /* 0x000fc8000f8e0209 */
[----:B------:R-:W-:-:S04]  /*0420*/  IMAD R16, R12, UR8, R9 ;  /* 0x000000080c107c24 */ /* 0x000fc8000f8e0209 */
[----:B-1-3--:R-:W-:-:S07]  /*0430*/  IMAD R19, R11, UR9, R16 ;  /* 0x000000090b137c24 */ /* 0x00afce000f8e0210 */
.L_x_167:
[----:B0-----:R-:W-:-:S05]  /*0440*/  IADD3 R17, PT, PT, R19, R18, RZ ;  /* 0x0000001213117210 */ /* 0x001fca0007ffe0ff */
[----:B------:R-:W-:-:S06]  /*0450*/  IMAD.WIDE R16, R17, 0x4, R6 ;  /* 0x0000000411107825 */ /* 0x000fcc00078e0206 */
[----:B------:R-:W2:Y:S01]  /*0460*/  LDG.E R17, desc[UR10][R16.64] ;  /* 0x0000000a10117981 */ /* 0x000ea2000c1e1900 */
[----:B------:R-:W-:Y:S01]  /*0470*/  IMAD.IADD R9, R21, 0x1, R18 ;  /* 0x0000000115097824 */ /* 0x000fe200078e0212 */
[----:B------:R-:W-:-:S03]  /*0480*/  IADD3 R18, PT, PT, R18, UR6, RZ ;  /* 0x0000000612127c10 */ /* 0x000fc6000fffe0ff */
[----:B----4-:R-:W-:Y:S01]  /*0490*/  IMAD.WIDE R8, R9, 0x4, R4 ;  /* 0x0000000409087825 */ /* 0x010fe200078e0204 */
[----:B------:R-:W-:-:S04]  /*04a0*/  ISETP.GE.AND P0, PT, R18, R15, PT ;  /* 0x0000000f1200720c */ /* 0x000fc80003f06270 */
[----:B--2---:R0:W-:Y:S09]  /*04b0*/  STG.E desc[UR10][R8.64], R17 ;  /* 0x0000001108007986 */ /* 0x0041f2000c10190a */
[----:B------:R-:W-:Y:S05]  /*04c0*/  @!P0 BRA `(.L_x_167) ;  /* 0xfffffffc00dc8947 */ /* 0x000fea000383ffff */
.L_x_166:
[----:B------:R-:W-:Y:S05]  /*04d0*/  BSYNC.RECONVERGENT B2 ;  /* 0x0000000000027941 */ /* 0x000fea0003800200 */
.L_x_165:
[----:B------:R-:W1:Y:S01]  /*04e0*/  LDCU UR9, c[0x0][0x384] ;  /* 0x00007080ff0977ac */ /* 0x000e620008000800 */
[----:B------:R-:W-:-:S04]  /*04f0*/  IADD3 R11, PT, PT, R2, R11, RZ ;  /* 0x0000000b020b7210 */ /* 0x000fc80007ffe0ff */
[----:B-1----:R-:W-:-:S13]  /*0500*/  ISETP.GE.AND P0, PT, R11, UR9, PT ;  /* 0x000000090b007c0c */ /* 0x002fda000bf06270 */
[----:B------:R-:W-:Y:S05]  /*0510*/  @!P0 BRA `(.L_x_168) ;  /* 0xfffffffc00808947 */ /* 0x000fea000383ffff */
.L_x_164:
[----:B------:R-:W-:Y:S05]  /*0520*/  BSYNC.RECONVERGENT B1 ;  /* 0x0000000000017941 */ /* 0x000fea0003800200 */
.L_x_163:
[----:B------:R-:W1:Y:S01]  /*0530*/  LDCU UR9, c[0x0][0x380] ;  /* 0x00007000ff0977ac */ /* 0x000e620008000800 */
[----:B------:R-:W-:-:S05]  /*0540*/  VIADD R12, R12, UR7 ;  /* 0x000000070c0c7c36 */ /* 0x000fca0008000000 */
[----:B-1----:R-:W-:-:S13]  /*0550*/  ISETP.GE.AND P0, PT, R12, UR9, PT ;  /* 0x000000090c007c0c */ /* 0x002fda000bf06270 */
[----:B------:R-:W-:Y:S05]  /*0560*/  @!P0 BRA `(.L_x_169) ;  /* 0xfffffffc004c8947 */ /* 0x000fea000383ffff */
.L_x_162:
[----:B------:R-:W-:Y:S05]  /*0570*/  BSYNC.RECONVERGENT B0 ;  /* 0x0000000000007941 */ /* 0x000fea0003800200 */
.L_x_161:
[----:B------:R-:W1:Y:S01]  /*0580*/  LDCU UR9, c[0x0][0x3a0] ;  /* 0x00007400ff0977ac */ /* 0x000e620008000800 */
[----:B------:R-:W-:-:S04]  /*0590*/  UIADD3 UR5, UPT, UPT, UR5, 0x1, URZ ;  /* 0x0000000105057890 */ /* 0x000fc8000fffe0ff */
[----:B-1----:R-:W-:-:S09]  /*05a0*/  UISETP.NE.AND UP0, UPT, UR5, UR9, UPT ;  /* 0x000000090500728c */ /* 0x002fd2000bf05270 */
[----:B------:R-:W-:Y:S05]  /*05b0*/  BRA.U UP0, `(.L_x_170) ;  /* 0xfffffffd00187547 */ /* 0x000fea000b83ffff */
[----:B------:R-:W1:Y:S01]  /*05c0*/  LDCU UR5, c[0x0][0x39c] ;  /* 0x00007380ff0577ac */ /* 0x000e620008000800 */
[----:B------:R-:W-:-:S04]  /*05d0*/  UIADD3 UR4, UPT, UPT, UR4, 0x1, URZ ;  /* 0x0000000104047890 */ /* 0x000fc8000fffe0ff */
[----:B-1----:R-:W-:-:S09]  /*05e0*/  UISETP.NE.AND UP0, UPT, UR4, UR5, UPT ;  /* 0x000000050400728c */ /* 0x002fd2000bf05270 */
[----:B------:R-:W-:Y:S05]  /*05f0*/  BRA.U UP0, `(.L_x_171) ;  /* 0xfffffffd00047547 */ /* 0x000fea000b83ffff */
[----:B------:R-:W-:Y:S05]  /*0600*/  EXIT ;  /* 0x000000000000794d */ /* 0x000fea0003800000 */
.L_x_160:
[----:B------:R-:W0:Y:S02]  /*0610*/  LDC R5, c[0x0][0x394] ;  /* 0x0000e500ff057b82 */ /* 0x000e240000000800 */
[----:B0-----:R-:W-:Y:S01]  /*0620*/  IADD3 R10, PT, PT, R5, UR4, R10 ;  /* 0x00000004050a7c10 */ /* 0x001fe2000fffe00a */
[----:B------:R-:W-:-:S06]  /*0630*/  UMOV UR4, URZ ;  /* 0x000000ff00047c82 */ /* 0x000fcc0008000000 */
.L_x_182:
[----:B------:R-:W-:-:S05]  /*0640*/  UMOV UR5, URZ ;  /* 0x000000ff00057c82 */ /* 0x000fca0008000000 */
.L_x_181:
[----:B------:R-:W0:Y:S01]  /*0650*/  S2R R4, SR_TID.X ;  /* 0x0000000000047919 */ /* 0x000e220000002100 */
[----:B------:R-:W0:Y:S01]  /*0660*/  S2UR UR8, SR_CTAID.X ;  /* 0x00000000000879c3 */ /* 0x000e220000002500 */
[----:B------:R-:W1:Y:S01]  /*0670*/  LDCU UR9, c[0x0][0x380] ;  /* 0x00007000ff0977ac */ /* 0x000e620008000800 */
[----:B------:R-:W-:Y:S06]  /*0680*/  BSSY.RECONVERGENT B0, `(.L_x_172) ;  /* 0x0000040000007945 */ /* 0x000fec0003800200 */
[----:B------:R-:W0:Y:S02]  /*0690*/  LDC R11, c[0x0][0x360] ;  /* 0x0000d800ff0b7b82 */ /* 0x000e240000000800 */
[----:B0-----:R-:W-:-:S05]  /*06a0*/  IMAD R11, R11, UR8, R4 ;  /* 0x000000080b0b7c24 */ /* 0x001fca000f8e0204 */
[----:B-1----:R-:W-:-:S13]  /*06b0*/  ISETP.GE.AND P0, PT, R11, UR9, PT ;  /* 0x000000090b007c0c */ /* 0x002fda000bf06270 */
[----:B------:R-:W-:Y:S05]  /*06c0*/  @P0 BRA `(.L_x_173) ;  /* 0x0000000000ec0947 */ /* 0x000fea0003800000 */
[----:B------:R-:W0:Y:S01]  /*06d0*/  S2R R4, SR_TID.Z ;  /* 0x0000000000047919 */ /* 0x000e220000002300 */
[----:B------:R-:W1:Y:S01]  /*06e0*/  S2UR UR9, SR_CTAID.Z ;  /* 0x00000000000979c3 */ /* 0x000e620000002700 */
[----:B------:R-:W0:Y:S07]  /*06f0*/  LDCU UR8, c[0x0][0x398] ;  /* 0x00007300ff0877ac */ /* 0x000e2e0008000800 */
[----:B------:R-:W1:Y:S08]  /*0700*/  LDC R5, c[0x0][0x368] ;  /* 0x0000da00ff057b82 */ /* 0x000e700000000800 */
[----:B------:R-:W2:Y:S01]  /*0710*/  LDC R19, c[0x0][0x388] ;  /* 0x0000e200ff137b82 */ /* 0x000ea20000000800 */
[----:B0-----:R-:W-:-:S05]  /*0720*/  IADD3 R4, PT, PT, R4, UR8, RZ ;  /* 0x0000000804047c10 */ /* 0x001fca000fffe0ff */
[----:B-1----:R-:W-:Y:S02]  /*0730*/  IMAD R4, R5, UR9, R4 ;  /* 0x0000000905047c24 */ /* 0x002fe4000f8e0204 */
[C---:B--2---:R-:W-:Y:S02]  /*0740*/  IMAD R12, R19.reuse, UR5, R0 ;  /* 0x00000005130c7c24 */ /* 0x044fe4000f8e0200 */
[----:B------:R-:W-:-:S07]  /*0750*/  IMAD R19, R19, UR5, R4 ;  /* 0x0000000513137c24 */ /* 0x000fce000f8e0204 */
.L_x_180:
[----:B------:R-:W0:Y:S01]  /*0760*/  LDCU UR8, c[0x0][0x384] ;  /* 0x00007080ff0877ac */ /* 0x000e220008000800 */
[----:B------:R-:W-:Y:S01]  /*0770*/  BSSY.RECONVERGENT B1, `(.L_x_174) ;  /* 0x000002c000017945 */ /* 0x000fe20003800200 */
[----:B0-----:R-:W-:-:S13]  /*0780*/  ISETP.GE.AND P0, PT, R3, UR8, PT ;  /* 0x0000000803007c0c */ /* 0x001fda000bf06270 */
[----:B------:R-:W-:Y:S05]  /*0790*/  @P0 BRA `(.L_x_175) ;  /* 0x0000000000a40947 */ /* 0x000fea0003800000 */
[----:B------:R-:W0:Y:S01]  /*07a0*/  LDCU UR8, c[0x0][0x3a0] ;  /* 0x00007400ff0877ac */ /* 0x000e220008000800 */
[----:B------:R-:W1:Y:S01]  /*07b0*/  LDC R18, c[0x0][0x388] ;  /* 0x0000e200ff127b82 */ /* 0x000e620000000800 */
[----:B------:R-:W-:Y:S01]  /*07c0*/  MOV R13, R3 ;  /* 0x00000003000d7202 */ /* 0x000fe20000000f00 */
[----:B0-----:R-:W-:-:S06]  /*07d0*/  UIMAD UR8, UR4, UR8, UR5 ;  /* 0x00000008040872a4 */ /* 0x001fcc000f8e0205 */
[----:B-1----:R-:W-:-:S07]  /*07e0*/  IMAD R18, R18, UR8, R11 ;  /* 0x0000000812127c24 */ /* 0x002fce000f8e020b */
.L_x_179:
[----:B------:R-:W0:Y:S01]  /*07f0*/  LDCU UR8, c[0x0][0x388] ;  /* 0x00007100ff0877ac */ /* 0x000e220008000800 */
[----:B------:R-:W-:Y:S01]  /*0800*/  BSSY.RECONVERGENT B2, `(.L_x_176) ;  /* 0x000001e000027945 */ /* 0x000fe20003800200 */
[----:B0-----:R-:W-:-:S13]  /*0810*/  ISETP.GE.AND P0, PT, R0, UR8, PT ;  /* 0x0000000800007c0c */ /* 0x001fda000bf06270 */
[----:B------:R-:W-:Y:S05]  /*0820*/  @P0 BRA `(.L_x_177) ;  /* 0x00000000006c0947 */ /* 0x000fea0003800000 */
[----:B------:R-:W0:Y:S01]  /*0830*/  LDC.64 R14, c[0x0][0x380] ;  /* 0x0000e000ff0e7b82 */ /* 0x000e220000000a00 */
[----:B------:R-:W1:Y:S01]  /*0840*/  LDCU UR8, c[0x0][0x38c] ;  /* 0x00007180ff0877ac */ /* 0x000e620008000800 */
[----:B------:R-:W-:Y:S01]  /*0850*/  MOV R16, R0 ;  /* 0x0000000000107202 */ /* 0x000fe20000000f00 */
[----:B------:R-:W2:Y:S05]  /*0860*/  LDCU UR9, c[0x0][0x390] ;  /* 0x00007200ff0977ac */ /* 0x000eaa0008000800 */
[----:B------:R-:W3:Y:S01]  /*0870*/  LDC.64 R4, c[0x0][0x3b0] ;  /* 0x0000ec00ff047b82 */ /* 0x000ee20000000a00 */
[--C-:B0-----:R-:W-:Y:S02]  /*0880*/  IMAD R20, R15, UR4, R13.reuse ;  /* 0x000000040f147c24 */ /* 0x101fe4000f8e020d */
[----:B------:R-:W-:-:S02]  /*0890*/  IMAD R7, R18, R14, R13 ;  /* 0x0000000e12077224 */ /* 0x000fc400078e020d */
[----:B-1----:R-:W-:Y:S02]  /*08a0*/  IMAD R6, R11, UR8, R20 ;  /* 0x000000080b067c24 */ /* 0x002fe4000f8e0214 */
[----:B------:R-:W-:Y:S02]  /*08b0*/  IMAD R15, R7, R15, R10 ;  /* 0x0000000f070f7224 */ /* 0x000fe400078e020a */
[----:B------:R-:W-:Y:S02]  /*08c0*/  IMAD.MOV.U32 R14, RZ, RZ, R12 ;  /* 0x000000ffff0e7224 */ /* 0x000fe400078e000c */
[----:B--23--:R-:W-:-:S07]  /*08d0*/  IMAD R17, R6, UR9, R19 ;  /* 0x0000000906117c24 */ /* 0x00cfce000f8e0213 */
.L_x_178:
[----:B------:R-:W0:Y:S01]  /*08e0*/  LDCU UR8, c[0x0][0x390] ;  /* 0x00007200ff0877ac */ /* 0x000e220008000800 */
[----:B------:R-:W-:Y:S01]  /*08f0*/  IMAD.WIDE R6, R15, 0x4, R4 ;  /* 0x000000040f067825 */ /* 0x000fe200078e0204 */
[----:B------:R-:W1:Y:S01]  /*0900*/  LDCU.64 UR12, c[0x0][0x388] ;  /* 0x00007100ff0c77ac */ /* 0x000e620008000a00 */
[----:B0-----:R-:W-:-:S04]  /*0910*/  ISETP.GE.AND P0, PT, R14, UR8, PT ;  /* 0x000000080e007c0c */ /* 0x001fc8000bf06270 */
[----:B-1----:R-:W-:-:S13]  /*0920*/  ISETP.LT.AND P0, PT, R20, UR13, !P0 ;  /* 0x0000000d14007c0c */ /* 0x002fda000c701270 */
[----:B------:R-:W0:Y:S01]  /*0930*/  @P0 LDC.64 R8, c[0x0][0x3a8] ;  /* 0x0000ea00ff080b82 */ /* 0x000e220000000a00 */
[----:B------:R1:W-:Y:S01]  /*0940*/  @!P0 STG.E desc[UR10][R6.64], RZ ;  /* 0x000000ff06008986 */ /* 0x0003e2000c10190a */
[----:B0-----:R-:W-:-:S06]  /*0950*/  @P0 IMAD.WIDE R8, R17, 0x4, R8 ;  /* 0x0000000411080825 */ /* 0x001fcc00078e0208 */
[----:B------:R-:W2:Y:S01]  /*0960*/  @P0 LDG.E R9, desc[UR10][R8.64] ;  /* 0x0000000a08090981 */ /* 0x000ea2000c1e1900 */
[----:B------:R-:W-:Y:S01]  /*0970*/  IADD3 R16, PT, PT, R16, UR6, RZ ;  /* 0x0000000610107c10 */ /* 0x000fe2000fffe0ff */
[----:B------:R-:W-:Y:S01]  /*0980*/  VIADD R14, R14, UR6 ;  /* 0x000000060e0e7c36 */ /* 0x000fe20008000000 */
[----:B------:R-:W-:Y:S02]  /*0990*/  IADD3 R15, PT, PT, R15, UR6, RZ ;  /* 0x000000060f0f7c10 */ /* 0x000fe4000fffe0ff */
[----:B------:R-:W-:Y:S01]  /*09a0*/  IADD3 R17, PT, PT, R17, UR6, RZ ;  /* 0x0000000611117c10 */ /* 0x000fe2000fffe0ff */
[----:B--2---:R1:W-:Y:S01]  /*09b0*/  @P0 STG.E desc[UR10][R6.64], R9 ;  /* 0x0000000906000986 */ /* 0x0043e2000c10190a */
[----:B------:R-:W-:-:S13]  /*09c0*/  ISETP.GE.AND P0, PT, R16, UR12, PT ;  /* 0x0000000c10007c0c */ /* 0x000fda000bf06270 */
[----:B-1----:R-:W-:Y:S05]  /*09d0*/  @!P0 BRA `(.L_x_178) ;  /* 0xfffffffc00c08947 */ /* 0x002fea000383ffff */
.L_x_177:
[----:B------:R-:W-:Y:S05]  /*09e0*/  BSYNC.RECONVERGENT B2 ;  /* 0x0000000000027941 */ /* 0x000fea0003800200 */
.L_x_176:
[----:B------:R-:W0:Y:S01]  /*09f0*/  LDCU UR8, c[0x0][0x384] ;  /* 0x00007080ff0877ac */ /* 0x000e220008000800 */
[----:B------:R-:W-:-:S04]  /*0a00*/  IADD3 R13, PT, PT, R2, R13, RZ ;  /* 0x0000000d020d7210 */ /* 0x000fc80007ffe0ff */
[----:B0-----:R-:W-:-:S13]  /*0a10*/  ISETP.GE.AND P0, PT, R13, UR8, PT ;  /* 0x000000080d007c0c */ /* 0x001fda000bf06270 */
[----:B------:R-:W-:Y:S05]  /*0a20*/  @!P0 BRA `(.L_x_179) ;  /* 0xfffffffc00708947 */ /* 0x000fea000383ffff */
.L_x_175:
[----:B------:R-:W-:Y:S05]  /*0a30*/  BSYNC.RECONVERGENT B1 ;  /* 0x0000000000017941 */ /* 0x000fea0003800200 */
.L_x_174:
[----:B------:R-:W0:Y:S01]  /*0a40*/  LDCU UR8, c[0x0][0x380] ;  /* 0x00007000ff0877ac */ /* 0x000e220008000800 */
[----:B------:R-:W-:-:S04]  /*0a50*/  IADD3 R11, PT, PT, R11, UR7, RZ ;  /* 0x000000070b0b7c10 */ /* 0x000fc8000fffe0ff */
[----:B0-----:R-:W-:-:S13]  /*0a60*/  ISETP.GE.AND P0, PT, R11, UR8, PT ;  /* 0x000000080b007c0c */ /* 0x001fda000bf06270 */
[----:B------:R-:W-:Y:S05]  /*0a70*/  @!P0 BRA `(.L_x_180) ;  /* 0xfffffffc00388947 */ /* 0x000fea000383ffff */
.L_x_173:
[----:B------:R-:W-:Y:S05]  /*0a80*/  BSYNC.RECONVERGENT B0 ;  /* 0x0000000000007941 */ /* 0x000fea0003800200 */
.L_x_172:
[----:B------:R-:W0:Y:S01]  /*0a90*/  LDCU UR8, c[0x0][0x3a0] ;  /* 0x00007400ff0877ac */ /* 0x000e220008000800 */
[----:B------:R-:W-:-:S04]  /*0aa0*/  UIADD3 UR5, UPT, UPT, UR5, 0x1, URZ ;  /* 0x0000000105057890 */ /* 0x000fc8000fffe0ff */
[----:B0-----:R-:W-:-:S09]  /*0ab0*/  UISETP.NE.AND UP0, UPT, UR5, UR8, UPT ;  /* 0x000000080500728c */ /* 0x001fd2000bf05270 */
[----:B------:R-:W-:Y:S05]  /*0ac0*/  BRA.U UP0, `(.L_x_181) ;  /* 0xfffffff900e07547 */ /* 0x000fea000b83ffff */
[----:B------:R-:W0:Y:S01]  /*0ad0*/  LDC R4, c[0x0][0x39c] ;  /* 0x0000e700ff047b82 */ /* 0x000e220000000800 */
[----:B------:R-:W-:-:S06]  /*0ae0*/  UIADD3 UR8, UPT, UPT, UR4, 0x1, URZ ;  /* 0x0000000104087890 */ /* 0x000fcc000fffe0ff */
[----:B0-----:R-:W-:-:S13]  /*0af0*/  ISETP.NE.AND P0, PT, R4, UR8, PT ;  /* 0x0000000804007c0c */ /* 0x001fda000bf05270 */
[----:B------:R-:W-:Y:S05]  /*0b00*/  @!P0 EXIT ;  /* 0x000000000000894d */ /* 0x000fea0003800000 */
[----:B------:R-:W-:Y:S01]  /*0b10*/  UMOV UR4, UR8 ;  /* 0x0000000800047c82 */ /* 0x000fe20008000000 */
[----:B------:R-:W-:Y:S05]  /*0b20*/  BRA `(.L_x_182) ;  /* 0xfffffff800c47947 */ /* 0x000fea000383ffff */
.L_x_183:
        /* <DEDUP_REMOVED lines=13> */
.L_x_241:


//--------------------- .text.ShapetoBatch4DNHWC  --------------------------
	.section	.text.ShapetoBatch4DNHWC,"ax",@progbits
	.align	128
        .global         ShapetoBatch4DNHWC
        .type           ShapetoBatch4DNHWC,@function
        .size           ShapetoBatch4DNHWC,(.L_x_242 - ShapetoBatch4DNHWC)
        .other          ShapetoBatch4DNHWC,@"STO_CUDA_ENTRY STV_DEFAULT"
ShapetoBatch4DNHWC:
.text.ShapetoBatch4DNHWC:
[----:B------:R-:W-:Y:S08]  /*0000*/  LDC R1, c[0x0][0x37c] ;  /* 0x0000df00ff017b82 */ /* 0x000ff00000000800 */
[----:B------:R-:W0:Y:S02]  /*0010*/  LDC R0, c[0x0][0x39c] ;  /* 0x0000e700ff007b82 */ /* 0x000e240000000800 */
[----:B0-----:R-:W-:-:S13]  /*0020*/  ISETP.GE.AND P0, PT, R0, 0x1, PT ;  /* 0x000000010000780c */ /* 0x001fda0003f06270 */
[----:B------:R-:W-:Y:S05]  /*0030*/  @!P0 EXIT ;  /* 0x000000000000894d */ /* 0x000fea0003800000 */
[----:B------:R-:W0:Y:S01]  /*0040*/  LDC R0, c[0x0][0x3a0] ;  /* 0x0000e800ff007b82 */ /* 0x000e220000000800 */
[----:B------:R-:W1:Y:S07]  /*0050*/  S2R R5, SR_TID.Y ;  /* 0x0000000000057919 */ /* 0x000e6e0000002200 */
[----:B------:R-:W2:Y:S08]  /*0060*/  S2UR UR8, SR_CTAID.Y ;  /* 0x00000000000879c3 */ /* 0x000eb00000002600 */
[----:B------:R-:W3:Y:S01]  /*0070*/  S2UR UR4, SR_CTAID.Z ;  /* 0x00000000000479c3 */ /* 0x000ee20000002700 */
[----:B0-----:R-:W-:-:S13]  /*0080*/  ISETP.GE.AND P0, PT, R0, 0x1, PT ;  /* 0x000000010000780c */ /* 0x001fda0003f06270 */
[----:B-123--:R-:W-:Y:S05]  /*0090*/  @!P0 EXIT ;  /* 0x000000000000894d */ /* 0x00efea0003800000 */
[----:B------:R-:W0:Y:S01]  /*00a0*/  S2R R11, SR_TID.Z ;  /* 0x00000000000b7919 */ /* 0x000e220000002300 */
[----:B------:R-:W1:Y:S01]  /*00b0*/  LDCU UR13, c[0x0][0x3b8] ;  /* 0x00007700ff0d77ac */ /* 0x000e620008000800 */
[----:B------:R-:W2:Y:S01]  /*00c0*/  LDCU UR9, c[0x0][0x360] ;  /* 0x00006c00ff0977ac */ /* 0x000ea20008000800 */
[----:B------:R-:W3:Y:S01]  /*00d0*/  LDC R4, c[0x0][0x364] ;  /* 0x0000d900ff047b82 */ /* 0x000ee20000000800 */
[----:B------:R-:W4:Y:S01]  /*00e0*/  LDCU UR6, c[0x0][0x368] ;  /* 0x00006d00ff0677ac */ /* 0x000f220008000800 */
[----:B------:R-:W5:Y:S01]  /*00f0*/  LDCU UR5, c[0x0][0x378] ;  /* 0x00006f00ff0577ac */ /* 0x000f620008000800 */
[----:B------:R-:W2:Y:S01]  /*0100*/  LDCU UR12, c[0x0][0x374] ;  /* 0x00006e80ff0c77ac */ /* 0x000ea20008000800 */
[----:B------:R-:W2:Y:S01]  /*0110*/  LDCU UR7, c[0x0][0x370] ;  /* 0x00006e00ff0777ac */ /* 0x000ea20008000800 */
[----:B-1----:R-:W-:Y:S02]  /*0120*/  UISETP.GT.AND UP0, UPT, UR13, URZ, UPT ;  /* 0x000000ff0d00728c */ /* 0x002fe4000bf04270 */
[----:B----4-:R-:W-:Y:S01]  /*0130*/  UIMAD UR4, UR4, UR6, URZ ;  /* 0x00000006040472a4 */ /* 0x010fe2000f8e02ff */
[----:B------:R-:W1:Y:S01]  /*0140*/  LDCU.64 UR10, c[0x0][0x358] ;  /* 0x00006b00ff0a77ac */ /* 0x000e620008000a00 */
[----:B---3--:R-:W-:-:S04]  /*0150*/  IMAD R5, R4, UR8, R5 ;  /* 0x0000000804057c24 */ /* 0x008fc8000f8e0205 */
[----:B0-----:R-:W-:Y:S01]  /*0160*/  IADD3 R0, PT, PT, R11, UR4, RZ ;  /* 0x000000040b007c10 */ /* 0x001fe2000fffe0ff */
[----:B-----5:R-:W-:Y:S01]  /*0170*/  UIMAD UR6, UR6, UR5, URZ ;  /* 0x00000005060672a4 */ /* 0x020fe2000f8e02ff */
[----:B--2---:R-:W-:Y:S01]  /*0180*/  IMAD R4, R4, UR12, RZ ;  /* 0x0000000c04047c24 */ /* 0x004fe2000f8e02ff */
[----:B------:R-:W-:Y:S01]  /*0190*/  UIMAD UR7, UR9, UR7, URZ ;  /* 0x00000007090772a4 */ /* 0x000fe2000f8e02ff */
[----:B-1----:R-:W-:Y:S11]  /*01a0*/  BRA.U UP0, `(.L_x_184) ;  /* 0x0000000500187547 */ /* 0x002ff6000b800000 */
[----:B------:R-:W0:Y:S01]  /*01b0*/  LDCU UR8, c[0x0][0x388] ;  /* 0x00007100ff0877ac */ /* 0x000e220008000800 */
[----:B------:R-:W0:Y:S02]  /*01c0*/  LDCU UR4, c[0x0][0x384] ;  /* 0x00007080ff0477ac */ /* 0x000e240008000800 */
[----:B0-----:R-:W-:-:S03]  /*01d0*/  UIMAD UR8, UR8, UR4, URZ ;  /* 0x00000004080872a4 */ /* 0x001fc6000f8e02ff */
[----:B------:R-:W-:-:S09]  /*01e0*/  UMOV UR4, URZ ;  /* 0x000000ff00047c82 */ /* 0x000fd20008000000 */
.L_x_195:
[----:B-1----:R-:W-:-:S05]  /*01f0*/  UMOV UR5, URZ ;  /* 0x000000ff00057c82 */ /* 0x002fca0008000000 */
.L_x_194:
[----:B------:R-:W0:Y:S01]  /*0200*/  S2R R8, SR_CTAID.X ;  /* 0x0000000000087919 */ /* 0x000e220000002500 */
[----:B-1----:R-:W1:Y:S01]  /*0210*/  LDCU UR12, c[0x0][0x380] ;  /* 0x00007000ff0c77ac */ /* 0x002e620008000800 */
[----:B------:R-:W-:Y:S01]  /*0220*/  BSSY.RECONVERGENT B0, `(.L_x_185) ;  /* 0x0000035000007945 */ /* 0x000fe20003800200 */
[----:B------:R-:W0:Y:S02]  /*0230*/  S2R R3, SR_TID.X ;  /* 0x0000000000037919 */ /* 0x000e240000002100 */
[----:B0-----:R-:W-:-:S05]  /*0240*/  IMAD R8, R8, UR9, R3 ;  /* 0x0000000908087c24 */ /* 0x001fca000f8e0203 */
[----:B-1----:R-:W-:-:S13]  /*0250*/  ISETP.GE.AND P0, PT, R8, UR12, PT ;  /* 0x0000000c08007c0c */ /* 0x002fda000bf06270 */
[----:B------:R-:W-:Y:S05]  /*0260*/  @P0 BRA `(.L_x_186) ;  /* 0x0000000000c00947 */ /* 0x000fea0003800000 */
.L_x_193:
[----:B------:R-:W0:Y:S01]  /*0270*/  LDC R18, c[0x0][0x384] ;  /* 0x0000e100ff127b82 */ /* 0x000e220000000800 */
[----:B------:R-:W-:Y:S01]  /*0280*/  BSSY.RECONVERGENT B1, `(.L_x_187) ;  /* 0x000002a000017945 */ /* 0x000fe20003800200 */
[----:B0-----:R-:W-:-:S13]  /*0290*/  ISETP.GE.AND P0, PT, R5, R18, PT ;  /* 0x000000120500720c */ /* 0x001fda0003f06270 */
[----:B-1----:R-:W-:Y:S05]  /*02a0*/  @P0 BRA `(.L_x_188) ;  /* 0x00000000009c0947 */ /* 0x002fea0003800000 */
[----:B------:R-:W0:Y:S01]  /*02b0*/  LDC R9, c[0x0][0x380] ;  /* 0x0000e000ff097b82 */ /* 0x000e220000000800 */
[----:B------:R-:W1:Y:S07]  /*02c0*/  LDCU.64 UR12, c[0x0][0x388] ;  /* 0x00007100ff0c77ac */ /* 0x000e6e0008000a00 */
[----:B------:R-:W2:Y:S08]  /*02d0*/  LDC R6, c[0x0][0x3a0] ;  /* 0x0000e800ff067b82 */ /* 0x000eb00000000800 */
[----:B------:R-:W3:Y:S01]  /*02e0*/  LDC R7, c[0x0][0x394] ;  /* 0x0000e500ff077b82 */ /* 0x000ee20000000800 */
[----:B0-----:R-:W-:-:S04]  /*02f0*/  IMAD R2, R18, R9, RZ ;  /* 0x0000000912027224 */ /* 0x001fc800078e02ff */
[----:B-1----:R-:W-:Y:S02]  /*0300*/  IMAD R3, R2, UR12, RZ ;  /* 0x0000000c02037c24 */ /* 0x002fe4000f8e02ff */
[----:B------:R-:W-:Y:S01]  /*0310*/  IMAD R2, R9, UR4, R8 ;  /* 0x0000000409027c24 */ /* 0x000fe2000f8e0208 */
[----:B------:R-:W-:Y:S01]  /*0320*/  MOV R9, R5 ;  /* 0x0000000500097202 */ /* 0x000fe20000000f00 */
[----:B--2---:R-:W-:Y:S02]  /*0330*/  IMAD R6, R3, R6, RZ ;  /* 0x0000000603067224 */ /* 0x004fe400078e02ff */
[----:B------:R-:W-:-:S04]  /*0340*/  IMAD R2, R2, UR13, RZ ;  /* 0x0000000d02027c24 */ /* 0x000fc8000f8e02ff */
[----:B------:R-:W-:Y:S02]  /*0350*/  IMAD R18, R18, UR5, R2 ;  /* 0x0000000512127c24 */ /* 0x000fe4000f8e0202 */
[----:B---3--:R-:W-:-:S04]  /*0360*/  IMAD R6, R6, UR4, R7 ;  /* 0x0000000406067c24 */ /* 0x008fc8000f8e0207 */
[----:B------:R-:W-:-:S04]  /*0370*/  IMAD R3, R3, UR5, R6 ;  /* 0x0000000503037c24 */ /* 0x000fc8000f8e0206 */
[----:B------:R-:W-:-:S07]  /*0380*/  IMAD R16, R8, UR8, R3 ;  /* 0x0000000808107c24 */ /* 0x000fce000f8e0203 */
.L_x_192:
[----:B------:R-:W0:Y:S01]  /*0390*/  LDC R19, c[0x0][0x388] ;  /* 0x0000e200ff137b82 */ /* 0x000e220000000800 */
[----:B------:R-:W-:Y:S01]  /*03a0*/  BSSY.RECONVERGENT B2, `(.L_x_189) ;  /* 0x0000013000027945 */ /* 0x000fe20003800200 */
[----:B0-----:R-:W-:-:S13]  /*03b0*/  ISETP.GE.AND P0, PT, R0, R19, PT ;  /* 0x000000130000720c */ /* 0x001fda0003f06270 */
[----:B-1----:R-:W-:Y:S05]  /*03c0*/  @P0 BRA `(.L_x_190) ;  /* 0x0000000000400947 */ /* 0x002fea0003800000 */
[----:B------:R-:W0:Y:S01]  /*03d0*/  LDC.64 R2, c[0x0][0x3b0] ;  /* 0x0000ec00ff027b82 */ /* 0x000e220000000a00 */
[----:B------:R-:W1:Y:S01]  /*03e0*/  LDCU UR12, c[0x0][0x398] ;  /* 0x00007300ff0c77ac */ /* 0x000e620008000800 */
[----:B------:R-:W-:Y:S01]  /*03f0*/  IMAD.IADD R10, R18, 0x1, R9 ;  /* 0x00000001120a7824 */ /* 0x000fe200078e0209 */
[----:B------:R-:W-:Y:S01]  /*0400*/  MOV R14, R0 ;  /* 0x00000000000e7202 */ /* 0x000fe20000000f00 */
[----:B------:R-:W-:-:S04]  /*0410*/  IMAD R15, R9, R19, R16 ;  /* 0x00000013090f7224 */ /* 0x000fc800078e0210 */
[----:B------:R-:W2:Y:S01]  /*0420*/  LDC.64 R6, c[0x0][0x3a8] ;  /* 0x0000ea00ff067b82 */ /* 0x000ea20000000a00 */
[----:B-1----:R-:W-:-:S07]  /*0430*/  IMAD R17, R10, R19, UR12 ;  /* 0x0000000c0a117e24 */ /* 0x002fce000f8e0213 */
.L_x_191:
[----:B-1----:R-:W-:-:S05]  /*0440*/  IADD3 R13, PT, PT, R15, R14, RZ ;  /* 0x0000000e0f0d7210 */ /* 0x002fca0007ffe0ff */
[----:B0-----:R-:W-:-:S06]  /*0450*/  IMAD.WIDE R12, R13, 0x4, R2 ;  /* 0x000000040d0c7825 */ /* 0x001fcc00078e0202 */
[----:B------:R-:W3:Y:S01]  /*0460*/  LDG.E R13, desc[UR10][R12.64] ;  /* 0x0000000a0c0d7981 */ /* 0x000ee2000c1e1900 */
[----:B------:R-:W-:Y:S01]  /*0470*/  IMAD.IADD R11, R17, 0x1, R14 ;  /* 0x00000001110b7824 */ /* 0x000fe200078e020e */
[----:B------:R-:W-:-:S03]  /*0480*/  IADD3 R14, PT, PT, R14, UR6, RZ ;  /* 0x000000060e0e7c10 */ /* 0x000fc6000fffe0ff */
[----:B--2---:R-:W-:Y:S01]  /*0490*/  IMAD.WIDE R10, R11, 0x4, R6 ;  /* 0x000000040b0a7825 */ /* 0x004fe200078e0206 */
[----:B------:R-:W-:-:S04]  /*04a0*/  ISETP.GE.AND P0, PT, R14, R19, PT ;  /* 0x000000130e00720c */ /* 0x000fc80003f06270 */
[----:B---3--:R1:W-:Y:S09]  /*04b0*/  STG.E desc[UR10][R10.64], R13 ;  /* 0x0000000d0a007986 */ /* 0x0083f2000c10190a */
[----:B------:R-:W-:Y:S05]  /*04c0*/  @!P0 BRA `(.L_x_191) ;  /* 0xfffffffc00dc8947 */ /* 0x000fea000383ffff */
.L_x_190:
[----:B------:R-:W-:Y:S05]  /*04d0*/  BSYNC.RECONVERGENT B2 ;  /* 0x0000000000027941 */ /* 0x000fea0003800200 */
.L_x_189:
[----:B------:R-:W0:Y:S01]  /*04e0*/  LDCU UR12, c[0x0][0x384] ;  /* 0x00007080ff0c77ac */ /* 0x000e220008000800 */
[----:B------:R-:W-:-:S04]  /*04f0*/  IADD3 R9, PT, PT, R4, R9, RZ ;  /* 0x0000000904097210 */ /* 0x000fc80007ffe0ff */
[----:B0-----:R-:W-:-:S13]  /*0500*/  ISETP.GE.AND P0, PT, R9, UR12, PT ;  /* 0x0000000c09007c0c */ /* 0x001fda000bf06270 */
[----:B------:R-:W-:Y:S05]  /*0510*/  @!P0 BRA `(.L_x_192) ;  /* 0xfffffffc009c8947 */ /* 0x000fea000383ffff */
.L_x_188:
[----:B------:R-:W-:Y:S05]  /*0520*/  BSYNC.RECONVERGENT B1 ;  /* 0x0000000000017941 */ /* 0x000fea0003800200 */
.L_x_187:
[----:B------:R-:W0:Y:S01]  /*0530*/  LDCU UR12, c[0x0][0x380] ;  /* 0x00007000ff0c77ac */ /* 0x000e220008000800 */
[----:B------:R-:W-:-:S05]  /*0540*/  VIADD R8, R8, UR7 ;  /* 0x0000000708087c36 */ /* 0x000fca0008000000 */
[----:B0-----:R-:W-:-:S13]  /*0550*/  ISETP.GE.AND P0, PT, R8, UR12, PT ;  /* 0x0000000c08007c0c */ /* 0x001fda000bf06270 */
[----:B------:R-:W-:Y:S05]  /*0560*/  @!P0 BRA `(.L_x_193) ;  /* 0xfffffffc00408947 */ /* 0x000fea000383ffff */
.L_x_186:
[----:B------:R-:W-:Y:S05]  /*0570*/  BSYNC.RECONVERGENT B0 ;  /* 0x0000000000007941 */ /* 0x000fea0003800200 */
.L_x_185:
[----:B------:R-:W0:Y:S01]  /*0580*/  LDCU UR12, c[0x0][0x3a0] ;  /* 0x00007400ff0c77ac */ /* 0x000e220008000800 */
[----:B------:R-:W-:-:S04]  /*0590*/  UIADD3 UR5, UPT, UPT, UR5, 0x1, URZ ;  /* 0x0000000105057890 */ /* 0x000fc8000fffe0ff */
[----:B0-----:R-:W-:-:S09]  /*05a0*/  UISETP.NE.AND UP0, UPT, UR5, UR12, UPT ;  /* 0x0000000c0500728c */ /* 0x001fd2000bf05270 */
[----:B------:R-:W-:Y:S05]  /*05b0*/  BRA.U UP0, `(.L_x_194) ;  /* 0xfffffffd00107547 */ /* 0x000fea000b83ffff */
[----:B------:R-:W0:Y:S01]  /*05c0*/  LDCU UR5, c[0x0][0x39c] ;  /* 0x00007380ff0577ac */ /* 0x000e220008000800 */
[----:B------:R-:W-:-:S04]  /*05d0*/  UIADD3 UR4, UPT, UPT, UR4, 0x1, URZ ;  /* 0x0000000104047890 */ /* 0x000fc8000fffe0ff */
[----:B0-----:R-:W-:-:S09]  /*05e0*/  UISETP.NE.AND UP0, UPT, UR4, UR5, UPT ;  /* 0x000000050400728c */ /* 0x001fd2000bf05270 */
[----:B------:R-:W-:Y:S05]  /*05f0*/  BRA.U UP0, `(.L_x_195) ;  /* 0xfffffff900fc7547 */ /* 0x000fea000b83ffff */
[----:B------:R-:W-:Y:S05]  /*0600*/  EXIT ;  /* 0x000000000000794d */ /* 0x000fea0003800000 */
.L_x_184:
[----:B------:R-:W0:Y:S08]  /*0610*/  LDC R10, c[0x0][0x394] ;  /* 0x0000e500ff0a7b82 */ /* 0x000e300000000800 */
[----:B------:R-:W1:Y:S01]  /*0620*/  LDC R2, c[0x0][0x398] ;  /* 0x0000e600ff027b82 */ /* 0x000e620000000800 */
[--C-:B0-----:R-:W-:Y:S02]  /*0630*/  IADD3 R10, PT, PT, R10, UR4, R11.reuse ;  /* 0x000000040a0a7c10 */ /* 0x101fe4000fffe00b */
[----:B-1----:R-:W-:Y:S01]  /*0640*/  IADD3 R11, PT, PT, R2, UR4, R11 ;  /* 0x00000004020b7c10 */ /* 0x002fe2000fffe00b */
[----:B------:R-:W-:-:S06]  /*0650*/  UMOV UR4, URZ ;  /* 0x000000ff00047c82 */ /* 0x000fcc0008000000 */
.L_x_206:
[----:B--2---:R-:W-:-:S05]  /*0660*/  UMOV UR5, URZ ;  /* 0x000000ff00057c82 */ /* 0x004fca0008000000 */
.L_x_205:
[----:B------:R-:W0:Y:S01]  /*0670*/  S2R R3, SR_TID.X ;  /* 0x0000000000037919 */ /* 0x000e220000002100 */
[----:B------:R-:W0:Y:S01]  /*0680*/  S2UR UR8, SR_CTAID.X ;  /* 0x00000000000879c3 */ /* 0x000e220000002500 */
[----:B------:R-:W1:Y:S01]  /*0690*/  LDCU UR9, c[0x0][0x380] ;  /* 0x00007000ff0977ac */ /* 0x000e620008000800 */
[----:B------:R-:W-:Y:S06]  /*06a0*/  BSSY.RECONVERGENT B0, `(.L_x_196) ;  /* 0x0000036000007945 */ /* 0x000fec0003800200 */
[----:B------:R-:W0:Y:S02]  /*06b0*/  LDC R2, c[0x0][0x360] ;  /* 0x0000d800ff027b82 */ /* 0x000e240000000800 */
[----:B0-----:R-:W-:-:S05]  /*06c0*/  IMAD R2, R2, UR8, R3 ;  /* 0x0000000802027c24 */ /* 0x001fca000f8e0203 */
[----:B-1----:R-:W-:-:S13]  /*06d0*/  ISETP.GE.AND P0, PT, R2, UR9, PT ;  /* 0x0000000902007c0c */ /* 0x002fda000bf06270 */
[----:B--2---:R-:W-:Y:S05]  /*06e0*/  @P0 BRA `(.L_x_197) ;  /* 0x0000000000c40947 */ /* 0x004fea0003800000 */
[----:B------:R-:W-:-:S07]  /*06f0*/  MOV R12, R2 ;  /* 0x00000002000c7202 */ /* 0x000fce0000000f00 */
.L_x_204:
[----:B------:R-:W0:Y:S01]  /*0700*/  LDCU UR8, c[0x0][0x384] ;  /* 0x00007080ff0877ac */ /* 0x000e220008000800 */
[----:B------:R-:W-:Y:S01]  /*0710*/  BSSY.RECONVERGENT B1, `(.L_x_198) ;  /* 0x000002a000017945 */ /* 0x000fe20003800200 */
[----:B0-----:R-:W-:-:S13]  /*0720*/  ISETP.GE.AND P0, PT, R5, UR8, PT ;  /* 0x0000000805007c0c */ /* 0x001fda000bf06270 */
[----:B--2---:R-:W-:Y:S05]  /*0730*/  @P0 BRA `(.L_x_199) ;  /* 0x00000000009c0947 */ /* 0x004fea0003800000 */
[----:B------:R-:W0:Y:S01]  /*0740*/  LDC R3, c[0x0][0x380] ;  /* 0x0000e000ff037b82 */ /* 0x000e220000000800 */
[----:B------:R-:W1:Y:S01]  /*0750*/  LDCU UR8, c[0x0][0x3a0] ;  /* 0x00007400ff0877ac */ /* 0x000e620008000800 */
[----:B------:R-:W-:Y:S01]  /*0760*/  MOV R13, R5 ;  /* 0x00000005000d7202 */ /* 0x000fe20000000f00 */
[----:B-1----:R-:W-:Y:S02]  /*0770*/  UIMAD UR8, UR4, UR8, UR5 ;  /* 0x00000008040872a4 */ /* 0x002fe4000f8e0205 */
[----:B0-----:R-:W-:-:S04]  /*0780*/  IMAD R19, R3, UR4, R12 ;  /* 0x0000000403137c24 */ /* 0x001fc8000f8e020c */
[----:B------:R-:W-:-:S07]  /*0790*/  IMAD R16, R3, UR8, R12 ;  /* 0x0000000803107c24 */ /* 0x000fce000f8e020c */
.L_x_203:
[----:B------:R-:W0:Y:S01]  /*07a0*/  LDC R17, c[0x0][0x388] ;  /* 0x0000e200ff117b82 */ /* 0x000e220000000800 */
[----:B------:R-:W-:Y:S01]  /*07b0*/  BSSY.RECONVERGENT B2, `(.L_x_200) ;  /* 0x000001b000027945 */ /* 0x000fe20003800200 */
[----:B0-----:R-:W-:-:S13]  /*07c0*/  ISETP.GE.AND P0, PT, R0, R17, PT ;  /* 0x000000110000720c */ /* 0x001fda0003f06270 */
[----:B--2---:R-:W-:Y:S05]  /*07d0*/  @P0 BRA `(.L_x_201) ;  /* 0x0000000000600947 */ /* 0x004fea0003800000 */
[----:B------:R-:W0:Y:S01]  /*07e0*/  LDC R8, c[0x0][0x384] ;  /* 0x0000e100ff087b82 */ /* 0x000e220000000800 */
[----:B------:R-:W1:Y:S01]  /*07f0*/  LDCU UR8, c[0x0][0x390] ;  /* 0x00007200ff0877ac */ /* 0x000e620008000800 */
[----:B------:R-:W-:Y:S01]  /*0800*/  IMAD.MOV.U32 R14, RZ, RZ, R0 ;  /* 0x000000ffff0e7224 */ /* 0x000fe200078e0000 */
[----:B------:R-:W2:Y:S05]  /*0810*/  LDCU UR9, c[0x0][0x38c] ;  /* 0x00007180ff0977ac */ /* 0x000eaa0008000800 */
[----:B------:R-:W3:Y:S01]  /*0820*/  LDC.64 R2, c[0x0][0x3b0] ;  /* 0x0000ec00ff027b82 */ /* 0x000ee20000000a00 */
[--C-:B0-----:R-:W-:Y:S02]  /*0830*/  IMAD R6, R8, UR5, R13.reuse ;  /* 0x0000000508067c24 */ /* 0x101fe4000f8e020d */
[----:B------:R-:W-:-:S03]  /*0840*/  IMAD R7, R16, R8, R13 ;  /* 0x0000000810077224 */ /* 0x000fc600078e020d */
[----:B-1----:R-:W-:Y:S01]  /*0850*/  ISETP.GE.AND P0, PT, R6, UR8, PT ;  /* 0x0000000806007c0c */ /* 0x002fe2000bf06270 */
[----:B--2---:R-:W-:Y:S02]  /*0860*/  IMAD R6, R19, UR9, R6 ;  /* 0x0000000913067c24 */ /* 0x004fe4000f8e0206 */
[-C--:B------:R-:W-:Y:S01]  /*0870*/  IMAD R15, R7, R17.reuse, R10 ;  /* 0x00000011070f7224 */ /* 0x080fe200078e020a */
[----:B------:R-:W-:Y:S01]  /*0880*/  ISETP.LT.AND P0, PT, R19, UR9, !P0 ;  /* 0x0000000913007c0c */ /* 0x000fe2000c701270 */
[----:B---3--:R-:W-:-:S12]  /*0890*/  IMAD R17, R6, R17, R11 ;  /* 0x0000001106117224 */ /* 0x008fd800078e020b */
.L_x_202:
[----:B--2---:R-:W0:Y:S01]  /*08a0*/  @P0 LDC.64 R8, c[0x0][0x3a8] ;  /* 0x0000ea00ff080b82 */ /* 0x004e220000000a00 */
[----:B------:R-:W-:Y:S01]  /*08b0*/  IMAD.WIDE R6, R15, 0x4, R2 ;  /* 0x000000040f067825 */ /* 0x000fe200078e0202 */
[----:B------:R-:W1:Y:S04]  /*08c0*/  LDCU UR8, c[0x0][0x388] ;  /* 0x00007100ff0877ac */ /* 0x000e680008000800 */
[----:B------:R2:W-:Y:S01]  /*08d0*/  @!P0 STG.E desc[UR10][R6.64], RZ ;  /* 0x000000ff06008986 */ /* 0x0005e2000c10190a */
[----:B0-----:R-:W-:-:S06]  /*08e0*/  @P0 IMAD.WIDE R8, R17, 0x4, R8 ;  /* 0x0000000411080825 */ /* 0x001fcc00078e0208 */
[----:B------:R-:W3:Y:S01]  /*08f0*/  @P0 LDG.E R9, desc[UR10][R8.64] ;  /* 0x0000000a08090981 */ /* 0x000ee2000c1e1900 */
[----:B------:R-:W-:Y:S01]  /*0900*/  IADD3 R14, PT, PT, R14, UR6, RZ ;  /* 0x000000060e0e7c10 */ /* 0x000fe2000fffe0ff */
[----:B------:R-:W-:Y:S01]  /*0910*/  VIADD R17, R17, UR6 ;  /* 0x0000000611117c36 */ /* 0x000fe20008000000 */
[----:B------:R-:W-:Y:S02]  /*0920*/  IADD3 R15, PT, PT, R15, UR6, RZ ;  /* 0x000000060f0f7c10 */ /* 0x000fe4000fffe0ff */
[----:B-1----:R-:W-:Y:S01]  /*0930*/  ISETP.GE.AND P1, PT, R14, UR8, PT ;  /* 0x000000080e007c0c */ /* 0x002fe2000bf26270 */
[----:B---3--:R2:W-:-:S12]  /*0940*/  @P0 STG.E desc[UR10][R6.64], R9 ;  /* 0x0000000906000986 */ /* 0x0085d8000c10190a */
[----:B------:R-:W-:Y:S05]  /*0950*/  @!P1 BRA `(.L_x_202) ;  /* 0xfffffffc00d09947 */ /* 0x000fea000383ffff */
.L_x_201:
[----:B------:R-:W-:Y:S05]  /*0960*/  BSYNC.RECONVERGENT B2 ;  /* 0x0000000000027941 */ /* 0x000fea0003800200 */
.L_x_200:
[----:B------:R-:W0:Y:S01]  /*0970*/  LDCU UR8, c[0x0][0x384] ;  /* 0x00007080ff0877ac */ /* 0x000e220008000800 */
[----:B------:R-:W-:-:S04]  /*0980*/  IADD3 R13, PT, PT, R4, R13, RZ ;  /* 0x0000000d040d7210 */ /* 0x000fc80007ffe0ff */
[----:B0-----:R-:W-:-:S13]  /*0990*/  ISETP.GE.AND P0, PT, R13, UR8, PT ;  /* 0x000000080d007c0c */ /* 0x001fda000bf06270 */
[----:B------:R-:W-:Y:S05]  /*09a0*/  @!P0 BRA `(.L_x_203) ;  /* 0xfffffffc007c8947 */ /* 0x000fea000383ffff */
.L_x_199:
[----:B------:R-:W-:Y:S05]  /*09b0*/  BSYNC.RECONVERGENT B1 ;  /* 0x0000000000017941 */ /* 0x000fea0003800200 */
.L_x_198:
[----:B------:R-:W0:Y:S01]  /*09c0*/  LDCU UR8, c[0x0][0x380] ;  /* 0x00007000ff0877ac */ /* 0x000e220008000800 */
[----:B------:R-:W-:-:S04]  /*09d0*/  IADD3 R12, PT, PT, R12, UR7, RZ ;  /* 0x000000070c0c7c10 */ /* 0x000fc8000fffe0ff */
[----:B0-----:R-:W-:-:S13]  /*09e0*/  ISETP.GE.AND P0, PT, R12, UR8, PT ;  /* 0x000000080c007c0c */ /* 0x001fda000bf06270 */
[----:B------:R-:W-:Y:S05]  /*09f0*/  @!P0 BRA `(.L_x_204) ;  /* 0xfffffffc00408947 */ /* 0x000fea000383ffff */
.L_x_197:
[----:B------:R-:W-:Y:S05]  /*0a00*/  BSYNC.RECONVERGENT B0 ;  /* 0x0000000000007941 */ /* 0x000fea0003800200 */
.L_x_196:
        /* <DEDUP_REMOVED lines=10> */
.L_x_207:
        /* <DEDUP_REMOVED lines=13> */
.L_x_242:


//--------------------- .text.Transpose           --------------------------
	.section	.text.Transpose,"ax",@progbits
	.align	128
        .global         Transpose
        .type           Transpose,@function
        .size           Transpose,(.L_x_243 - Transpose)
        .other          Transpose,@"STO_CUDA_ENTRY STV_DEFAULT"
Transpose:
.text.Transpose:
        /* <DEDUP_REMOVED lines=10> */
[----:B------:R-:W2:Y:S01]  /*00a0*/  LDCU.64 UR14, c[0x0][0x358] ;  /* 0x00006b00ff0e77ac */ /* 0x000ea20008000a00 */
[----:B0-----:R-:W-:Y:S01]  /*00b0*/  UISETP.GT.AND UP0, UPT, UR4, URZ, UPT ;  /* 0x000000ff0400728c */ /* 0x001fe2000bf04270 */
[----:B-1----:R-:W-:-:S08]  /*00c0*/  IMAD R3, R3, UR5, RZ ;  /* 0x0000000503037c24 */ /* 0x002fd0000f8e02ff */
[----:B--2---:R-:W-:Y:S05]  /*00d0*/  BRA.U UP0, `(.L_x_208) ;  /* 0x0000000100247547 */ /* 0x004fea000b800000 */
[----:B------:R-:W0:Y:S08]  /*00e0*/  LDC.64 R4, c[0x0][0x388] ;  /* 0x0000e200ff047b82 */ /* 0x000e300000000a00 */
[----:B------:R-:W1:Y:S01]  /*00f0*/  LDC.64 R6, c[0x0][0x3a0] ;  /* 0x0000e800ff067b82 */ /* 0x000e620000000a00 */
[----:B0-----:R0:W5:Y:S02]  /*0100*/  LDG.E R9, desc[UR14][R4.64] ;  /* 0x0000000e04097981 */ /* 0x001164000c1e1900 */
.L_x_209:
[----:B01----:R-:W-:-:S04]  /*0110*/  IMAD.WIDE R4, R0, 0x4, R6 ;  /* 0x0000000400047825 */ /* 0x003fc800078e0206 */
[----:B------:R-:W-:Y:S01]  /*0120*/  IMAD.IADD R0, R3, 0x1, R0 ;  /* 0x0000000103007824 */ /* 0x000fe200078e0200 */
[----:B-----5:R2:W-:Y:S04]  /*0130*/  STG.E desc[UR14][R4.64], R9 ;  /* 0x0000000904007986 */ /* 0x0205e8000c10190e */
[----:B------:R-:W-:-:S13]  /*0140*/  ISETP.GE.AND P0, PT, R0, UR6, PT ;  /* 0x0000000600007c0c */ /* 0x000fda000bf06270 */
[----:B--2---:R-:W-:Y:S05]  /*0150*/  @!P0 BRA `(.L_x_209) ;  /* 0xfffffffc00ec8947 */ /* 0x004fea000383ffff */
[----:B------:R-:W-:Y:S05]  /*0160*/  EXIT ;  /* 0x000000000000794d */ /* 0x000fea0003800000 */
.L_x_208:
[----:B------:R-:W-:Y:S02]  /*0170*/  ULOP3.LUT UR12, UR4, 0x7ffffff8, URZ, 0xc0, !UPT ;  /* 0x7ffffff8040c7892 */ /* 0x000fe4000f8ec0ff */
[----:B------:R-:W-:Y:S02]  /*0180*/  USHF.L.U32 UR13, UR4, 0x1, URZ ;  /* 0x00000001040d7899 */ /* 0x000fe400080006ff */
[----:B------:R-:W-:Y:S02]  /*0190*/  ULOP3.LUT UR10, UR4, 0x7, URZ, 0xc0, !UPT ;  /* 0x00000007040a7892 */ /* 0x000fe4000f8ec0ff */
[----:B------:R-:W-:Y:S02]  /*01a0*/  ULOP3.LUT UR11, UR4, 0x3, URZ, 0xc0, !UPT ;  /* 0x00000003040b7892 */ /* 0x000fe4000f8ec0ff */
[----:B------:R-:W-:Y:S02]  /*01b0*/  USHF.R.S32.HI UR4, URZ, 0x1f, UR4 ;  /* 0x0000001fff047899 */ /* 0x000fe40008011404 */
[----:B------:R-:W-:-:S02]  /*01c0*/  UIADD3 UR17, UPT, UPT, -UR12, URZ, URZ ;  /* 0x000000ff0c117290 */ /* 0x000fc4000fffe1ff */
[----:B------:R-:W-:-:S12]  /*01d0*/  USHF.R.S32.HI UR16, URZ, 0x1f, UR13 ;  /* 0x0000001fff107899 */ /* 0x000fd8000801140d */
.L_x_215:
[----:B0-----:R-:W0:Y:S01]  /*01e0*/  LDCU UR6, c[0x0][0x398] ;  /* 0x00007300ff0677ac */ /* 0x001e220008000800 */
[----:B------:R-:W-:Y:S01]  /*01f0*/  IMAD.MOV.U32 R4, RZ, RZ, RZ ;  /* 0x000000ffff047224 */ /* 0x000fe200078e00ff */
[----:B------:R-:W-:Y:S01]  /*0200*/  MOV R5, R0 ;  /* 0x0000000000057202 */ /* 0x000fe20000000f00 */
[----:B------:R-:W-:Y:S01]  /*0210*/  IMAD.MOV.U32 R6, RZ, RZ, RZ ;  /* 0x000000ffff067224 */ /* 0x000fe200078e00ff */
[----:B0-----:R-:W-:-:S09]  /*0220*/  UISETP.GE.U32.AND UP0, UPT, UR6, 0x8, UPT ;  /* 0x000000080600788c */ /* 0x001fd2000bf06070 */
[----:B------:R-:W-:Y:S05]  /*0230*/  BRA.U !UP0, `(.L_x_210) ;  /* 0x0000001108507547 */ /* 0x000fea000b800000 */
[----:B------:R-:W0:Y:S01]  /*0240*/  LDCU.64 UR8, c[0x0][0x390] ;  /* 0x00007200ff0877ac */ /* 0x000e220008000a00 */
[----:B------:R-:W1:Y:S01]  /*0250*/  LDC.64 R14, c[0x0][0x390] ;  /* 0x0000e400ff0e7b82 */ /* 0x000e620000000a00 */
[----:B------:R-:W-:Y:S01]  /*0260*/  IMAD.MOV.U32 R6, RZ, RZ, RZ ;  /* 0x000000ffff067224 */ /* 0x000fe200078e00ff */
[----:B------:R-:W-:Y:S01]  /*0270*/  MOV R4, UR17 ;  /* 0x0000001100047c02 */ /* 0x000fe20008000f00 */
[----:B------:R-:W-:Y:S01]  /*0280*/  IMAD.MOV.U32 R5, RZ, RZ, R0 ;  /* 0x000000ffff057224 */ /* 0x000fe200078e0000 */
[----:B0-----:R-:W-:Y:S02]  /*0290*/  ULEA UR7, UP0, UR6, UR8, 0x2 ;  /* 0x0000000806077291 */ /* 0x001fe4000f8010ff */
[----:B------:R-:W-:Y:S02]  /*02a0*/  ULEA UR5, UP1, UR13, UR8, 0x2 ;  /* 0x000000080d057291 */ /* 0x000fe4000f8210ff */
[----:B------:R-:W-:Y:S02]  /*02b0*/  ULEA.HI.X UR8, UR6, UR9, UR4, 0x2, UP0 ;  /* 0x0000000906087291 */ /* 0x000fe400080f1404 */
[----:B------:R-:W-:-:S02]  /*02c0*/  ULEA.HI.X UR6, UR13, UR9, UR16, 0x2, UP1 ;  /* 0x000000090d067291 */ /* 0x000fc400088f1410 */
[----:B------:R-:W-:Y:S02]  /*02d0*/  UIADD3 UR7, UP0, UPT, UR7, 0x10, URZ ;  /* 0x0000001007077890 */ /* 0x000fe4000ff1e0ff */
[----:B------:R-:W-:Y:S02]  /*02e0*/  UIADD3 UR5, UP1, UPT, UR5, 0x10, URZ ;  /* 0x0000001005057890 */ /* 0x000fe4000ff3e0ff */
[----:B------:R-:W-:Y:S02]  /*02f0*/  UIADD3.X UR8, UPT, UPT, URZ, UR8, URZ, UP0, !UPT ;  /* 0x00000008ff087290 */ /* 0x000fe400087fe4ff */
[----:B------:R-:W-:Y:S01]  /*0300*/  UIADD3.X UR6, UPT, UPT, URZ, UR6, URZ, UP1, !UPT ;  /* 0x00000006ff067290 */ /* 0x000fe20008ffe4ff */
[----:B------:R-:W-:Y:S01]  /*0310*/  IMAD.U32 R12, RZ, RZ, UR7 ;  /* 0x00000007ff0c7e24 */ /* 0x000fe2000f8e00ff */
[----:B------:R-:W-:Y:S02]  /*0320*/  MOV R16, UR5 ;  /* 0x0000000500107c02 */ /* 0x000fe40008000f00 */
[----:B------:R-:W-:-:S02]  /*0330*/  IMAD.U32 R13, RZ, RZ, UR8 ;  /* 0x00000008ff0d7e24 */ /* 0x000fc4000f8e00ff */
[----:B------:R-:W-:-:S07]  /*0340*/  IMAD.U32 R17, RZ, RZ, UR6 ;  /* 0x00000006ff117e24 */ /* 0x000fce000f8e00ff */
.L_x_211:
[----:B------:R-:W2:Y:S04]  /*0350*/  LDG.E R8, desc[UR14][R12.64+-0x10] ;  /* 0xfffff00e0c087981 */ /* 0x000ea8000c1e1900 */
[----:B------:R-:W3:Y:S04]  /*0360*/  LDG.E R27, desc[UR14][R12.64+-0xc] ;  /* 0xfffff40e0c1b7981 */ /* 0x000ee8000c1e1900 */
[----:B------:R-:W4:Y:S04]  /*0370*/  LDG.E R18, desc[UR14][R12.64+-0x8] ;  /* 0xfffff80e0c127981 */ /* 0x000f28000c1e1900 */
[----:B------:R-:W5:Y:S04]  /*0380*/  LDG.E R9, desc[UR14][R12.64+-0x4] ;  /* 0xfffffc0e0c097981 */ /* 0x000f68000c1e1900 */
[----:B------:R-:W1:Y:S04]  /*0390*/  LDG.E R25, desc[UR14][R16.64+-0x10] ;  /* 0xfffff00e10197981 */ /* 0x000e68000c1e1900 */
[----:B------:R-:W5:Y:S04]  /*03a0*/  LDG.E R19, desc[UR14][R16.64+-0xc] ;  /* 0xfffff40e10137981 */ /* 0x000f68000c1e1900 */
[----:B------:R-:W5:Y:S01]  /*03b0*/  LDG.E R2, desc[UR14][R12.64] ;  /* 0x0000000e0c027981 */ /* 0x000f62000c1e1900 */
[----:B------:R-:W-:-:S02]  /*03c0*/  IABS R24, R5 ;  /* 0x0000000500187213 */ /* 0x000fc40000000000 */
[----:B--2---:R-:W-:-:S04]  /*03d0*/  IABS R21, R8 ;  /* 0x0000000800157213 */ /* 0x004fc80000000000 */
[----:B------:R-:W0:Y:S08]  /*03e0*/  I2F.RP R7, R21 ;  /* 0x0000001500077306 */ /* 0x000e300000209400 */
[----:B0-----:R-:W0:Y:S02]  /*03f0*/  MUFU.RCP R7, R7 ;  /* 0x0000000700077308 */ /* 0x001e240000001000 */
[----:B0-----:R-:W-:-:S02]  /*0400*/  IADD3 R10, PT, PT, R7, 0xffffffe, RZ ;  /* 0x0ffffffe070a7810 */ /* 0x001fc40007ffe0ff */
[----:B------:R-:W-:Y:S01]  /*0410*/  IABS R22, R8 ;  /* 0x0000000800167213 */ /* 0x000fe20000000000 */
[----:B------:R-:W2:Y:S03]  /*0420*/  LDG.E R7, desc[UR14][R12.64+0x4] ;  /* 0x0000040e0c077981 */ /* 0x000ea6000c1e1900 */
[----:B------:R0:W3:Y:S02]  /*0430*/  F2I.FTZ.U32.TRUNC.NTZ R11, R10 ;  /* 0x0000000a000b7305 */ /* 0x0000e4000021f000 */
[----:B0-----:R-:W-:Y:S02]  /*0440*/  IMAD.MOV.U32 R10, RZ, RZ, RZ ;  /* 0x000000ffff0a7224 */ /* 0x001fe400078e00ff */
[----:B---3--:R-:W-:-:S04]  /*0450*/  IMAD.MOV R20, RZ, RZ, -R11 ;  /* 0x000000ffff147224 */ /* 0x008fc800078e0a0b */
[----:B------:R-:W-:Y:S01]  /*0460*/  IMAD R23, R20, R21, RZ ;  /* 0x0000001514177224 */ /* 0x000fe200078e02ff */
[----:B------:R-:W-:-:S03]  /*0470*/  IABS R20, R27 ;  /* 0x0000001b00147213 */ /* 0x000fc60000000000 */
[----:B------:R-:W-:Y:S01]  /*0480*/  IMAD.HI.U32 R11, R11, R23, R10 ;  /* 0x000000170b0b7227 */ /* 0x000fe200078e000a */
[----:B------:R-:W-:Y:S02]  /*0490*/  IADD3 R10, PT, PT, RZ, -R22, RZ ;  /* 0x80000016ff0a7210 */ /* 0x000fe40007ffe0ff */
[----:B------:R-:W0:Y:S03]  /*04a0*/  I2F.RP R22, R20 ;  /* 0x0000001400167306 */ /* 0x000e260000209400 */
[----:B------:R-:W-:-:S04]  /*04b0*/  IMAD.HI.U32 R23, R11, R24, RZ ;  /* 0x000000180b177227 */ /* 0x000fc800078e00ff */
[----:B------:R-:W-:-:S05]  /*04c0*/  IMAD R10, R23, R10, R24 ;  /* 0x0000000a170a7224 */ /* 0x000fca00078e0218 */
[----:B------:R-:W-:Y:S01]  /*04d0*/  ISETP.GT.U32.AND P2, PT, R21, R10, PT ;  /* 0x0000000a1500720c */ /* 0x000fe20003f44070 */
[----:B0-----:R-:W0:-:S12]  /*04e0*/  MUFU.RCP R22, R22 ;  /* 0x0000001600167308 */ /* 0x001e180000001000 */
[----:B------:R-:W-:-:S05]  /*04f0*/  @!P2 IMAD.IADD R10, R10, 0x1, -R21 ;  /* 0x000000010a0aa824 */ /* 0x000fca00078e0a15 */
[----:B------:R-:W-:Y:S02]  /*0500*/  ISETP.GE.U32.AND P0, PT, R10, R21, PT ;  /* 0x000000150a00720c */ /* 0x000fe40003f06070 */
[----:B------:R-:W-:Y:S01]  /*0510*/  LOP3.LUT R10, R5, R8, RZ, 0x3c, !PT ;  /* 0x00000008050a7212 */ /* 0x000fe200078e3cff */
[----:B0-----:R-:W-:Y:S01]  /*0520*/  VIADD R11, R22, 0xffffffe ;  /* 0x0ffffffe160b7836 */ /* 0x001fe20000000000 */
[----:B------:R-:W-:Y:S02]  /*0530*/  @!P2 IADD3 R23, PT, PT, R23, 0x1, RZ ;  /* 0x000000011717a810 */ /* 0x000fe40007ffe0ff */
[----:B------:R-:W-:Y:S02]  /*0540*/  ISETP.GE.AND P1, PT, R10, RZ, PT ;  /* 0x000000ff0a00720c */ /* 0x000fe40003f26270 */
[----:B------:R-:W-:Y:S01]  /*0550*/  ISETP.NE.AND P2, PT, R8, RZ, PT ;  /* 0x000000ff0800720c */ /* 0x000fe20003f45270 */
[----:B------:R-:W0:Y:S04]  /*0560*/  F2I.FTZ.U32.TRUNC.NTZ R11, R11 ;  /* 0x0000000b000b7305 */ /* 0x000e28000021f000 */
[----:B------:R-:W-:-:S06]  /*0570*/  @P0 VIADD R23, R23, 0x1 ;  /* 0x0000000117170836 */ /* 0x000fcc0000000000 */
[----:B------:R-:W-:Y:S02]  /*0580*/  @!P1 IMAD.MOV R23, RZ, RZ, -R23 ;  /* 0x000000ffff179224 */ /* 0x000fe400078e0a17 */
[----:B------:R-:W-:Y:S02]  /*0590*/  @!P2 LOP3.LUT R23, RZ, R8, RZ, 0x33, !PT ;  /* 0x00000008ff17a212 */ /* 0x000fe400078e33ff */
[----:B0-----:R-:W-:-:S03]  /*05a0*/  IADD3 R21, PT, PT, RZ, -R11, RZ ;  /* 0x8000000bff157210 */ /* 0x001fc60007ffe0ff */
[----:B------:R-:W-:Y:S02]  /*05b0*/  IMAD.MOV R10, RZ, RZ, -R23 ;  /* 0x000000ffff0a7224 */ /* 0x000fe400078e0a17 */
[----:B------:R-:W-:Y:S02]  /*05c0*/  IMAD R21, R21, R20, RZ ;  /* 0x0000001415157224 */ /* 0x000fe400078e02ff */
[----:B------:R-:W-:Y:S02]  /*05d0*/  IMAD R8, R8, R10, R5 ;  /* 0x0000000a08087224 */ /* 0x000fe400078e0205 */
[----:B------:R-:W-:-:S04]  /*05e0*/  IMAD.MOV.U32 R10, RZ, RZ, RZ ;  /* 0x000000ffff0a7224 */ /* 0x000fc800078e00ff */
[----:B------:R-:W-:Y:S01]  /*05f0*/  IMAD.HI.U32 R5, R11, R21, R10 ;  /* 0x000000150b057227 */ /* 0x000fe200078e000a */
[----:B------:R-:W-:Y:S02]  /*0600*/  IABS R11, R27 ;  /* 0x0000001b000b7213 */ /* 0x000fe40000000000 */
[----:B------:R-:W-:Y:S02]  /*0610*/  IABS R10, R8 ;  /* 0x00000008000a7213 */ /* 0x000fe40000000000 */
[----:B------:R-:W-:-:S03]  /*0620*/  IADD3 R11, PT, PT, RZ, -R11, RZ ;  /* 0x8000000bff0b7210 */ /* 0x000fc60007ffe0ff */
[----:B------:R-:W-:Y:S01]  /*0630*/  IMAD.HI.U32 R5, R5, R10, RZ ;  /* 0x0000000a05057227 */ /* 0x000fe200078e00ff */
[----:B----4-:R-:W-:-:S03]  /*0640*/  IABS R22, R18 ;  /* 0x0000001200167213 */ /* 0x010fc60000000000 */
[----:B------:R-:W-:Y:S01]  /*0650*/  IMAD R11, R5, R11, R10 ;  /* 0x0000000b050b7224 */ /* 0x000fe200078e020a */
[----:B------:R-:W0:Y:S04]  /*0660*/  I2F.RP R21, R22 ;  /* 0x0000001600157306 */ /* 0x000e280000209400 */
[----:B------:R-:W-:Y:S02]  /*0670*/  ISETP.GT.U32.AND P2, PT, R20, R11, PT ;  /* 0x0000000b1400720c */ /* 0x000fe40003f44070 */
[----:B------:R-:W-:Y:S02]  /*0680*/  LOP3.LUT R10, R8, R27, RZ, 0x3c, !PT ;  /* 0x0000001b080a7212 */ /* 0x000fe400078e3cff */
[----:B0-----:R-:W0:Y:S09]  /*0690*/  MUFU.RCP R21, R21 ;  /* 0x0000001500157308 */ /* 0x001e320000001000 */
[----:B------:R-:W-:-:S05]  /*06a0*/  @!P2 IMAD.IADD R11, R11, 0x1, -R20 ;  /* 0x000000010b0ba824 */ /* 0x000fca00078e0a14 */
[----:B------:R-:W-:Y:S02]  /*06b0*/  ISETP.GE.U32.AND P0, PT, R11, R20, PT ;  /* 0x000000140b00720c */ /* 0x000fe40003f06070 */
[----:B------:R-:W-:Y:S02]  /*06c0*/  @!P2 IADD3 R5, PT, PT, R5, 0x1, RZ ;  /* 0x000000010505a810 */ /* 0x000fe40007ffe0ff */
[----:B------:R-:W-:Y:S02]  /*06d0*/  ISETP.GE.AND P1, PT, R10, RZ, PT ;  /* 0x000000ff0a00720c */ /* 0x000fe40003f26270 */
[----:B------:R-:W-:Y:S01]  /*06e0*/  ISETP.NE.AND P2, PT, R27, RZ, PT ;  /* 0x000000ff1b00720c */ /* 0x000fe20003f45270 */
[----:B0-----:R-:W-:-:S06]  /*06f0*/  VIADD R11, R21, 0xffffffe ;  /* 0x0ffffffe150b7836 */ /* 0x001fcc0000000000 */
[----:B------:R-:W-:-:S04]  /*0700*/  @P0 VIADD R5, R5, 0x1 ;  /* 0x0000000105050836 */ /* 0x000fc80000000000 */
[----:B------:R-:W-:Y:S01]  /*0710*/  IMAD.MOV.U32 R20, RZ, RZ, R5 ;  /* 0x000000ffff147224 */ /* 0x000fe200078e0005 */
[----:B------:R-:W0:Y:S01]  /*0720*/  F2I.FTZ.U32.TRUNC.NTZ R11, R11 ;  /* 0x0000000b000b7305 */ /* 0x000e22000021f000 */
[----:B------:R-:W3:Y:S03]  /*0730*/  LDG.E R5, desc[UR14][R12.64+0x8] ;  /* 0x0000080e0c057981 */ /* 0x000ee6000c1e1900 */
[----:B------:R-:W-:Y:S02]  /*0740*/  @!P1 IADD3 R20, PT, PT, -R20, RZ, RZ ;  /* 0x000000ff14149210 */ /* 0x000fe40007ffe1ff */
[----:B------:R-:W-:-:S05]  /*0750*/  @!P2 LOP3.LUT R20, RZ, R27, RZ, 0x33, !PT ;  /* 0x0000001bff14a212 */ /* 0x000fca00078e33ff */
[----:B------:R-:W-:-:S04]  /*0760*/  IMAD.MOV R10, RZ, RZ, -R20 ;  /* 0x000000ffff0a7224 */ /* 0x000fc800078e0a14 */
[----:B------:R-:W-:Y:S02]  /*0770*/  IMAD R27, R27, R10, R8 ;  /* 0x0000000a1b1b7224 */ /* 0x000fe400078e0208 */
[----:B------:R-:W-:Y:S02]  /*0780*/  HFMA2 R10, -RZ, RZ, 0, 0 ;  /* 0x00000000ff0a7431 */ /* 0x000fe400000001ff */
[----:B0-----:R-:W-:-:S04]  /*0790*/  IMAD.MOV R21, RZ, RZ, -R11 ;  /* 0x000000ffff157224 */ /* 0x001fc800078e0a0b */
[----:B------:R-:W-:Y:S01]  /*07a0*/  IMAD R21, R21, R22, RZ ;  /* 0x0000001615157224 */ /* 0x000fe200078e02ff */
[----:B-----5:R-:W-:-:S03]  /*07b0*/  IABS R26, R9 ;  /* 0x00000009001a7213 */ /* 0x020fc60000000000 */
[----:B------:R-:W-:Y:S01]  /*07c0*/  IMAD.HI.U32 R8, R11, R21, R10 ;  /* 0x000000150b087227 */ /* 0x000fe200078e000a */
[----:B------:R-:W-:Y:S01]  /*07d0*/  IABS R10, R18 ;  /* 0x00000012000a7213 */ /* 0x000fe20000000000 */
[----:B------:R-:W0:Y:S01]  /*07e0*/  I2F.RP R28, R26 ;  /* 0x0000001a001c7306 */ /* 0x000e220000209400 */
[----:B------:R-:W-:Y:S01]  /*07f0*/  IABS R11, R27 ;  /* 0x0000001b000b7213 */ /* 0x000fe20000000000 */
[----:B------:R-:W4:Y:S02]  /*0800*/  LDG.E R21, desc[UR14][R16.64+-0x8] ;  /* 0xfffff80e10157981 */ /* 0x000f24000c1e1900 */
[----:B------:R-:W-:Y:S02]  /*0810*/  IMAD.MOV R10, RZ, RZ, -R10 ;  /* 0x000000ffff0a7224 */ /* 0x000fe400078e0a0a */
[----:B------:R-:W-:-:S04]  /*0820*/  IMAD.HI.U32 R8, R8, R11, RZ ;  /* 0x0000000b08087227 */ /* 0x000fc800078e00ff */
[----:B------:R-:W-:-:S05]  /*0830*/  IMAD R11, R8, R10, R11 ;  /* 0x0000000a080b7224 */ /* 0x000fca00078e020b */
[----:B------:R-:W-:Y:S01]  /*0840*/  ISETP.GT.U32.AND P2, PT, R22, R11, PT ;  /* 0x0000000b1600720c */ /* 0x000fe20003f44070 */
[----:B0-----:R-:W0:Y:S01]  /*0850*/  MUFU.RCP R10, R28 ;  /* 0x0000001c000a7308 */ /* 0x001e220000001000 */
[----:B-1----:R-:W-:-:S11]  /*0860*/  IMAD.WIDE R24, R25, 0x4, R14 ;  /* 0x0000000419187825 */ /* 0x002fd600078e020e */
[----:B------:R-:W-:-:S05]  /*0870*/  @!P2 IMAD.IADD R11, R11, 0x1, -R22 ;  /* 0x000000010b0ba824 */ /* 0x000fca00078e0a16 */
[----:B------:R-:W-:Y:S02]  /*0880*/  ISETP.GE.U32.AND P0, PT, R11, R22, PT ;  /* 0x000000160b00720c */ /* 0x000fe40003f06070 */
[----:B------:R-:W-:Y:S01]  /*0890*/  LOP3.LUT R11, R27, R18, RZ, 0x3c, !PT ;  /* 0x000000121b0b7212 */ /* 0x000fe200078e3cff */
[----:B------:R1:W5:Y:S01]  /*08a0*/  LDG.E R22, desc[UR14][R24.64] ;  /* 0x0000000e18167981 */ /* 0x000362000c1e1900 */
[----:B0-----:R-:W-:Y:S02]  /*08b0*/  IADD3 R29, PT, PT, R10, 0xffffffe, RZ ;  /* 0x0ffffffe0a1d7810 */ /* 0x001fe40007ffe0ff */
[----:B------:R-:W-:Y:S01]  /*08c0*/  ISETP.GE.AND P1, PT, R11, RZ, PT ;  /* 0x000000ff0b00720c */ /* 0x000fe20003f26270 */
[----:B------:R-:W-:-:S06]  /*08d0*/  IMAD.WIDE R10, R19, 0x4, R14 ;  /* 0x00000004130a7825 */ /* 0x000fcc00078e020e */
[----:B------:R0:W5:Y:S01]  /*08e0*/  LDG.E R11, desc[UR14][R10.64] ;  /* 0x0000000e0a0b7981 */ /* 0x000162000c1e1900 */
[----:B------:R-:W-:Y:S01]  /*08f0*/  @!P2 VIADD R8, R8, 0x1 ;  /* 0x000000010808a836 */ /* 0x000fe20000000000 */
[----:B------:R-:W-:Y:S01]  /*0900*/  ISETP.NE.AND P2, PT, R18, RZ, PT ;  /* 0x000000ff1200720c */ /* 0x000fe20003f45270 */
[----:B------:R-:W1:Y:S02]  /*0910*/  F2I.FTZ.U32.TRUNC.NTZ R19, R29 ;  /* 0x0000001d00137305 */ /* 0x000e64000021f000 */
[----:B------:R-:W-:-:S05]  /*0920*/  @P0 VIADD R8, R8, 0x1 ;  /* 0x0000000108080836 */ /* 0x000fca0000000000 */
[----:B------:R-:W-:-:S05]  /*0930*/  @!P1 IADD3 R8, PT, PT, -R8, RZ, RZ ;  /* 0x000000ff08089210 */ /* 0x000fca0007ffe1ff */
[----:B------:R-:W-:Y:S01]  /*0940*/  @!P2 LOP3.LUT R8, RZ, R18, RZ, 0x33, !PT ;  /* 0x00000012ff08a212 */ /* 0x000fe200078e33ff */
[----:B-1----:R-:W-:-:S04]  /*0950*/  IMAD.MOV R25, RZ, RZ, -R19 ;  /* 0x000000ffff197224 */ /* 0x002fc800078e0a13 */
[----:B------:R-:W-:Y:S02]  /*0960*/  IMAD.MOV R28, RZ, RZ, -R8 ;  /* 0x000000ffff1c7224 */ /* 0x000fe400078e0a08 */
[----:B------:R-:W-:Y:S02]  /*0970*/  IMAD R25, R25, R26, RZ ;  /* 0x0000001a19197224 */ /* 0x000fe400078e02ff */
[----:B------:R-:W-:Y:S01]  /*0980*/  IMAD R28, R18, R28, R27 ;  /* 0x0000001c121c7224 */ /* 0x000fe200078e021b */
[----:B------:R-:W-:Y:S02]  /*0990*/  MOV R18, RZ ;  /* 0x000000ff00127202 */ /* 0x000fe40000000f00 */
[----:B------:R-:W-:-:S03]  /*09a0*/  IABS R24, R2 ;  /* 0x0000000200187213 */ /* 0x000fc60000000000 */
[----:B0-----:R-:W-:Y:S01]  /*09b0*/  IMAD.HI.U32 R10, R19, R25, R18 ;  /* 0x00000019130a7227 */ /* 0x001fe200078e0012 */
[----:B------:R-:W-:Y:S02]  /*09c0*/  IABS R18, R9 ;  /* 0x0000000900127213 */ /* 0x000fe40000000000 */
[----:B------:R-:W-:Y:S01]  /*09d0*/  IABS R19, R28 ;  /* 0x0000001c00137213 */ /* 0x000fe20000000000 */
[----:B------:R-:W0:Y:S02]  /*09e0*/  I2F.RP R25, R24 ;  /* 0x0000001800197306 */ /* 0x000e240000209400 */
[----:B------:R-:W-:Y:S02]  /*09f0*/  IMAD.MOV R18, RZ, RZ, -R18 ;  /* 0x000000ffff127224 */ /* 0x000fe400078e0a12 */
[----:B------:R-:W-:-:S04]  /*0a00*/  IMAD.HI.U32 R10, R10, R19, RZ ;  /* 0x000000130a0a7227 */ /* 0x000fc800078e00ff */
[----:B------:R-:W-:-:S05]  /*0a10*/  IMAD R19, R10, R18, R19 ;  /* 0x000000120a137224 */ /* 0x000fca00078e0213 */
[----:B------:R-:W-:Y:S01]  /*0a20*/  ISETP.GT.U32.AND P2, PT, R26, R19, PT ;  /* 0x000000131a00720c */ /* 0x000fe20003f44070 */
[----:B0-----:R-:W0:Y:S01]  /*0a30*/  MUFU.RCP R25, R25 ;  /* 0x0000001900197308 */ /* 0x001e220000001000 */
[----:B------:R-:W-:-:S11]  /*0a40*/  LOP3.LUT R18, R28, R9, RZ, 0x3c, !PT ;  /* 0x000000091c127212 */ /* 0x000fd600078e3cff */
[----:B------:R-:W-:-:S05]  /*0a50*/  @!P2 IMAD.IADD R19, R19, 0x1, -R26 ;  /* 0x000000011313a824 */ /* 0x000fca00078e0a1a */
[----:B------:R-:W-:Y:S01]  /*0a60*/  ISETP.GE.U32.AND P0, PT, R19, R26, PT ;  /* 0x0000001a1300720c */ /* 0x000fe20003f06070 */
[----:B------:R-:W-:Y:S01]  /*0a70*/  @!P2 VIADD R10, R10, 0x1 ;  /* 0x000000010a0aa836 */ /* 0x000fe20000000000 */
[----:B0-----:R-:W-:Y:S02]  /*0a80*/  IADD3 R19, PT, PT, R25, 0xffffffe, RZ ;  /* 0x0ffffffe19137810 */ /* 0x001fe40007ffe0ff */
[----:B------:R-:W-:Y:S02]  /*0a90*/  ISETP.GE.AND P1, PT, R18, RZ, PT ;  /* 0x000000ff1200720c */ /* 0x000fe40003f26270 */
[----:B------:R-:W-:Y:S02]  /*0aa0*/  ISETP.NE.AND P2, PT, R9, RZ, PT ;  /* 0x000000ff0900720c */ /* 0x000fe40003f45270 */
[----:B------:R-:W0:Y:S05]  /*0ab0*/  F2I.FTZ.U32.TRUNC.NTZ R19, R19 ;  /* 0x0000001300137305 */ /* 0x000e2a000021f000 */
[----:B------:R-:W-:-:S05]  /*0ac0*/  @P0 VIADD R10, R10, 0x1 ;  /* 0x000000010a0a0836 */ /* 0x000fca0000000000 */
[----:B------:R-:W-:Y:S02]  /*0ad0*/  @!P1 IADD3 R10, PT, PT, -R10, RZ, RZ ;  /* 0x000000ff0a0a9210 */ /* 0x000fe40007ffe1ff */
[----:B------:R-:W-:Y:S01]  /*0ae0*/  @!P2 LOP3.LUT R10, RZ, R9, RZ, 0x33, !PT ;  /* 0x00000009ff0aa212 */ /* 0x000fe200078e33ff */
[----:B------:R-:W-:Y:S02]  /*0af0*/  HFMA2 R18, -RZ, RZ, 0, 0 ;  /* 0x00000000ff127431 */ /* 0x000fe400000001ff */
[----:B0-----:R-:W-:Y:S02]  /*0b00*/  IMAD.MOV R27, RZ, RZ, -R19 ;  /* 0x000000ffff1b7224 */ /* 0x001fe400078e0a13 */
[----:B------:R-:W-:-:S04]  /*0b10*/  IMAD.MOV R25, RZ, RZ, -R10 ;  /* 0x000000ffff197224 */ /* 0x000fc800078e0a0a */
[----:B------:R-:W-:Y:S02]  /*0b20*/  IMAD R25, R9, R25, R28 ;  /* 0x0000001909197224 */ /* 0x000fe400078e021c */
[----:B------:R-:W-:Y:S01]  /*0b30*/  IMAD R9, R27, R24, RZ ;  /* 0x000000181b097224 */ /* 0x000fe200078e02ff */
[----:B--2---:R-:W-:-:S03]  /*0b40*/  IABS R27, R7 ;  /* 0x00000007001b7213 */ /* 0x004fc60000000000 */
[----:B------:R-:W-:Y:S01]  /*0b50*/  IMAD.HI.U32 R9, R19, R9, R18 ;  /* 0x0000000913097227 */ /* 0x000fe200078e0012 */
        /* <DEDUP_REMOVED lines=19> */
[----:B0-----:R-:W-:-:S04]  /*0c90*/  IMAD.MOV R24, RZ, RZ, -R19 ;  /* 0x000000ffff187224 */ /* 0x001fc800078e0a13 */
[----:B------:R-:W-:-:S04]  /*0ca0*/  IMAD.MOV R18, RZ, RZ, -R9 ;  /* 0x000000ffff127224 */ /* 0x000fc800078e0a09 */
[----:B------:R-:W-:Y:S01]  /*0cb0*/  IMAD R2, R2, R18, R25 ;  /* 0x0000001202027224 */ /* 0x000fe200078e0219 */
[----:B------:R-:W-:Y:S01]  /*0cc0*/  MOV R18, RZ ;  /* 0x000000ff00127202 */ /* 0x000fe20000000f00 */
[----:B------:R-:W-:Y:S01]  /*0cd0*/  IMAD R25, R24, R27, RZ ;  /* 0x0000001b18197224 */ /* 0x000fe200078e02ff */
[----:B------:R-:W-:-:S03]  /*0ce0*/  IABS R24, R7 ;  /* 0x0000000700187213 */ /* 0x000fc60000000000 */
[----:B------:R-:W-:Y:S01]  /*0cf0*/  IMAD.HI.U32 R18, R19, R25, R18 ;  /* 0x0000001913127227 */ /* 0x000fe200078e0012 */
[----:B------:R-:W-:Y:S01]  /*0d00*/  IABS R19, R2 ;  /* 0x0000000200137213 */ /* 0x000fe20000000000 */
[----:B------:R-:W2:Y:S02]  /*0d10*/  LDG.E R25, desc[UR14][R12.64+0xc] ;  /* 0x00000c0e0c197981 */ /* 0x000ea4000c1e1900 */
[----:B------:R-:W-:Y:S02]  /*0d20*/  IMAD.MOV R24, RZ, RZ, -R24 ;  /* 0x000000ffff187224 */ /* 0x000fe400078e0a18 */
[----:B------:R-:W-:-:S04]  /*0d30*/  IMAD.HI.U32 R26, R18, R19, RZ ;  /* 0x00000013121a7227 */ /* 0x000fc800078e00ff */
[----:B------:R-:W-:-:S05]  /*0d40*/  IMAD R18, R26, R24, R19 ;  /* 0x000000181a127224 */ /* 0x000fca00078e0213 */
[----:B------:R-:W-:-:S13]  /*0d50*/  ISETP.GT.U32.AND P2, PT, R27, R18, PT ;  /* 0x000000121b00720c */ /* 0x000fda0003f44070 */
[----:B------:R-:W-:-:S05]  /*0d60*/  @!P2 IMAD.IADD R18, R18, 0x1, -R27 ;  /* 0x000000011212a824 */ /* 0x000fca00078e0a1b */
[----:B------:R-:W-:Y:S02]  /*0d70*/  ISETP.GE.U32.AND P0, PT, R18, R27, PT ;  /* 0x0000001b1200720c */ /* 0x000fe40003f06070 */
[----:B---3--:R-:W-:-:S04]  /*0d80*/  IABS R24, R5 ;  /* 0x0000000500187213 */ /* 0x008fc80000000000 */
[----:B------:R-:W0:Y:S08]  /*0d90*/  I2F.RP R27, R24 ;  /* 0x00000018001b7306 */ /* 0x000e300000209400 */
[----:B0-----:R-:W0:Y:S01]  /*0da0*/  MUFU.RCP R27, R27 ;  /* 0x0000001b001b7308 */ /* 0x001e220000001000 */
[----:B----4-:R-:W-:Y:S01]  /*0db0*/  IMAD.WIDE R18, R21, 0x4, R14 ;  /* 0x0000000415127825 */ /* 0x010fe200078e020e */
[----:B------:R-:W-:-:S04]  /*0dc0*/  LOP3.LUT R21, R2, R7, RZ, 0x3c, !PT ;  /* 0x0000000702157212 */ /* 0x000fc800078e3cff */
[----:B------:R-:W-:Y:S01]  /*0dd0*/  ISETP.GE.AND P1, PT, R21, RZ, PT ;  /* 0x000000ff1500720c */ /* 0x000fe20003f26270 */
[----:B------:R1:W3:Y:S01]  /*0de0*/  LDG.E R19, desc[UR14][R18.64] ;  /* 0x0000000e12137981 */ /* 0x0002e2000c1e1900 */
[----:B0-----:R-:W-:Y:S01]  /*0df0*/  IADD3 R21, PT, PT, R27, 0xffffffe, RZ ;  /* 0x0ffffffe1b157810 */ /* 0x001fe20007ffe0ff */
[----:B------:R-:W-:Y:S01]  /*0e00*/  @!P2 VIADD R26, R26, 0x1 ;  /* 0x000000011a1aa836 */ /* 0x000fe20000000000 */
[----:B------:R-:W-:Y:S01]  /*0e10*/  ISETP.NE.AND P2, PT, R7, RZ, PT ;  /* 0x000000ff0700720c */ /* 0x000fe20003f45270 */
[----:B------:R-:W4:Y:S03]  /*0e20*/  LDG.E R27, desc[UR14][R16.64] ;  /* 0x0000000e101b7981 */ /* 0x000f26000c1e1900 */
[----:B------:R-:W0:Y:S01]  /*0e30*/  F2I.FTZ.U32.TRUNC.NTZ R21, R21 ;  /* 0x0000001500157305 */ /* 0x000e22000021f000 */
[----:B------:R-:W-:-:S05]  /*0e40*/  @P0 VIADD R26, R26, 0x1 ;  /* 0x000000011a1a0836 */ /* 0x000fca0000000000 */
[----:B------:R-:W-:-:S03]  /*0e50*/  @!P1 IADD3 R26, PT, PT, -R26, RZ, RZ ;  /* 0x000000ff1a1a9210 */ /* 0x000fc60007ffe1ff */
[----:B------:R-:W-:Y:S01]  /*0e60*/  @!P2 LOP3.LUT R26, RZ, R7, RZ, 0x33, !PT ;  /* 0x00000007ff1aa212 */ /* 0x000fe200078e33ff */
[----:B-----5:R-:W-:Y:S02]  /*0e70*/  IMAD R22, R23, R22, R6 ;  /* 0x0000001617167224 */ /* 0x020fe400078e0206 */
[----:B0-----:R-:W-:Y:S02]  /*0e80*/  IMAD.MOV R23, RZ, RZ, -R21 ;  /* 0x000000ffff177224 */ /* 0x001fe400078e0a15 */
[----:B------:R-:W-:Y:S02]  /*0e90*/  IMAD.MOV R6, RZ, RZ, -R26 ;  /* 0x000000ffff067224 */ /* 0x000fe400078e0a1a */
[----:B------:R-:W-:Y:S02]  /*0ea0*/  IMAD R29, R20, R11, R22 ;  /* 0x0000000b141d7224 */ /* 0x000fe400078e0216 */
[----:B------:R-:W-:Y:S02]  /*0eb0*/  HFMA2 R20, -RZ, RZ, 0, 0 ;  /* 0x00000000ff147431 */ /* 0x000fe400000001ff */
[----:B------:R-:W-:-:S02]  /*0ec0*/  IMAD R2, R7, R6, R2 ;  /* 0x0000000607027224 */ /* 0x000fc400078e0202 */
[----:B------:R-:W-:Y:S01]  /*0ed0*/  IMAD R23, R23, R24, RZ ;  /* 0x0000001817177224 */ /* 0x000fe200078e02ff */
[----:B------:R-:W5:Y:S01]  /*0ee0*/  LDG.E R7, desc[UR14][R16.64+-0x4] ;  /* 0xfffffc0e10077981 */ /* 0x000f62000c1e1900 */
[----:B------:R-:W-:Y:S02]  /*0ef0*/  IABS R11, R5 ;  /* 0x00000005000b7213 */ /* 0x000fe40000000000 */
[----:B------:R-:W-:Y:S01]  /*0f00*/  IMAD.HI.U32 R6, R21, R23, R20 ;  /* 0x0000001715067227 */ /* 0x000fe200078e0014 */
[----:B------:R-:W-:Y:S01]  /*0f10*/  IABS R21, R2 ;  /* 0x0000000200157213 */ /* 0x000fe20000000000 */
[----:B------:R-:W5:Y:S02]  /*0f20*/  LDG.E R23, desc[UR14][R16.64+0xc] ;  /* 0x00000c0e10177981 */ /* 0x000f64000c1e1900 */
[----:B-1----:R-:W-:Y:S02]  /*0f30*/  IMAD.MOV R18, RZ, RZ, -R11 ;  /* 0x000000ffff127224 */ /* 0x002fe400078e0a0b */
[----:B------:R-:W-:Y:S01]  /*0f40*/  IMAD.HI.U32 R6, R6, R21, RZ ;  /* 0x0000001506067227 */ /* 0x000fe200078e00ff */
[----:B------:R-:W5:Y:S03]  /*0f50*/  LDG.E R11, desc[UR14][R16.64+0x4] ;  /* 0x0000040e100b7981 */ /* 0x000f66000c1e1900 */
[----:B------:R-:W-:-:S02]  /*0f60*/  IMAD R18, R6, R18, R21 ;  /* 0x0000001206127224 */ /* 0x000fc400078e0215 */
[----:B------:R-:W5:Y:S03]  /*0f70*/  LDG.E R21, desc[UR14][R16.64+0x8] ;  /* 0x0000080e10157981 */ /* 0x000f66000c1e1900 */
[----:B------:R-:W-:-:S13]  /*0f80*/  ISETP.GT.U32.AND P2, PT, R24, R18, PT ;  /* 0x000000121800720c */ /* 0x000fda0003f44070 */
[----:B------:R-:W-:-:S05]  /*0f90*/  @!P2 IMAD.IADD R18, R18, 0x1, -R24 ;  /* 0x000000011212a824 */ /* 0x000fca00078e0a18 */
[----:B------:R-:W-:Y:S01]  /*0fa0*/  ISETP.GE.U32.AND P0, PT, R18, R24, PT ;  /* 0x000000181200720c */ /* 0x000fe20003f06070 */
[----:B------:R-:W-:Y:S01]  /*0fb0*/  @!P2 VIADD R6, R6, 0x1 ;  /* 0x000000010606a836 */ /* 0x000fe20000000000 */
[----:B------:R-:W-:-:S11]  /*0fc0*/  ISETP.NE.AND P2, PT, R5, RZ, PT ;  /* 0x000000ff0500720c */ /* 0x000fd60003f45270 */
[----:B------:R-:W-:Y:S01]  /*0fd0*/  @P0 VIADD R6, R6, 0x1 ;  /* 0x0000000106060836 */ /* 0x000fe20000000000 */
[----:B--2---:R-:W-:-:S04]  /*0fe0*/  IABS R20, R25 ;  /* 0x0000001900147213 */ /* 0x004fc80000000000 */
[----:B------:R-:W0:Y:S08]  /*0ff0*/  I2F.RP R22, R20 ;  /* 0x0000001400167306 */ /* 0x000e300000209400 */
[----:B0-----:R-:W0:Y:S02]  /*1000*/  MUFU.RCP R22, R22 ;  /* 0x0000001600167308 */ /* 0x001e240000001000 */
[----:B0-----:R-:W-:Y:S01]  /*1010*/  IADD3 R18, PT, PT, R22, 0xffffffe, RZ ;  /* 0x0ffffffe16127810 */ /* 0x001fe20007ffe0ff */
[----:B---3--:R-:W-:Y:S01]  /*1020*/  IMAD R29, R8, R19, R29 ;  /* 0x00000013081d7224 */ /* 0x008fe200078e021d */
[----:B------:R-:W-:-:S04]  /*1030*/  LOP3.LUT R8, R2, R5, RZ, 0x3c, !PT ;  /* 0x0000000502087212 */ /* 0x000fc800078e3cff */
[----:B------:R-:W-:Y:S01]  /*1040*/  ISETP.GE.AND P1, PT, R8, RZ, PT ;  /* 0x000000ff0800720c */ /* 0x000fe20003f26270 */
[----:B------:R-:W0:Y:S01]  /*1050*/  F2I.FTZ.U32.TRUNC.NTZ R19, R18 ;  /* 0x0000001200137305 */ /* 0x000e22000021f000 */
[----:B------:R-:W-:-:S11]  /*1060*/  MOV R8, R6 ;  /* 0x0000000600087202 */ /* 0x000fd60000000f00 */
[----:B------:R-:W-:Y:S01]  /*1070*/  @!P1 IMAD.MOV R8, RZ, RZ, -R8 ;  /* 0x000000ffff089224 */ /* 0x000fe200078e0a08 */
[----:B------:R-:W-:Y:S01]  /*1080*/  @!P2 LOP3.LUT R8, RZ, R5, RZ, 0x33, !PT ;  /* 0x00000005ff08a212 */ /* 0x000fe200078e33ff */
[----:B0-----:R-:W-:-:S03]  /*1090*/  IMAD.MOV R22, RZ, RZ, -R19 ;  /* 0x000000ffff167224 */ /* 0x001fc600078e0a13 */
[----:B------:R-:W-:Y:S01]  /*10a0*/  IADD3 R6, PT, PT, -R8, RZ, RZ ;  /* 0x000000ff08067210 */ /* 0x000fe20007ffe1ff */
[----:B------:R-:W-:-:S04]  /*10b0*/  IMAD.MOV.U32 R18, RZ, RZ, RZ ;  /* 0x000000ffff127224 */ /* 0x000fc800078e00ff */
[----:B------:R-:W-:Y:S02]  /*10c0*/  IMAD R2, R5, R6, R2 ;  /* 0x0000000605027224 */ /* 0x000fe400078e0202 */
[----:B------:R-:W-:-:S04]  /*10d0*/  IMAD R5, R22, R20, RZ ;  /* 0x0000001416057224 */ /* 0x000fc800078e02ff */
[----:B------:R-:W-:-:S04]  /*10e0*/  IMAD.HI.U32 R5, R19, R5, R18 ;  /* 0x0000000513057227 */ /* 0x000fc800078e0012 */
[----:B----4-:R-:W-:-:S04]  /*10f0*/  IMAD.WIDE R18, R27, 0x4, R14 ;  /* 0x000000041b127825 */ /* 0x010fc800078e020e */
[--C-:B-----5:R-:W-:Y:S01]  /*1100*/  IMAD.WIDE R6, R7, 0x4, R14.reuse ;  /* 0x0000000407067825 */ /* 0x120fe200078e020e */
[----:B------:R-:W2:Y:S04]  /*1110*/  LDG.E R24, desc[UR14][R18.64] ;  /* 0x0000000e12187981 */ /* 0x000ea8000c1e1900 */
[----:B------:R0:W3:Y:S02]  /*1120*/  LDG.E R22, desc[UR14][R6.64] ;  /* 0x0000000e06167981 */ /* 0x0000e4000c1e1900 */
[----:B0-----:R-:W-:-:S04]  /*1130*/  IMAD.WIDE R6, R11, 0x4, R14 ;  /* 0x000000040b067825 */ /* 0x001fc800078e020e */
[--C-:B------:R-:W-:Y:S01]  /*1140*/  IMAD.WIDE R18, R21, 0x4, R14.reuse ;  /* 0x0000000415127825 */ /* 0x100fe200078e020e */
[----:B------:R0:W4:Y:S04]  /*1150*/  LDG.E R11, desc[UR14][R6.64] ;  /* 0x0000000e060b7981 */ /* 0x000128000c1e1900 */
[----:B------:R-:W5:Y:S01]  /*1160*/  LDG.E R21, desc[UR14][R18.64] ;  /* 0x0000000e12157981 */ /* 0x000f62000c1e1900 */
[----:B0-----:R-:W-:-:S05]  /*1170*/  IMAD.WIDE R6, R23, 0x4, R14 ;  /* 0x0000000417067825 */ /* 0x001fca00078e020e */
[----:B------:R0:W5:Y:S01]  /*1180*/  LDG.E R23, desc[UR14][R6.64] ;  /* 0x0000000e06177981 */ /* 0x000162000c1e1900 */
[----:B------:R-:W-:Y:S02]  /*1190*/  IABS R27, R25 ;  /* 0x00000019001b7213 */ /* 0x000fe40000000000 */
[----:B------:R-:W-:-:S03]  /*11a0*/  IABS R28, R2 ;  /* 0x00000002001c7213 */ /* 0x000fc60000000000 */
[----:B------:R-:W-:Y:S02]  /*11b0*/  IMAD.MOV R27, RZ, RZ, -R27 ;  /* 0x000000ffff1b7224 */ /* 0x000fe400078e0a1b */
[----:B------:R-:W-:-:S04]  /*11c0*/  IMAD.HI.U32 R5, R5, R28, RZ ;  /* 0x0000001c05057227 */ /* 0x000fc800078e00ff */
[----:B------:R-:W-:-:S05]  /*11d0*/  IMAD R27, R5, R27, R28 ;  /* 0x0000001b051b7224 */ /* 0x000fca00078e021c */
[----:B------:R-:W-:Y:S02]  /*11e0*/  ISETP.GT.U32.AND P2, PT, R20, R27, PT ;  /* 0x0000001b1400720c */ /* 0x000fe40003f44070 */
[----:B0-----:R-:W-:-:S11]  /*11f0*/  LOP3.LUT R6, R2, R25, RZ, 0x3c, !PT ;  /* 0x0000001902067212 */ /* 0x001fd600078e3cff */
[----:B------:R-:W-:-:S04]  /*1200*/  @!P2 IADD3 R27, PT, PT, R27, -R20, RZ ;  /* 0x800000141b1ba210 */ /* 0x000fc80007ffe0ff */
[----:B------:R-:W-:Y:S01]  /*1210*/  ISETP.GE.U32.AND P0, PT, R27, R20, PT ;  /* 0x000000141b00720c */ /* 0x000fe20003f06070 */
[----:B------:R-:W-:Y:S01]  /*1220*/  @!P2 VIADD R5, R5, 0x1 ;  /* 0x000000010505a836 */ /* 0x000fe20000000000 */
[----:B------:R-:W-:Y:S02]  /*1230*/  ISETP.GE.AND P1, PT, R6, RZ, PT ;  /* 0x000000ff0600720c */ /* 0x000fe40003f26270 */
[----:B------:R-:W-:Y:S01]  /*1240*/  ISETP.NE.AND P2, PT, R25, RZ, PT ;  /* 0x000000ff1900720c */ /* 0x000fe20003f45270 */
[----:B------:R-:W-:-:S08]  /*1250*/  VIADD R4, R4, 0x8 ;  /* 0x0000000804047836 */ /* 0x000fd00000000000 */
[----:B------:R-:W-:Y:S01]  /*1260*/  @P0 VIADD R5, R5, 0x1 ;  /* 0x0000000105050836 */ /* 0x000fe20000000000 */
[----:B------:R-:W-:-:S04]  /*1270*/  ISETP.NE.AND P0, PT, R4, RZ, PT ;  /* 0x000000ff0400720c */ /* 0x000fc80003f05270 */
[----:B------:R-:W-:-:S05]  /*1280*/  MOV R6, R5 ;  /* 0x0000000500067202 */ /* 0x000fca0000000f00 */
[----:B------:R-:W-:Y:S01]  /*1290*/  @!P1 IMAD.MOV R6, RZ, RZ, -R6 ;  /* 0x000000ffff069224 */ /* 0x000fe200078e0a06 */
[----:B------:R-:W-:Y:S02]  /*12a0*/  @!P2 LOP3.LUT R6, RZ, R25, RZ, 0x33, !PT ;  /* 0x00000019ff06a212 */ /* 0x000fe400078e33ff */
[----:B------:R-:W-:Y:S02]  /*12b0*/  IADD3 R12, P1, PT, R12, 0x20, RZ ;  /* 0x000000200c0c7810 */ /* 0x000fe40007f3e0ff */
[----:B------:R-:W-:Y:S02]  /*12c0*/  IADD3 R16, P2, PT, R16, 0x20, RZ ;  /* 0x0000002010107810 */ /* 0x000fe40007f5e0ff */
[----:B------:R-:W-:Y:S01]  /*12d0*/  IADD3 R5, PT, PT, -R6, RZ, RZ ;  /* 0x000000ff06057210 */ /* 0x000fe20007ffe1ff */
[----:B------:R-:W-:Y:S02]  /*12e0*/  IMAD.X R13, RZ, RZ, R13, P1 ;  /* 0x000000ffff0d7224 */ /* 0x000fe400008e060d */
[----:B------:R-:W-:-:S02]  /*12f0*/  IMAD.X R17, RZ, RZ, R17, P2 ;  /* 0x000000ffff117224 */ /* 0x000fc400010e0611 */
[----:B------:R-:W-:Y:S02]  /*1300*/  IMAD R5, R25, R5, R2 ;  /* 0x0000000519057224 */ /* 0x000fe400078e0202 */
[----:B---3--:R-:W-:-:S04]  /*1310*/  IMAD R22, R10, R22, R29 ;  /* 0x000000160a167224 */ /* 0x008fc800078e021d */
[----:B--2---:R-:W-:-:S04]  /*1320*/  IMAD R22, R9, R24, R22 ;  /* 0x0000001809167224 */ /* 0x004fc800078e0216 */
[----:B----4-:R-:W-:-:S04]  /*1330*/  IMAD R11, R26, R11, R22 ;  /* 0x0000000b1a0b7224 */ /* 0x010fc800078e0216 */
[----:B-----5:R-:W-:-:S04]  /*1340*/  IMAD R11, R8, R21, R11 ;  /* 0x00000015080b7224 */ /* 0x020fc800078e020b */
[----:B------:R-:W-:Y:S01]  /*1350*/  IMAD R6, R6, R23, R11 ;  /* 0x0000001706067224 */ /* 0x000fe200078e020b */
[----:B------:R-:W-:Y:S06]  /*1360*/  @P0 BRA `(.L_x_211) ;  /* 0xffffffec00f80947 */ /* 0x000fec000383ffff */
[----:B------:R-:W-:-:S07]  /*1370*/  MOV R4, UR12 ;  /* 0x0000000c00047c02 */ /* 0x000fce0008000f00 */
.L_x_210:
[----:B------:R-:W-:-:S09]  /*1380*/  UISETP.NE.AND UP0, UPT, UR10, URZ, UPT ;  /* 0x000000ff0a00728c */ /* 0x000fd2000bf05270 */
[----:B------:R-:W-:Y:S05]  /*1390*/  BRA.U !UP0, `(.L_x_212) ;  /* 0x00000011083c7547 */ /* 0x000fea000b800000 */
[----:B------:R-:W-:Y:S02]  /*13a0*/  UIADD3 UR5, UPT, UPT, UR10, -0x1, URZ ;  /* 0xffffffff0a057890 */ /* 0x000fe4000fffe0ff */
[----:B------:R-:W-:Y:S02]  /*13b0*/  UISETP.NE.AND UP1, UPT, UR11, URZ, UPT ;  /* 0x000000ff0b00728c */ /* 0x000fe4000bf25270 */
[----:B------:R-:W-:-:S09]  /*13c0*/  UISETP.GE.U32.AND UP0, UPT, UR5, 0x3, UPT ;  /* 0x000000030500788c */ /* 0x000fd2000bf06070 */
[----:B------:R-:W-:Y:S05]  /*13d0*/  BRA.U !UP0, `(.L_x_213) ;  /* 0x0000000908447547 */ /* 0x000fea000b800000 */
[----:B------:R-:W0:Y:S01]  /*13e0*/  LDC.64 R8, c[0x0][0x390] ;  /* 0x0000e400ff087b82 */ /* 0x000e220000000a00 */
[----:B------:R-:W1:Y:S07]  /*13f0*/  LDCU UR5, c[0x0][0x398] ;  /* 0x00007300ff0577ac */ /* 0x000e6e0008000800 */
[----:B------:R-:W2:Y:S01]  /*1400*/  LDC.64 R10, c[0x0][0x390] ;  /* 0x0000e400ff0a7b82 */ /* 0x000ea20000000a00 */
[----:B-1----:R-:W-:-:S05]  /*1410*/  IADD3 R2, P0, PT, R4, UR5, RZ ;  /* 0x0000000504027c10 */ /* 0x002fca000ff1e0ff */
[----:B------:R-:W-:Y:S01]  /*1420*/  IMAD.X R7, RZ, RZ, UR4, P0 ;  /* 0x00000004ff077e24 */ /* 0x000fe200080e06ff */
[----:B0-----:R-:W-:-:S04]  /*1430*/  LEA R24, P0, R2, R8, 0x2 ;  /* 0x0000000802187211 */ /* 0x001fc800078010ff */
[----:B------:R-:W-:-:S05]  /*1440*/  LEA.HI.X R25, R2, R9, R7, 0x2, P0 ;  /* 0x0000000902197211 */ /* 0x000fca00000f1407 */
[----:B------:R-:W3:Y:S01]  /*1450*/  LDG.E R20, desc[UR14][R24.64] ;  /* 0x0000000e18147981 */ /* 0x000ee2000c1e1900 */
[----:B------:R-:W-:-:S03]  /*1460*/  IADD3 R2, P0, PT, R4, UR13, RZ ;  /* 0x0000000d04027c10 */ /* 0x000fc6000ff1e0ff */
[----:B------:R-:W4:Y:S02]  /*1470*/  LDG.E R16, desc[UR14][R24.64+0x4] ;  /* 0x0000040e18107981 */ /* 0x000f24000c1e1900 */
[----:B------:R-:W-:Y:S01]  /*1480*/  IMAD.X R7, RZ, RZ, UR16, P0 ;  /* 0x00000010ff077e24 */ /* 0x000fe200080e06ff */
[----:B------:R-:W-:-:S04]  /*1490*/  LEA R8, P0, R2, R8, 0x2 ;  /* 0x0000000802087211 */ /* 0x000fc800078010ff */
[----:B------:R-:W-:Y:S02]  /*14a0*/  LEA.HI.X R9, R2, R9, R7, 0x2, P0 ;  /* 0x0000000902097211 */ /* 0x000fe400000f1407 */
[----:B------:R-:W5:Y:S04]  /*14b0*/  LDG.E R7, desc[UR14][R24.64+0x8] ;  /* 0x0000080e18077981 */ /* 0x000f68000c1e1900 */
[----:B------:R-:W2:Y:S04]  /*14c0*/  LDG.E R19, desc[UR14][R8.64] ;  /* 0x0000000e08137981 */ /* 0x000ea8000c1e1900 */
[----:B------:R-:W4:Y:S04]  /*14d0*/  LDG.E R13, desc[UR14][R8.64+0x4] ;  /* 0x0000040e080d7981 */ /* 0x000f28000c1e1900 */
[----:B------:R-:W5:Y:S04]  /*14e0*/  LDG.E R15, desc[UR14][R8.64+0x8] ;  /* 0x0000080e080f7981 */ /* 0x000f68000c1e1900 */
[----:B------:R-:W5:Y:S04]  /*14f0*/  LDG.E R23, desc[UR14][R8.64+0xc] ;  /* 0x00000c0e08177981 */ /* 0x000f68000c1e1900 */
[----:B------:R0:W5:Y:S01]  /*1500*/  LDG.E R2, desc[UR14][R24.64+0xc] ;  /* 0x00000c0e18027981 */ /* 0x000162000c1e1900 */
[----:B---3--:R-:W-:-:S04]  /*1510*/  IABS R21, R20 ;  /* 0x0000001400157213 */ /* 0x008fc80000000000 */
[----:B------:R-:W1:Y:S08]  /*1520*/  I2F.RP R22, R21 ;  /* 0x0000001500167306 */ /* 0x000e700000209400 */
[----:B-1----:R-:W1:Y:S01]  /*1530*/  MUFU.RCP R22, R22 ;  /* 0x0000001600167308 */ /* 0x002e620000001000 */
[----:B--2---:R-:W-:-:S04]  /*1540*/  IMAD.WIDE R18, R19, 0x4, R10 ;  /* 0x0000000413127825 */ /* 0x004fc800078e020a */
[--C-:B----4-:R-:W-:Y:S01]  /*1550*/  IMAD.WIDE R12, R13, 0x4, R10.reuse ;  /* 0x000000040d0c7825 */ /* 0x110fe200078e020a */
[----:B------:R-:W2:Y:S03]  /*1560*/  LDG.E R17, desc[UR14][R18.64] ;  /* 0x0000000e12117981 */ /* 0x000ea6000c1e1900 */
[--C-:B-----5:R-:W-:Y:S02]  /*1570*/  IMAD.WIDE R14, R15, 0x4, R10.reuse ;  /* 0x000000040f0e7825 */ /* 0x120fe400078e020a */
[----:B------:R3:W4:Y:S02]  /*1580*/  LDG.E R12, desc[UR14][R12.64] ;  /* 0x0000000e0c0c7981 */ /* 0x000724000c1e1900 */
[----:B------:R-:W-:Y:S02]  /*1590*/  IMAD.WIDE R10, R23, 0x4, R10 ;  /* 0x00000004170a7825 */ /* 0x000fe400078e020a */
[----:B------:R-:W5:Y:S01]  /*15a0*/  LDG.E R14, desc[UR14][R14.64] ;  /* 0x0000000e0e0e7981 */ /* 0x000f62000c1e1900 */
[----:B-1----:R-:W-:-:S03]  /*15b0*/  IADD3 R26, PT, PT, R22, 0xffffffe, RZ ;  /* 0x0ffffffe161a7810 */ /* 0x002fc60007ffe0ff */
[----:B------:R1:W5:Y:S01]  /*15c0*/  LDG.E R10, desc[UR14][R10.64] ;  /* 0x0000000e0a0a7981 */ /* 0x000362000c1e1900 */
[----:B------:R-:W3:Y:S01]  /*15d0*/  F2I.FTZ.U32.TRUNC.NTZ R9, R26 ;  /* 0x0000001a00097305 */ /* 0x000ee2000021f000 */
[----:B------:R-:W-:Y:S02]  /*15e0*/  IABS R22, R5 ;  /* 0x0000000500167213 */ /* 0x000fe40000000000 */
[----:B0-----:R-:W-:Y:S01]  /*15f0*/  IABS R24, R20 ;  /* 0x0000001400187213 */ /* 0x001fe20000000000 */
[----:B---3--:R-:W-:-:S04]  /*1600*/  IMAD.MOV R8, RZ, RZ, -R9 ;  /* 0x000000ffff087224 */ /* 0x008fc800078e0a09 */
[----:B------:R-:W-:Y:S02]  /*1610*/  IMAD R23, R8, R21, RZ ;  /* 0x0000001508177224 */ /* 0x000fe400078e02ff */
[----:B------:R-:W-:-:S04]  /*1620*/  IMAD.MOV.U32 R8, RZ, RZ, RZ ;  /* 0x000000ffff087224 */ /* 0x000fc800078e00ff */
[----:B------:R-:W-:Y:S01]  /*1630*/  IMAD.HI.U32 R8, R9, R23, R8 ;  /* 0x0000001709087227 */ /* 0x000fe200078e0008 */
[----:B------:R-:W-:Y:S02]  /*1640*/  MOV R9, R22 ;  /* 0x0000001600097202 */ /* 0x000fe40000000f00 */
[----:B------:R-:W-:Y:S01]  /*1650*/  IABS R13, R16 ;  /* 0x00000010000d7213 */ /* 0x000fe20000000000 */
[----:B------:R-:W-:Y:S02]  /*1660*/  IMAD.MOV R18, RZ, RZ, -R24 ;  /* 0x000000ffff127224 */ /* 0x000fe400078e0a18 */
[----:B-1----:R-:W-:Y:S01]  /*1670*/  IMAD.HI.U32 R11, R8, R9, RZ ;  /* 0x00000009080b7227 */ /* 0x002fe200078e00ff */
[----:B------:R-:W0:Y:S03]  /*1680*/  I2F.RP R15, R13 ;  /* 0x0000000d000f7306 */ /* 0x000e260000209400 */
[----:B------:R-:W-:-:S05]  /*1690*/  IMAD R8, R11, R18, R9 ;  /* 0x000000120b087224 */ /* 0x000fca00078e0209 */
[----:B------:R-:W-:Y:S01]  /*16a0*/  ISETP.GT.U32.AND P2, PT, R21, R8, PT ;  /* 0x000000081500720c */ /* 0x000fe20003f44070 */
[----:B0-----:R-:W0:-:S12]  /*16b0*/  MUFU.RCP R15, R15 ;  /* 0x0000000f000f7308 */ /* 0x001e180000001000 */
[----:B------:R-:W-:-:S05]  /*16c0*/  @!P2 IMAD.IADD R8, R8, 0x1, -R21 ;  /* 0x000000010808a824 */ /* 0x000fca00078e0a15 */
[----:B------:R-:W-:Y:S02]  /*16d0*/  ISETP.GE.U32.AND P0, PT, R8, R21, PT ;  /* 0x000000150800720c */ /* 0x000fe40003f06070 */
[----:B------:R-:W-:Y:S01]  /*16e0*/  LOP3.LUT R8, R5, R20, RZ, 0x3c, !PT ;  /* 0x0000001405087212 */ /* 0x000fe200078e3cff */
[----:B------:R-:W-:Y:S01]  /*16f0*/  @!P2 VIADD R11, R11, 0x1 ;  /* 0x000000010b0ba836 */ /* 0x000fe20000000000 */
[----:B------:R-:W-:Y:S02]  /*1700*/  ISETP.NE.AND P2, PT, R20, RZ, PT ;  /* 0x000000ff1400720c */ /* 0x000fe40003f45270 */
[----:B------:R-:W-:Y:S02]  /*1710*/  ISETP.GE.AND P1, PT, R8, RZ, PT ;  /* 0x000000ff0800720c */ /* 0x000fe40003f26270 */
[----:B0-----:R-:W-:-:S04]  /*1720*/  IADD3 R8, PT, PT, R15, 0xffffffe, RZ ;  /* 0x0ffffffe0f087810 */ /* 0x001fc80007ffe0ff */
[----:B------:R0:W1:Y:S01]  /*1730*/  F2I.FTZ.U32.TRUNC.NTZ R9, R8 ;  /* 0x0000000800097305 */ /* 0x000062000021f000 */
[----:B------:R-:W-:-:S06]  /*1740*/  @P0 VIADD R11, R11, 0x1 ;  /* 0x000000010b0b0836 */ /* 0x000fcc0000000000 */
[----:B------:R-:W-:Y:S02]  /*1750*/  @!P1 IADD3 R11, PT, PT, -R11, RZ, RZ ;  /* 0x000000ff0b0b9210 */ /* 0x000fe40007ffe1ff */
[----:B------:R-:W-:Y:S01]  /*1760*/  @!P2 LOP3.LUT R11, RZ, R20, RZ, 0x33, !PT ;  /* 0x00000014ff0ba212 */ /* 0x000fe200078e33ff */
[----:B0-----:R-:W-:-:S04]  /*1770*/  HFMA2 R8, -RZ, RZ, 0, 0 ;  /* 0x00000000ff087431 */ /* 0x001fc800000001ff */
[----:B------:R-:W-:Y:S02]  /*1780*/  IMAD.MOV R15, RZ, RZ, -R11 ;  /* 0x000000ffff0f7224 */ /* 0x000fe400078e0a0b */
[----:B-1----:R-:W-:Y:S02]  /*1790*/  IMAD.MOV R18, RZ, RZ, -R9 ;  /* 0x000000ffff127224 */ /* 0x002fe400078e0a09 */
[----:B------:R-:W-:Y:S01]  /*17a0*/  IMAD R15, R20, R15, R5 ;  /* 0x0000000f140f7224 */ /* 0x000fe200078e0205 */
[----:B------:R-:W-:Y:S01]  /*17b0*/  IABS R19, R16 ;  /* 0x0000001000137213 */ /* 0x000fe20000000000 */
[----:B------:R-:W-:-:S03]  /*17c0*/  IMAD R5, R18, R13, RZ ;  /* 0x0000000d12057224 */ /* 0x000fc600078e02ff */
[----:B------:R-:W-:Y:S01]  /*17d0*/  IABS R18, R15 ;  /* 0x0000000f00127213 */ /* 0x000fe20000000000 */
[----:B------:R-:W-:-:S04]  /*17e0*/  IMAD.HI.U32 R8, R9, R5, R8 ;  /* 0x0000000509087227 */ /* 0x000fc800078e0008 */
[----:B------:R-:W-:Y:S02]  /*17f0*/  IMAD.MOV R19, RZ, RZ, -R19 ;  /* 0x000000ffff137224 */ /* 0x000fe400078e0a13 */
[----:B------:R-:W-:-:S03]  /*1800*/  IMAD.MOV.U32 R9, RZ, RZ, R18 ;  /* 0x000000ffff097224 */ /* 0x000fc600078e0012 */
[----:B------:R-:W-:Y:S01]  /*1810*/  MOV R18, R19 ;  /* 0x0000001300127202 */ /* 0x000fe20000000f00 */
[----:B------:R-:W-:Y:S01]  /*1820*/  IMAD.HI.U32 R8, R8, R9, RZ ;  /* 0x0000000908087227 */ /* 0x000fe200078e00ff */
[----:B------:R-:W-:-:S03]  /*1830*/  IABS R5, R7 ;  /* 0x0000000700057213 */ /* 0x000fc60000000000 */
        /* <DEDUP_REMOVED lines=13> */
[----:B------:R-:W0:Y:S04]  /*1910*/  F2I.FTZ.U32.TRUNC.NTZ R9, R9 ;  /* 0x0000000900097305 */ /* 0x000e28000021f000 */
[----:B------:R-:W-:Y:S02]  /*1920*/  @!P1 IADD3 R13, PT, PT, -R13, RZ, RZ ;  /* 0x000000ff0d0d9210 */ /* 0x000fe40007ffe1ff */
[----:B------:R-:W-:-:S05]  /*1930*/  @!P2 LOP3.LUT R13, RZ, R16, RZ, 0x33, !PT ;  /* 0x00000010ff0da212 */ /* 0x000fca00078e33ff */
[----:B------:R-:W-:-:S04]  /*1940*/  IMAD.MOV R8, RZ, RZ, -R13 ;  /* 0x000000ffff087224 */ /* 0x000fc800078e0a0d */
[----:B------:R-:W-:Y:S02]  /*1950*/  IMAD R16, R16, R8, R15 ;  /* 0x0000000810107224 */ /* 0x000fe400078e020f */
[----:B------:R-:W-:Y:S02]  /*1960*/  HFMA2 R8, -RZ, RZ, 0, 0 ;  /* 0x00000000ff087431 */ /* 0x000fe400000001ff */
[----:B0-----:R-:W-:Y:S01]  /*1970*/  IMAD.MOV R18, RZ, RZ, -R9 ;  /* 0x000000ffff127224 */ /* 0x001fe200078e0a09 */
[----:B------:R-:W-:-:S03]  /*1980*/  IABS R19, R7 ;  /* 0x0000000700137213 */ /* 0x000fc60000000000 */
[----:B------:R-:W-:Y:S01]  /*1990*/  IMAD R15, R18, R5, RZ ;  /* 0x00000005120f7224 */ /* 0x000fe200078e02ff */
[----:B------:R-:W-:Y:S01]  /*19a0*/  IABS R18, R16 ;  /* 0x0000001000127213 */ /* 0x000fe20000000000 */
[----:B------:R-:W-:Y:S02]  /*19b0*/  IMAD.MOV R19, RZ, RZ, -R19 ;  /* 0x000000ffff137224 */ /* 0x000fe400078e0a13 */
[----:B------:R-:W-:-:S04]  /*19c0*/  IMAD.HI.U32 R8, R9, R15, R8 ;  /* 0x0000000f09087227 */ /* 0x000fc800078e0008 */
[----:B------:R-:W-:Y:S01]  /*19d0*/  IMAD.MOV.U32 R9, RZ, RZ, R18 ;  /* 0x000000ffff097224 */ /* 0x000fe200078e0012 */
[----:B------:R-:W-:-:S03]  /*19e0*/  MOV R18, R19 ;  /* 0x0000001300127202 */ /* 0x000fc60000000f00 */
[----:B------:R-:W-:Y:S01]  /*19f0*/  IMAD.HI.U32 R8, R8, R9, RZ ;  /* 0x0000000908087227 */ /* 0x000fe200078e00ff */
[----:B------:R-:W-:-:S03]  /*1a00*/  IABS R15, R2 ;  /* 0x00000002000f7213 */ /* 0x000fc60000000000 */
[----:B------:R-:W-:Y:S01]  /*1a10*/  IMAD R18, R8, R18, R9 ;  /* 0x0000001208127224 */ /* 0x000fe200078e0209 */
[----:B------:R-:W0:Y:S04]  /*1a20*/  I2F.RP R19, R15 ;  /* 0x0000000f00137306 */ /* 0x000e280000209400 */
[----:B------:R-:W-:-:S04]  /*1a30*/  ISETP.GT.U32.AND P2, PT, R5, R18, PT ;  /* 0x000000120500720c */ /* 0x000fc80003f44070 */
[----:B0-----:R-:W0:Y:S09]  /*1a40*/  MUFU.RCP R19, R19 ;  /* 0x0000001300137308 */ /* 0x001e320000001000 */
[----:B------:R-:W-:-:S05]  /*1a50*/  @!P2 IMAD.IADD R18, R18, 0x1, -R5 ;  /* 0x000000011212a824 */ /* 0x000fca00078e0a05 */
[----:B------:R-:W-:Y:S02]  /*1a60*/  ISETP.GE.U32.AND P0, PT, R18, R5, PT ;  /* 0x000000051200720c */ /* 0x000fe40003f06070 */
[----:B------:R-:W-:Y:S02]  /*1a70*/  LOP3.LUT R5, R16, R7, RZ, 0x3c, !PT ;  /* 0x0000000710057212 */ /* 0x000fe400078e3cff */
[----:B------:R-:W-:Y:S02]  /*1a80*/  @!P2 IADD3 R8, PT, PT, R8, 0x1, RZ ;  /* 0x000000010808a810 */ /* 0x000fe40007ffe0ff */
[----:B------:R-:W-:Y:S02]  /*1a90*/  ISETP.GE.AND P1, PT, R5, RZ, PT ;  /* 0x000000ff0500720c */ /* 0x000fe40003f26270 */
[----:B------:R-:W-:Y:S01]  /*1aa0*/  ISETP.NE.AND P2, PT, R7, RZ, PT ;  /* 0x000000ff0700720c */ /* 0x000fe20003f45270 */
[----:B0-----:R-:W-:-:S04]  /*1ab0*/  VIADD R9, R19, 0xffffffe ;  /* 0x0ffffffe13097836 */ /* 0x001fc80000000000 */
[----:B------:R-:W-:Y:S02]  /*1ac0*/  @P0 VIADD R8, R8, 0x1 ;  /* 0x0000000108080836 */ /* 0x000fe40000000000 */
[----:B------:R-:W0:Y:S02]  /*1ad0*/  F2I.FTZ.U32.TRUNC.NTZ R9, R9 ;  /* 0x0000000900097305 */ /* 0x000e24000021f000 */
[----:B------:R-:W-:-:S05]  /*1ae0*/  IMAD.MOV.U32 R5, RZ, RZ, R8 ;  /* 0x000000ffff057224 */ /* 0x000fca00078e0008 */
[----:B------:R-:W-:Y:S02]  /*1af0*/  @!P1 IADD3 R5, PT, PT, -R5, RZ, RZ ;  /* 0x000000ff05059210 */ /* 0x000fe40007ffe1ff */
[----:B------:R-:W-:-:S05]  /*1b00*/  @!P2 LOP3.LUT R5, RZ, R7, RZ, 0x33, !PT ;  /* 0x00000007ff05a212 */ /* 0x000fca00078e33ff */
[----:B------:R-:W-:Y:S02]  /*1b10*/  IMAD.MOV R8, RZ, RZ, -R5 ;  /* 0x000000ffff087224 */ /* 0x000fe400078e0a05 */
[----:B0-----:R-:W-:Y:S02]  /*1b20*/  IMAD.MOV R18, RZ, RZ, -R9 ;  /* 0x000000ffff127224 */ /* 0x001fe400078e0a09 */
[----:B------:R-:W-:Y:S02]  /*1b30*/  IMAD R7, R7, R8, R16 ;  /* 0x0000000807077224 */ /* 0x000fe400078e0210 */
[----:B------:R-:W-:Y:S02]  /*1b40*/  HFMA2 R8, -RZ, RZ, 0, 0 ;  /* 0x00000000ff087431 */ /* 0x000fe400000001ff */
[----:B------:R-:W-:Y:S01]  /*1b50*/  IMAD R19, R18, R15, RZ ;  /* 0x0000000f12137224 */ /* 0x000fe200078e02ff */
[----:B------:R-:W-:Y:S02]  /*1b60*/  IABS R18, R2 ;  /* 0x0000000200127213 */ /* 0x000fe40000000000 */
[----:B------:R-:W-:-:S03]  /*1b70*/  IABS R16, R7 ;  /* 0x0000000700107213 */ /* 0x000fc60000000000 */
[----:B------:R-:W-:Y:S02]  /*1b80*/  IMAD.MOV R18, RZ, RZ, -R18 ;  /* 0x000000ffff127224 */ /* 0x000fe400078e0a12 */
[----:B------:R-:W-:-:S04]  /*1b90*/  IMAD.HI.U32 R8, R9, R19, R8 ;  /* 0x0000001309087227 */ /* 0x000fc800078e0008 */
[----:B------:R-:W-:Y:S01]  /*1ba0*/  IMAD.MOV.U32 R9, RZ, RZ, R16 ;  /* 0x000000ffff097224 */ /* 0x000fe200078e0010 */
[----:B------:R-:W-:-:S03]  /*1bb0*/  MOV R16, R18 ;  /* 0x0000001200107202 */ /* 0x000fc60000000f00 */
[----:B------:R-:W-:-:S04]  /*1bc0*/  IMAD.HI.U32 R8, R8, R9, RZ ;  /* 0x0000000908087227 */ /* 0x000fc800078e00ff */
[----:B------:R-:W-:-:S05]  /*1bd0*/  IMAD R16, R8, R16, R9 ;  /* 0x0000001008107224 */ /* 0x000fca00078e0209 */
[----:B------:R-:W-:Y:S02]  /*1be0*/  ISETP.GT.U32.AND P2, PT, R15, R16, PT ;  /* 0x000000100f00720c */ /* 0x000fe40003f44070 */
[----:B------:R-:W-:-:S11]  /*1bf0*/  LOP3.LUT R9, R7, R2, RZ, 0x3c, !PT ;  /* 0x0000000207097212 */ /* 0x000fd600078e3cff */
[----:B------:R-:W-:-:S05]  /*1c00*/  @!P2 IMAD.IADD R16, R16, 0x1, -R15 ;  /* 0x000000011010a824 */ /* 0x000fca00078e0a0f */
[----:B------:R-:W-:Y:S01]  /*1c10*/  ISETP.GE.U32.AND P0, PT, R16, R15, PT ;  /* 0x0000000f1000720c */ /* 0x000fe20003f06070 */
[----:B------:R-:W-:Y:S01]  /*1c20*/  @!P2 VIADD R8, R8, 0x1 ;  /* 0x000000010808a836 */ /* 0x000fe20000000000 */
[----:B------:R-:W-:Y:S02]  /*1c30*/  ISETP.GE.AND P1, PT, R9, RZ, PT ;  /* 0x000000ff0900720c */ /* 0x000fe40003f26270 */
[----:B------:R-:W-:Y:S01]  /*1c40*/  ISETP.NE.AND P2, PT, R2, RZ, PT ;  /* 0x000000ff0200720c */ /* 0x000fe20003f45270 */
[----:B--2---:R-:W-:-:S08]  /*1c50*/  IMAD R17, R11, R17, R6 ;  /* 0x000000110b117224 */ /* 0x004fd000078e0206 */
[----:B------:R-:W-:Y:S01]  /*1c60*/  @P0 IADD3 R8, PT, PT, R8, 0x1, RZ ;  /* 0x0000000108080810 */ /* 0x000fe20007ffe0ff */
[----:B----4-:R-:W-:-:S04]  /*1c70*/  IMAD R12, R13, R12, R17 ;  /* 0x0000000c0d0c7224 */ /* 0x010fc800078e0211 */
[----:B------:R-:W-:Y:S01]  /*1c80*/  @!P1 IMAD.MOV R8, RZ, RZ, -R8 ;  /* 0x000000ffff089224 */ /* 0x000fe200078e0a08 */
[----:B------:R-:W-:Y:S01]  /*1c90*/  @!P2 LOP3.LUT R8, RZ, R2, RZ, 0x33, !PT ;  /* 0x00000002ff08a212 */ /* 0x000fe200078e33ff */
[----:B-----5:R-:W-:-:S04]  /*1ca0*/  IMAD R9, R5, R14, R12 ;  /* 0x0000000e05097224 */ /* 0x020fc800078e020c */
[----:B------:R-:W-:Y:S01]  /*1cb0*/  IMAD.MOV R5, RZ, RZ, -R8 ;  /* 0x000000ffff057224 */ /* 0x000fe200078e0a08 */
[----:B------:R-:W-:Y:S01]  /*1cc0*/  IADD3 R4, PT, PT, R4, 0x4, RZ ;  /* 0x0000000404047810 */ /* 0x000fe20007ffe0ff */
[----:B------:R-:W-:Y:S02]  /*1cd0*/  IMAD R6, R8, R10, R9 ;  /* 0x0000000a08067224 */ /* 0x000fe400078e0209 */
[----:B------:R-:W-:-:S07]  /*1ce0*/  IMAD R5, R2, R5, R7 ;  /* 0x0000000502057224 */ /* 0x000fce00078e0207 */
.L_x_213:
[----:B------:R-:W-:Y:S05]  /*1cf0*/  BRA.U !UP1, `(.L_x_212) ;  /* 0x0000000509e47547 */ /* 0x000fea000b800000 */
[----:B------:R-:W0:Y:S01]  /*1d00*/  LDCU UR6, c[0x0][0x398] ;  /* 0x00007300ff0677ac */ /* 0x000e220008000800 */
[----:B------:R-:W-:Y:S02]  /*1d10*/  UISETP.NE.AND UP0, UPT, UR11, 0x1, UPT ;  /* 0x000000010b00788c */ /* 0x000fe4000bf05270 */
[----:B0-----:R-:W-:-:S07]  /*1d20*/  ULOP3.LUT UP1, URZ, UR6, 0x1, URZ, 0xc0, !UPT ;  /* 0x0000000106ff7892 */ /* 0x001fce000f82c0ff */
[----:B------:R-:W-:Y:S05]  /*1d30*/  BRA.U !UP0, `(.L_x_214) ;  /* 0x0000000508347547 */ /* 0x000fea000b800000 */
[----:B------:R-:W0:Y:S01]  /*1d40*/  LDC.64 R18, c[0x0][0x390] ;  /* 0x0000e400ff127b82 */ /* 0x000e220000000a00 */
[----:B------:R-:W-:Y:S01]  /*1d50*/  IADD3 R2, P0, PT, R4, UR13, RZ ;  /* 0x0000000d04027c10 */ /* 0x000fe2000ff1e0ff */
[----:B------:R-:W1:Y:S04]  /*1d60*/  LDCU UR5, c[0x0][0x398] ;  /* 0x00007300ff0577ac */ /* 0x000e680008000800 */
[----:B------:R-:W-:Y:S02]  /*1d70*/  IMAD.X R7, RZ, RZ, UR16, P0 ;  /* 0x00000010ff077e24 */ /* 0x000fe400080e06ff */
[----:B------:R-:W2:Y:S01]  /*1d80*/  LDC.64 R16, c[0x0][0x390] ;  /* 0x0000e400ff107b82 */ /* 0x000ea20000000a00 */
[----:B0-----:R-:W-:-:S04]  /*1d90*/  LEA R10, P0, R2, R18, 0x2 ;  /* 0x00000012020a7211 */ /* 0x001fc800078010ff */
[----:B------:R-:W-:-:S05]  /*1da0*/  LEA.HI.X R11, R2, R19, R7, 0x2, P0 ;  /* 0x00000013020b7211 */ /* 0x000fca00000f1407 */
[----:B------:R-:W2:Y:S04]  /*1db0*/  LDG.E R15, desc[UR14][R10.64] ;  /* 0x0000000e0a0f7981 */ /* 0x000ea8000c1e1900 */
[----:B------:R-:W3:Y:S01]  /*1dc0*/  LDG.E R13, desc[UR14][R10.64+0x4] ;  /* 0x0000040e0a0d7981 */ /* 0x000ee2000c1e1900 */
[----:B-1----:R-:W-:-:S05]  /*1dd0*/  IADD3 R2, P0, PT, R4, UR5, RZ ;  /* 0x0000000504027c10 */ /* 0x002fca000ff1e0ff */
[----:B------:R-:W-:Y:S01]  /*1de0*/  IMAD.X R7, RZ, RZ, UR4, P0 ;  /* 0x00000004ff077e24 */ /* 0x000fe200080e06ff */
[----:B------:R-:W-:-:S04]  /*1df0*/  LEA R18, P0, R2, R18, 0x2 ;  /* 0x0000001202127211 */ /* 0x000fc800078010ff */
[----:B------:R-:W-:-:S05]  /*1e00*/  LEA.HI.X R19, R2, R19, R7, 0x2, P0 ;  /* 0x0000001302137211 */ /* 0x000fca00000f1407 */
[----:B------:R-:W4:Y:S04]  /*1e10*/  LDG.E R2, desc[UR14][R18.64] ;  /* 0x0000000e12027981 */ /* 0x000f28000c1e1900 */
[----:B------:R-:W5:Y:S01]  /*1e20*/  LDG.E R7, desc[UR14][R18.64+0x4] ;  /* 0x0000040e12077981 */ /* 0x000f62000c1e1900 */
[----:B--2---:R-:W-:-:S04]  /*1e30*/  IMAD.WIDE R14, R15, 0x4, R16 ;  /* 0x000000040f0e7825 */ /* 0x004fc800078e0210 */
[----:B---3--:R-:W-:Y:S01]  /*1e40*/  IMAD.WIDE R16, R13, 0x4, R16 ;  /* 0x000000040d107825 */ /* 0x008fe200078e0210 */
[----:B------:R0:W2:Y:S04]  /*1e50*/  LDG.E R9, desc[UR14][R14.64] ;  /* 0x0000000e0e097981 */ /* 0x0000a8000c1e1900 */
[----:B------:R1:W3:Y:S01]  /*1e60*/  LDG.E R8, desc[UR14][R16.64] ;  /* 0x0000000e10087981 */ /* 0x0002e2000c1e1900 */
[----:B------:R-:W-:Y:S01]  /*1e70*/  VIADD R4, R4, 0x2 ;  /* 0x0000000204047836 */ /* 0x000fe20000000000 */
[----:B0-----:R-:W-:Y:S02]  /*1e80*/  IABS R14, R5 ;  /* 0x00000005000e7213 */ /* 0x001fe40000000000 */
[-C--:B----4-:R-:W-:Y:S02]  /*1e90*/  IABS R13, R2.reuse ;  /* 0x00000002000d7213 */ /* 0x090fe40000000000 */
[----:B-1----:R-:W-:-:S02]  /*1ea0*/  IABS R16, R2 ;  /* 0x0000000200107213 */ /* 0x002fc40000000000 */
[----:B------:R-:W0:Y:S03]  /*1eb0*/  I2F.RP R12, R13 ;  /* 0x0000000d000c7306 */ /* 0x000e260000209400 */
[----:B------:R-:W-:-:S05]  /*1ec0*/  IMAD.MOV R17, RZ, RZ, -R16 ;  /* 0x000000ffff117224 */ /* 0x000fca00078e0a10 */
[----:B0-----:R-:W0:Y:S02]  /*1ed0*/  MUFU.RCP R12, R12 ;  /* 0x0000000c000c7308 */ /* 0x001e240000001000 */
[----:B0-----:R-:W-:Y:S02]  /*1ee0*/  IADD3 R10, PT, PT, R12, 0xffffffe, RZ ;  /* 0x0ffffffe0c0a7810 */ /* 0x001fe40007ffe0ff */
[----:B-----5:R-:W-:-:S04]  /*1ef0*/  IABS R12, R7 ;  /* 0x00000007000c7213 */ /* 0x020fc80000000000 */
[----:B------:R0:W1:Y:S02]  /*1f00*/  F2I.FTZ.U32.TRUNC.NTZ R11, R10 ;  /* 0x0000000a000b7305 */ /* 0x000064000021f000 */
[----:B0-----:R-:W-:Y:S02]  /*1f10*/  HFMA2 R10, -RZ, RZ, 0, 0 ;  /* 0x00000000ff0a7431 */ /* 0x001fe400000001ff */
[----:B-1----:R-:W-:-:S04]  /*1f20*/  IMAD.MOV R18, RZ, RZ, -R11 ;  /* 0x000000ffff127224 */ /* 0x002fc800078e0a0b */
[----:B------:R-:W-:-:S04]  /*1f30*/  IMAD R15, R18, R13, RZ ;  /* 0x0000000d120f7224 */ /* 0x000fc800078e02ff */
[----:B------:R-:W-:Y:S02]  /*1f40*/  IMAD.HI.U32 R11, R11, R15, R10 ;  /* 0x0000000f0b0b7227 */ /* 0x000fe400078e000a */
[----:B------:R-:W0:Y:S04]  /*1f50*/  I2F.RP R15, R12 ;  /* 0x0000000c000f7306 */ /* 0x000e280000209400 */
[----:B------:R-:W-:Y:S01]  /*1f60*/  IMAD.HI.U32 R10, R11, R14, RZ ;  /* 0x0000000e0b0a7227 */ /* 0x000fe200078e00ff */
[----:B------:R-:W-:-:S03]  /*1f70*/  LOP3.LUT R11, R5, R2, RZ, 0x3c, !PT ;  /* 0x00000002050b7212 */ /* 0x000fc600078e3cff */
[----:B------:R-:W-:Y:S01]  /*1f80*/  IMAD R14, R10, R17, R14 ;  /* 0x000000110a0e7224 */ /* 0x000fe200078e020e */
[----:B------:R-:W-:-:S04]  /*1f90*/  ISETP.GE.AND P1, PT, R11, RZ, PT ;  /* 0x000000ff0b00720c */ /* 0x000fc80003f26270 */
[----:B------:R-:W-:Y:S01]  /*1fa0*/  ISETP.GT.U32.AND P2, PT, R13, R14, PT ;  /* 0x0000000e0d00720c */ /* 0x000fe20003f44070 */
[----:B0-----:R-:W0:-:S12]  /*1fb0*/  MUFU.RCP R15, R15 ;  /* 0x0000000f000f7308 */ /* 0x001e180000001000 */
[-C--:B------:R-:W-:Y:S02]  /*1fc0*/  @!P2 IADD3 R14, PT, PT, R14, -R13.reuse, RZ ;  /* 0x8000000d0e0ea210 */ /* 0x080fe40007ffe0ff */
[----:B------:R-:W-:Y:S02]  /*1fd0*/  @!P2 IADD3 R10, PT, PT, R10, 0x1, RZ ;  /* 0x000000010a0aa810 */ /* 0x000fe40007ffe0ff */
[----:B------:R-:W-:Y:S02]  /*1fe0*/  ISETP.GE.U32.AND P0, PT, R14, R13, PT ;  /* 0x0000000d0e00720c */ /* 0x000fe40003f06070 */
[----:B------:R-:W-:Y:S01]  /*1ff0*/  ISETP.NE.AND P2, PT, R2, RZ, PT ;  /* 0x000000ff0200720c */ /* 0x000fe20003f45270 */
[----:B0-----:R-:W-:-:S06]  /*2000*/  VIADD R11, R15, 0xffffffe ;  /* 0x0ffffffe0f0b7836 */ /* 0x001fcc0000000000 */
[----:B------:R-:W0:Y:S04]  /*2010*/  F2I.FTZ.U32.TRUNC.NTZ R11, R11 ;  /* 0x0000000b000b7305 */ /* 0x000e28000021f000 */
[----:B------:R-:W-:-:S05]  /*2020*/  @P0 VIADD R10, R10, 0x1 ;  /* 0x000000010a0a0836 */ /* 0x000fca0000000000 */
[----:B------:R-:W-:-:S05]  /*2030*/  MOV R13, R10 ;  /* 0x0000000a000d7202 */ /* 0x000fca0000000f00 */
[----:B------:R-:W-:Y:S01]  /*2040*/  @!P1 IMAD.MOV R13, RZ, RZ, -R13 ;  /* 0x000000ffff0d9224 */ /* 0x000fe200078e0a0d */
[----:B------:R-:W-:Y:S02]  /*2050*/  @!P2 LOP3.LUT R13, RZ, R2, RZ, 0x33, !PT ;  /* 0x00000002ff0da212 */ /* 0x000fe400078e33ff */
[----:B0-----:R-:W-:-:S03]  /*2060*/  IADD3 R15, PT, PT, RZ, -R11, RZ ;  /* 0x8000000bff0f7210 */ /* 0x001fc60007ffe0ff */
[----:B------:R-:W-:-:S04]  /*2070*/  IMAD.MOV R10, RZ, RZ, -R13 ;  /* 0x000000ffff0a7224 */ /* 0x000fc800078e0a0d */
[----:B------:R-:W-:Y:S02]  /*2080*/  IMAD R14, R2, R10, R5 ;  /* 0x0000000a020e7224 */ /* 0x000fe400078e0205 */
[----:B------:R-:W-:Y:S02]  /*2090*/  HFMA2 R10, -RZ, RZ, 0, 0 ;  /* 0x00000000ff0a7431 */ /* 0x000fe400000001ff */
[----:B------:R-:W-:Y:S01]  /*20a0*/  IMAD R5, R15, R12, RZ ;  /* 0x0000000c0f057224 */ /* 0x000fe200078e02ff */
[----:B------:R-:W-:Y:S02]  /*20b0*/  IABS R15, R7 ;  /* 0x00000007000f7213 */ /* 0x000fe40000000000 */
[----:B------:R-:W-:-:S03]  /*20c0*/  IABS R2, R14 ;  /* 0x0000000e00027213 */ /* 0x000fc60000000000 */
[----:B------:R-:W-:Y:S02]  /*20d0*/  IMAD.MOV R15, RZ, RZ, -R15 ;  /* 0x000000ffff0f7224 */ /* 0x000fe400078e0a0f */
[----:B------:R-:W-:Y:S01]  /*20e0*/  IMAD.HI.U32 R10, R11, R5, R10 ;  /* 0x000000050b0a7227 */ /* 0x000fe200078e000a */
[----:B------:R-:W-:-:S03]  /*20f0*/  MOV R5, R2 ;  /* 0x0000000200057202 */ /* 0x000fc60000000f00 */
[----:B------:R-:W-:Y:S02]  /*2100*/  IMAD.MOV.U32 R2, RZ, RZ, R15 ;  /* 0x000000ffff027224 */ /* 0x000fe400078e000f */
[----:B------:R-:W-:-:S04]  /*2110*/  IMAD.HI.U32 R10, R10, R5, RZ ;  /* 0x000000050a0a7227 */ /* 0x000fc800078e00ff */
[----:B------:R-:W-:Y:S01]  /*2120*/  IMAD R5, R10, R2, R5 ;  /* 0x000000020a057224 */ /* 0x000fe200078e0205 */
[----:B------:R-:W-:-:S04]  /*2130*/  LOP3.LUT R2, R14, R7, RZ, 0x3c, !PT ;  /* 0x000000070e027212 */ /* 0x000fc800078e3cff */
[----:B------:R-:W-:Y:S02]  /*2140*/  ISETP.GT.U32.AND P2, PT, R12, R5, PT ;  /* 0x000000050c00720c */ /* 0x000fe40003f44070 */
[----:B------:R-:W-:-:S11]  /*2150*/  ISETP.GE.AND P1, PT, R2, RZ, PT ;  /* 0x000000ff0200720c */ /* 0x000fd60003f26270 */
[-C--:B------:R-:W-:Y:S01]  /*2160*/  @!P2 IADD3 R5, PT, PT, R5, -R12.reuse, RZ ;  /* 0x8000000c0505a210 */ /* 0x080fe20007ffe0ff */
[----:B------:R-:W-:Y:S01]  /*2170*/  @!P2 VIADD R10, R10, 0x1 ;  /* 0x000000010a0aa836 */ /* 0x000fe20000000000 */
[----:B------:R-:W-:Y:S02]  /*2180*/  ISETP.NE.AND P2, PT, R7, RZ, PT ;  /* 0x000000ff0700720c */ /* 0x000fe40003f45270 */
[----:B------:R-:W-:-:S13]  /*2190*/  ISETP.GE.U32.AND P0, PT, R5, R12, PT ;  /* 0x0000000c0500720c */ /* 0x000fda0003f06070 */
[----:B------:R-:W-:-:S05]  /*21a0*/  @P0 IADD3 R10, PT, PT, R10, 0x1, RZ ;  /* 0x000000010a0a0810 */ /* 0x000fca0007ffe0ff */
[----:B------:R-:W-:Y:S01]  /*21b0*/  @!P1 IMAD.MOV R10, RZ, RZ, -R10 ;  /* 0x000000ffff0a9224 */ /* 0x000fe200078e0a0a */
[----:B------:R-:W-:-:S04]  /*21c0*/  @!P2 LOP3.LUT R10, RZ, R7, RZ, 0x33, !PT ;  /* 0x00000007ff0aa212 */ /* 0x000fc800078e33ff */
[----:B------:R-:W-:-:S05]  /*21d0*/  IADD3 R2, PT, PT, -R10, RZ, RZ ;  /* 0x000000ff0a027210 */ /* 0x000fca0007ffe1ff */
[----:B------:R-:W-:Y:S02]  /*21e0*/  IMAD R5, R7, R2, R14 ;  /* 0x0000000207057224 */ /* 0x000fe400078e020e */
[----:B--2---:R-:W-:-:S04]  /*21f0*/  IMAD R9, R13, R9, R6 ;  /* 0x000000090d097224 */ /* 0x004fc800078e0206 */
[----:B---3--:R-:W-:-:S07]  /*2200*/  IMAD R6, R10, R8, R9 ;  /* 0x000000080a067224 */ /* 0x008fce00078e0209 */
.L_x_214:
[----:B------:R-:W-:Y:S05]  /*2210*/  BRA.U !UP1, `(.L_x_212) ;  /* 0x00000001099c7547 */ /* 0x000fea000b800000 */
[----:B------:R-:W0:Y:S01]  /*2220*/  LDC.64 R10, c[0x0][0x390] ;  /* 0x0000e400ff0a7b82 */ /* 0x000e220000000a00 */
[----:B------:R-:W-:-:S04]  /*2230*/  IADD3 R2, P0, PT, R4, UR13, RZ ;  /* 0x0000000d04027c10 */ /* 0x000fc8000ff1e0ff */
[----:B------:R-:W-:-:S03]  /*2240*/  IADD3.X R7, PT, PT, RZ, UR16, RZ, P0, !PT ;  /* 0x00000010ff077c10 */ /* 0x000fc600087fe4ff */
[----:B------:R-:W1:Y:S01]  /*2250*/  LDC.64 R8, c[0x0][0x390] ;  /* 0x0000e400ff087b82 */ /* 0x000e620000000a00 */
[----:B0-----:R-:W-:-:S04]  /*2260*/  LEA R12, P0, R2, R10, 0x2 ;  /* 0x0000000a020c7211 */ /* 0x001fc800078010ff */
[----:B------:R-:W-:-:S06]  /*2270*/  LEA.HI.X R13, R2, R11, R7, 0x2, P0 ;  /* 0x0000000b020d7211 */ /* 0x000fcc00000f1407 */
[----:B------:R-:W1:Y:S01]  /*2280*/  LDG.E R13, desc[UR14][R12.64] ;  /* 0x0000000e0c0d7981 */ /* 0x000e62000c1e1900 */
[----:B------:R-:W-:-:S05]  /*2290*/  IADD3 R4, P0, PT, R4, UR6, RZ ;  /* 0x0000000604047c10 */ /* 0x000fca000ff1e0ff */
[----:B------:R-:W-:Y:S01]  /*22a0*/  IMAD.X R2, RZ, RZ, UR4, P0 ;  /* 0x00000004ff027e24 */ /* 0x000fe200080e06ff */
[----:B------:R-:W-:-:S04]  /*22b0*/  LEA R10, P0, R4, R10, 0x2 ;  /* 0x0000000a040a7211 */ /* 0x000fc800078010ff */
[----:B------:R-:W-:-:S05]  /*22c0*/  LEA.HI.X R11, R4, R11, R2, 0x2, P0 ;  /* 0x0000000b040b7211 */ /* 0x000fca00000f1402 */
[----:B------:R-:W2:Y:S01]  /*22d0*/  LDG.E R2, desc[UR14][R10.64] ;  /* 0x0000000e0a027981 */ /* 0x000ea2000c1e1900 */
[----:B-1----:R-:W-:-:S06]  /*22e0*/  IMAD.WIDE R8, R13, 0x4, R8 ;  /* 0x000000040d087825 */ /* 0x002fcc00078e0208 */
[----:B------:R0:W3:Y:S01]  /*22f0*/  LDG.E R8, desc[UR14][R8.64] ;  /* 0x0000000e08087981 */ /* 0x0000e2000c1e1900 */
[-C--:B--2---:R-:W-:Y:S02]  /*2300*/  IABS R7, R2.reuse ;  /* 0x0000000200077213 */ /* 0x084fe40000000000 */
[----:B0-----:R-:W-:Y:S02]  /*2310*/  IABS R9, R2 ;  /* 0x0000000200097213 */ /* 0x001fe40000000000 */
[----:B------:R-:W0:Y:S08]  /*2320*/  I2F.RP R4, R7 ;  /* 0x0000000700047306 */ /* 0x000e300000209400 */
[----:B0-----:R-:W0:Y:S02]  /*2330*/  MUFU.RCP R4, R4 ;  /* 0x0000000400047308 */ /* 0x001e240000001000 */
[----:B0-----:R-:W-:Y:S01]  /*2340*/  IADD3 R12, PT, PT, R4, 0xffffffe, RZ ;  /* 0x0ffffffe040c7810 */ /* 0x001fe20007ffe0ff */
[----:B------:R-:W-:-:S05]  /*2350*/  IMAD.MOV R4, RZ, RZ, -R9 ;  /* 0x000000ffff047224 */ /* 0x000fca00078e0a09 */
[----:B------:R0:W1:Y:S02]  /*2360*/  F2I.FTZ.U32.TRUNC.NTZ R13, R12 ;  /* 0x0000000c000d7305 */ /* 0x000064000021f000 */
[----:B0-----:R-:W-:Y:S02]  /*2370*/  HFMA2 R12, -RZ, RZ, 0, 0 ;  /* 0x00000000ff0c7431 */ /* 0x001fe400000001ff */
[----:B-1----:R-:W-:-:S04]  /*2380*/  IMAD.MOV R10, RZ, RZ, -R13 ;  /* 0x000000ffff0a7224 */ /* 0x002fc800078e0a0d */
[----:B------:R-:W-:Y:S01]  /*2390*/  IMAD R11, R10, R7, RZ ;  /* 0x000000070a0b7224 */ /* 0x000fe200078e02ff */
[----:B------:R-:W-:-:S03]  /*23a0*/  IABS R10, R5 ;  /* 0x00000005000a7213 */ /* 0x000fc60000000000 */
[----:B------:R-:W-:-:S06]  /*23b0*/  IMAD.HI.U32 R13, R13, R11, R12 ;  /* 0x0000000b0d0d7227 */ /* 0x000fcc00078e000c */
[----:B------:R-:W-:-:S04]  /*23c0*/  IMAD.HI.U32 R13, R13, R10, RZ ;  /* 0x0000000a0d0d7227 */ /* 0x000fc800078e00ff */
[----:B------:R-:W-:-:S05]  /*23d0*/  IMAD R4, R13, R4, R10 ;  /* 0x000000040d047224 */ /* 0x000fca00078e020a */
[----:B------:R-:W-:-:S13]  /*23e0*/  ISETP.GT.U32.AND P2, PT, R7, R4, PT ;  /* 0x000000040700720c */ /* 0x000fda0003f44070 */
[-C--:B------:R-:W-:Y:S01]  /*23f0*/  @!P2 IADD3 R4, PT, PT, R4, -R7.reuse, RZ ;  /* 0x800000070404a210 */ /* 0x080fe20007ffe0ff */
[----:B------:R-:W-:Y:S01]  /*2400*/  @!P2 VIADD R13, R13, 0x1 ;  /* 0x000000010d0da836 */ /* 0x000fe20000000000 */
[----:B------:R-:W-:Y:S02]  /*2410*/  ISETP.NE.AND P2, PT, R2, RZ, PT ;  /* 0x000000ff0200720c */ /* 0x000fe40003f45270 */
[----:B------:R-:W-:Y:S02]  /*2420*/  ISETP.GE.U32.AND P0, PT, R4, R7, PT ;  /* 0x000000070400720c */ /* 0x000fe40003f06070 */
[----:B------:R-:W-:-:S04]  /*2430*/  LOP3.LUT R4, R5, R2, RZ, 0x3c, !PT ;  /* 0x0000000205047212 */ /* 0x000fc800078e3cff */
[----:B------:R-:W-:-:S07]  /*2440*/  ISETP.GE.AND P1, PT, R4, RZ, PT ;  /* 0x000000ff0400720c */ /* 0x000fce0003f26270 */
[----:B------:R-:W-:-:S06]  /*2450*/  @P0 IADD3 R13, PT, PT, R13, 0x1, RZ ;  /* 0x000000010d0d0810 */ /* 0x000fcc0007ffe0ff */
[----:B------:R-:W-:Y:S01]  /*2460*/  @!P1 IMAD.MOV R13, RZ, RZ, -R13 ;  /* 0x000000ffff0d9224 */ /* 0x000fe200078e0a0d */
[----:B------:R-:W-:-:S05]  /*2470*/  @!P2 LOP3.LUT R13, RZ, R2, RZ, 0x33, !PT ;  /* 0x00000002ff0da212 */ /* 0x000fca00078e33ff */
[----:B---3--:R-:W-:-:S07]  /*2480*/  IMAD R6, R13, R8, R6 ;  /* 0x000000080d067224 */ /* 0x008fce00078e0206 */
.L_x_212:
[----:B------:R-:W0:Y:S01]  /*2490*/  LDC.64 R4, c[0x0][0x388] ;  /* 0x0000e200ff047b82 */ /* 0x000e220000000a00 */
[----:B------:R-:W1:Y:S01]  /*24a0*/  LDCU UR5, c[0x0][0x380] ;  /* 0x00007000ff0577ac */ /* 0x000e620008000800 */
[----:B0-----:R-:W-:-:S06]  /*24b0*/  IMAD.WIDE R6, R6, 0x4, R4 ;  /* 0x0000000406067825 */ /* 0x001fcc00078e0204 */
[----:B------:R-:W0:Y:S01]  /*24c0*/  LDC.64 R4, c[0x0][0x3a0] ;  /* 0x0000e800ff047b82 */ /* 0x000e220000000a00 */
[----:B------:R-:W2:Y:S01]  /*24d0*/  LDG.E R7, desc[UR14][R6.64] ;  /* 0x0000000e06077981 */ /* 0x000ea2000c1e1900 */
[----:B0-----:R-:W-:Y:S01]  /*24e0*/  IMAD.WIDE R4, R0, 0x4, R4 ;  /* 0x0000000400047825 */ /* 0x001fe200078e0204 */
[----:B------:R-:W-:-:S04]  /*24f0*/  IADD3 R0, PT, PT, R3, R0, RZ ;  /* 0x0000000003007210 */ /* 0x000fc80007ffe0ff */
[----:B-1----:R-:W-:Y:S01]  /*2500*/  ISETP.GE.AND P0, PT, R0, UR5, PT ;  /* 0x0000000500007c0c */ /* 0x002fe2000bf06270 */
[----:B--2---:R0:W-:-:S12]  /*2510*/  STG.E desc[UR14][R4.64], R7 ;  /* 0x0000000704007986 */ /* 0x0041d8000c10190e */
[----:B------:R-:W-:Y:S05]  /*2520*/  @!P0 BRA `(.L_x_215) ;  /* 0xffffffdc002c8947 */ /* 0x000fea000383ffff */
[----:B------:R-:W-:Y:S05]  /*2530*/  EXIT ;  /* 0x000000000000794d */ /* 0x000fea0003800000 */
.L_x_216:
        /* <DEDUP_REMOVED lines=12> */
.L_x_243:


//--------------------- .nv.shared.reserved.0     --------------------------
	.section	.nv.shared.reserved.0,"aw",@nobits
	.weak		__nv_reservedSMEM_offset_0_alias
	.size		__nv_reservedSMEM_offset_0_alias, 0, 64
	.other		__nv_reservedSMEM_offset_0_alias,@"STO_CUDA_RESERVED_SHARED STV_DEFAULT"
__nv_reservedSMEM_offset_0_alias:
	.zero		0
	.zero		64


//--------------------- .nv.constant0.MSELoss     --------------------------
	.section	.nv.constant0.MSELoss,"a",@progbits
	.sectionflags	@""
	.align	4
.nv.constant0.MSELoss:
	.zero		936


//--------------------- .nv.constant0.backwardleakyfloat --------------------------
	.section	.nv.constant0.backwardleakyfloat,"a",@progbits
	.sectionflags	@""
	.align	4
.nv.constant0.backwardleakyfloat:
	.zero		944


//--------------------- .nv.constant0.forwardleakyfloat --------------------------
	.section	.nv.constant0.forwardleakyfloat,"a",@progbits
	.sectionflags	@""
	.align	4
.nv.constant0.forwardleakyfloat:
	.zero		936


//--------------------- .nv.constant0.backwardParametricfloatchannel --------------------------
	.section	.nv.constant0.backwardParametricfloatchannel,"a",@progbits
	.sectionflags	@""
	.align	4
.nv.constant0.backwardParametricfloatchannel:
	.zero		968


//--------------------- .nv.constant0.forwardParametricfloatchannel --------------------------
	.section	.nv.constant0.forwardParametricfloatchannel,"a",@progbits
	.sectionflags	@""
	.align	4
.nv.constant0.forwardParametricfloatchannel:
	.zero		952


//--------------------- .nv.constant0.AdvanceThreshRandomReluBackward --------------------------
	.section	.nv.constant0.AdvanceThreshRandomReluBackward,"a",@progbits
	.sectionflags	@""
	.align	4
.nv.constant0.AdvanceThreshRandomReluBackward:
	.zero		956


//--------------------- .nv.constant0.AdvanceThreshRandomReluForward --------------------------
	.section	.nv.constant0.AdvanceThreshRandomReluForward,"a",@progbits
	.sectionflags	@""
	.align	4
.nv.constant0.AdvanceThreshRandomReluForward:
	.zero		948


//--------------------- .nv.constant0.l1l2regularizationfloat --------------------------
	.section	.nv.constant0.l1l2regularizationfloat,"a",@progbits
	.sectionflags	@""
	.align	4
.nv.constant0.l1l2regularizationfloat:
	.zero		948


//--------------------- .nv.constant0.Segment1stDim --------------------------
	.section	.nv.constant0.Segment1stDim,"a",@progbits
	.sectionflags	@""
	.align	4
.nv.constant0.Segment1stDim:
	.zero		924


//--------------------- .nv.constant0.adadeltafloat --------------------------
	.section	.nv.constant0.adadeltafloat,"a",@progbits
	.sectionflags	@""
	.align	4
.nv.constant0.adadeltafloat:
	.zero		944


//--------------------- .nv.constant0.adamfloat   --------------------------
	.section	.nv.constant0.adamfloat,"a",@progbits
	.sectionflags	@""
	.align	4
.nv.constant0.adamfloat:
	.zero		956


//--------------------- .nv.constant0.adagradfloat --------------------------
	.section	.nv.constant0.adagradfloat,"a",@progbits
	.sectionflags	@""
	.align	4
.nv.constant0.adagradfloat:
	.zero		936


//--------------------- .nv.constant0.nearestneighborNHWCBack --------------------------
	.section	.nv.constant0.nearestneighborNHWCBack,"a",@progbits
	.sectionflags	@""
	.align	4
.nv.constant0.nearestneighborNHWCBack:
	.zero		952


//--------------------- .nv.constant0.nearestneighborNCHWBack --------------------------
	.section	.nv.constant0.nearestneighborNCHWBack,"a",@progbits
	.sectionflags	@""
	.align	4
.nv.constant0.nearestneighborNCHWBack:
	.zero		952


//--------------------- .nv.constant0.nearestneighborNCHW --------------------------
	.section	.nv.constant0.nearestneighborNCHW,"a",@progbits
	.sectionflags	@""
	.align	4
.nv.constant0.nearestneighborNCHW:
	.zero		952


//--------------------- .nv.constant0.nearestneighborNHWC --------------------------
	.section	.nv.constant0.nearestneighborNHWC,"a",@progbits
	.sectionflags	@""
	.align	4
.nv.constant0.nearestneighborNHWC:
	.zero		952


//--------------------- .nv.constant0.ShapetoBatch4DNCHW --------------------------
	.section	.nv.constant0.ShapetoBatch4DNCHW,"a",@progbits
	.sectionflags	@""
	.align	4
.nv.constant0.ShapetoBatch4DNCHW:
	.zero		956


//--------------------- .nv.constant0.ShapetoBatch4DNHWC --------------------------
	.section	.nv.constant0.ShapetoBatch4DNHWC,"a",@progbits
	.sectionflags	@""
	.align	4
.nv.constant0.ShapetoBatch4DNHWC:
	.zero		956


//--------------------- .nv.constant0.Transpose   --------------------------
	.section	.nv.constant0.Transpose,"a",@progbits
	.sectionflags	@""
	.align	4
.nv.constant0.Transpose:
	.zero		936


//--------------------- SYMBOLS --------------------------

	.type		.nv.reservedSmem.offset0,@object
	.size		.nv.reservedSmem.offset0,0x4
